	.target	sm_100a

	.elftype	@"ET_EXEC"


//--------------------- .note.nv.tkinfo           --------------------------
	.section	.note.nv.tkinfo,"",@"SHT_NOTE"
	.sectionflags	@"SHF_NOTE_NV_TKINFO"
	.tkinfo
        /*0018*/ 	.word	0x00000002
        /*0030*/ 	.string	""
        /*0030*/ 	.string	"ptxas"
        /*0030*/ 	.string	"Cuda compilation tools, release 13.0, V13.0.88"
        /*0030*/ 	.string	"Build cuda_13.0.r13.0/compiler.36424714_0"
        /*0030*/ 	.string	"-arch sm_100a -m 64 "



//--------------------- .note.nv.cuinfo           --------------------------
	.section	.note.nv.cuinfo,"",@"SHT_NOTE"
	.sectionflags	@"SHF_NOTE_NV_CUINFO"
        /*0018*/ 	.short	0x0002
        /*001a*/ 	.short	0x0064
        /*001c*/ 	.short	0x0082
	.zero		2


//--------------------- .nv.info                  --------------------------
	.section	.nv.info,"",@"SHT_CUDA_INFO"
	.align	4


	//----- nvinfo : EIATTR_REGCOUNT
	.align		4
        /*0000*/ 	.byte	0x04, 0x2f
        /*0002*/ 	.short	(.L_19 - .L_18)
	.align		4
.L_18:
        /*0004*/ 	.word	index@(_ZN7cutlass13device_kernelINS_4gemm6kernel13GemmUniversalIN4cute5tupleIJiiiiEEENS1_10collective13CollectiveMmaINS1_46MainloopSm100TmaUmmaWarpSpecializedBlockScaledILi4ELi2ELi1ENS5_IJNS4_1CILi4EEESB_NSA_ILi1EEEEEEEENS5_IJNSA_ILi256EEESF_SF_EEENS5_IJNS_12float_e2m1_tENS_13float_ue8m0_tEEEENS5_IJNS5_IJlSC_lEEENS4_6LayoutINS5_IJNS5_IJNS5_IJNSA_ILi32EEESB_EEEiEEESO_NS5_IJSC_iEEEEEENS5_IJNS5_IJNS5_IJNSA_ILi16EEESB_EEEiEEENS5_IJNS5_IJNSA_ILi0EEESC_EEENSA_ILi512EEEEEENS5_IJSU_iEEEEEEEEEEESJ_S11_NS4_8TiledMMAINS4_8MMA_AtomIJNS4_23SM100_MMA_MXF4_2x1SM_SSISH_SH_fSI_Li256ELi256ELi32ELNS4_4UMMA5MajorE0ELS16_0ELNS15_7ScaleInE0ELS17_0EEEEEENSL_INS5_IJSC_SC_SC_EEENS5_IJSU_SU_SU_EEEEENS5_IJNS4_10UnderscoreES1D_S1D_EEEEENS5_IJNS4_28SM100_TMA_2SM_LOAD_MULTICASTES1G_EEENS5_IJNS4_14ComposedLayoutINS4_7SwizzleILi3ELi4ELi3EEENS4_18smem_ptr_flag_bitsILi4EEENSL_INS5_IJNSA_ILi8EEESF_EEENS5_IJSF_SC_EEEEEEENSL_INS5_IJNS5_IJNS5_IJSN_SC_EEENS5_IJSM_NSA_ILi2EEEEEEEEESC_NS5_IJS1T_S1T_EEEEEENS5_IJNS5_IJNS5_IJSS_SW_EEESV_EEESU_NS5_IJS1T_SW_EEEEEEEEEEEvNS4_8identityES1H_NS5_IJS1R_NSL_INS5_IJNS5_IJNS5_IJSN_S1T_EEES1U_EEESC_S1W_EEENS5_IJS1Z_SU_NS5_IJS1T_NSA_ILi1024EEEEEEEEEEEEEEvS24_EENS_8epilogue10collective18CollectiveEpilogueINS2E_23Sm100TmaWarpSpecializedILi4ELi2ELi64ELb1ELb0EEEJNS5_IJNSA_ILi128EEESF_SF_EEENS5_IJNSL_IS2J_SC_EENSL_INSA_ILi64EEESC_EEEEENS_10bfloat16_tESK_S2P_SK_NS2E_6fusion15FusionCallbacksIS2I_NS2Q_17LinearCombinationIS2P_fS2P_fLNS_15FloatRoundStyleE2EEES2K_S2O_JEEENS4_5SM1004TMEM4LOAD26SM100_TMEM_LOAD_32dp32b64xENS4_13SM90_TMA_LOADENS1I_IS1K_NS1L_ILi16EEENSL_INS5_IJS1N_S2M_EEENS5_IJS2M_SC_EEEEEEENS4_39AutoVectorizingCopyWithAssumedAlignmentILi128EEENS4_14SM90_TMA_STOREES35_S37_S37_EEEvvEEEEvNT_6ParamsE)
        /*0008*/ 	.word	0x000000a8


	//----- nvinfo : EIATTR_FRAME_SIZE
	.align		4
.L_19:
        /*000c*/ 	.byte	0x04, 0x11
        /*000e*/ 	.short	(.L_21 - .L_20)
	.align		4
.L_20:
        /*0010*/ 	.word	index@($__internal_2_$__cuda_sm10x_tcgen05_guardrail_trap_unallocated_columns_being_dealloced)
        /*0014*/ 	.word	0x00000000


	//----- nvinfo : EIATTR_FRAME_SIZE
	.align		4
.L_21:
        /*0018*/ 	.byte	0x04, 0x11
        /*001a*/ 	.short	(.L_23 - .L_22)
	.align		4
.L_22:
        /*001c*/ 	.word	index@($__internal_1_$__cuda_sm10x_tcgen05_guardrail_trap_phase_invalid_during_alloc)
        /*0020*/ 	.word	0x00000000


	//----- nvinfo : EIATTR_FRAME_SIZE
	.align		4
.L_23:
        /*0024*/ 	.byte	0x04, 0x11
        /*0026*/ 	.short	(.L_25 - .L_24)
	.align		4
.L_24:
        /*0028*/ 	.word	index@($__internal_0_$__cuda_sm10x_tcgen05_guardrail_trap_col_being_dealloced_not_returned_by_alloc)
        /*002c*/ 	.word	0x00000000


	//----- nvinfo : EIATTR_FRAME_SIZE
	.align		4
.L_25:
        /*0030*/ 	.byte	0x04, 0x11
        /*0032*/ 	.short	(.L_27 - .L_26)
	.align		4
.L_26:
        /*0034*/ 	.word	index@(_ZN7cutlass13device_kernelINS_4gemm6kernel13GemmUniversalIN4cute5tupleIJiiiiEEENS1_10collective13CollectiveMmaINS1_46MainloopSm100TmaUmmaWarpSpecializedBlockScaledILi4ELi2ELi1ENS5_IJNS4_1CILi4EEESB_NSA_ILi1EEEEEEEENS5_IJNSA_ILi256EEESF_SF_EEENS5_IJNS_12float_e2m1_tENS_13float_ue8m0_tEEEENS5_IJNS5_IJlSC_lEEENS4_6LayoutINS5_IJNS5_IJNS5_IJNSA_ILi32EEESB_EEEiEEESO_NS5_IJSC_iEEEEEENS5_IJNS5_IJNS5_IJNSA_ILi16EEESB_EEEiEEENS5_IJNS5_IJNSA_ILi0EEESC_EEENSA_ILi512EEEEEENS5_IJSU_iEEEEEEEEEEESJ_S11_NS4_8TiledMMAINS4_8MMA_AtomIJNS4_23SM100_MMA_MXF4_2x1SM_SSISH_SH_fSI_Li256ELi256ELi32ELNS4_4UMMA5MajorE0ELS16_0ELNS15_7ScaleInE0ELS17_0EEEEEENSL_INS5_IJSC_SC_SC_EEENS5_IJSU_SU_SU_EEEEENS5_IJNS4_10UnderscoreES1D_S1D_EEEEENS5_IJNS4_28SM100_TMA_2SM_LOAD_MULTICASTES1G_EEENS5_IJNS4_14ComposedLayoutINS4_7SwizzleILi3ELi4ELi3EEENS4_18smem_ptr_flag_bitsILi4EEENSL_INS5_IJNSA_ILi8EEESF_EEENS5_IJSF_SC_EEEEEEENSL_INS5_IJNS5_IJNS5_IJSN_SC_EEENS5_IJSM_NSA_ILi2EEEEEEEEESC_NS5_IJS1T_S1T_EEEEEENS5_IJNS5_IJNS5_IJSS_SW_EEESV_EEESU_NS5_IJS1T_SW_EEEEEEEEEEEvNS4_8identityES1H_NS5_IJS1R_NSL_INS5_IJNS5_IJNS5_IJSN_S1T_EEES1U_EEESC_S1W_EEENS5_IJS1Z_SU_NS5_IJS1T_NSA_ILi1024EEEEEEEEEEEEEEvS24_EENS_8epilogue10collective18CollectiveEpilogueINS2E_23Sm100TmaWarpSpecializedILi4ELi2ELi64ELb1ELb0EEEJNS5_IJNSA_ILi128EEESF_SF_EEENS5_IJNSL_IS2J_SC_EENSL_INSA_ILi64EEESC_EEEEENS_10bfloat16_tESK_S2P_SK_NS2E_6fusion15FusionCallbacksIS2I_NS2Q_17LinearCombinationIS2P_fS2P_fLNS_15FloatRoundStyleE2EEES2K_S2O_JEEENS4_5SM1004TMEM4LOAD26SM100_TMEM_LOAD_32dp32b64xENS4_13SM90_TMA_LOADENS1I_IS1K_NS1L_ILi16EEENSL_INS5_IJS1N_S2M_EEENS5_IJS2M_SC_EEEEEEENS4_39AutoVectorizingCopyWithAssumedAlignmentILi128EEENS4_14SM90_TMA_STOREES35_S37_S37_EEEvvEEEEvNT_6ParamsE)
        /*0038*/ 	.word	0x00000000


	//----- nvinfo : EIATTR_MIN_STACK_SIZE
	.align		4
.L_27:
        /*003c*/ 	.byte	0x04, 0x12
        /*003e*/ 	.short	(.L_29 - .L_28)
	.align		4
.L_28:
        /*0040*/ 	.word	index@(_ZN7cutlass13device_kernelINS_4gemm6kernel13GemmUniversalIN4cute5tupleIJiiiiEEENS1_10collective13CollectiveMmaINS1_46MainloopSm100TmaUmmaWarpSpecializedBlockScaledILi4ELi2ELi1ENS5_IJNS4_1CILi4EEESB_NSA_ILi1EEEEEEEENS5_IJNSA_ILi256EEESF_SF_EEENS5_IJNS_12float_e2m1_tENS_13float_ue8m0_tEEEENS5_IJNS5_IJlSC_lEEENS4_6LayoutINS5_IJNS5_IJNS5_IJNSA_ILi32EEESB_EEEiEEESO_NS5_IJSC_iEEEEEENS5_IJNS5_IJNS5_IJNSA_ILi16EEESB_EEEiEEENS5_IJNS5_IJNSA_ILi0EEESC_EEENSA_ILi512EEEEEENS5_IJSU_iEEEEEEEEEEESJ_S11_NS4_8TiledMMAINS4_8MMA_AtomIJNS4_23SM100_MMA_MXF4_2x1SM_SSISH_SH_fSI_Li256ELi256ELi32ELNS4_4UMMA5MajorE0ELS16_0ELNS15_7ScaleInE0ELS17_0EEEEEENSL_INS5_IJSC_SC_SC_EEENS5_IJSU_SU_SU_EEEEENS5_IJNS4_10UnderscoreES1D_S1D_EEEEENS5_IJNS4_28SM100_TMA_2SM_LOAD_MULTICASTES1G_EEENS5_IJNS4_14ComposedLayoutINS4_7SwizzleILi3ELi4ELi3EEENS4_18smem_ptr_flag_bitsILi4EEENSL_INS5_IJNSA_ILi8EEESF_EEENS5_IJSF_SC_EEEEEEENSL_INS5_IJNS5_IJNS5_IJSN_SC_EEENS5_IJSM_NSA_ILi2EEEEEEEEESC_NS5_IJS1T_S1T_EEEEEENS5_IJNS5_IJNS5_IJSS_SW_EEESV_EEESU_NS5_IJS1T_SW_EEEEEEEEEEEvNS4_8identityES1H_NS5_IJS1R_NSL_INS5_IJNS5_IJNS5_IJSN_S1T_EEES1U_EEESC_S1W_EEENS5_IJS1Z_SU_NS5_IJS1T_NSA_ILi1024EEEEEEEEEEEEEEvS24_EENS_8epilogue10collective18CollectiveEpilogueINS2E_23Sm100TmaWarpSpecializedILi4ELi2ELi64ELb1ELb0EEEJNS5_IJNSA_ILi128EEESF_SF_EEENS5_IJNSL_IS2J_SC_EENSL_INSA_ILi64EEESC_EEEEENS_10bfloat16_tESK_S2P_SK_NS2E_6fusion15FusionCallbacksIS2I_NS2Q_17LinearCombinationIS2P_fS2P_fLNS_15FloatRoundStyleE2EEES2K_S2O_JEEENS4_5SM1004TMEM4LOAD26SM100_TMEM_LOAD_32dp32b64xENS4_13SM90_TMA_LOADENS1I_IS1K_NS1L_ILi16EEENSL_INS5_IJS1N_S2M_EEENS5_IJS2M_SC_EEEEEEENS4_39AutoVectorizingCopyWithAssumedAlignmentILi128EEENS4_14SM90_TMA_STOREES35_S37_S37_EEEvvEEEEvNT_6ParamsE)
        /*0044*/ 	.word	0x00000000
.L_29:


//--------------------- .nv.compat                --------------------------
	.section	.nv.compat,"",@"SHT_CUDA_COMPAT_INFO"
	.align	4
        /*0000*/ 	.byte	0x02, 0x09, 0x01, 0x00, 0x02, 0x02, 0x02, 0x00, 0x02, 0x05, 0x05, 0x00, 0x03, 0x07, 0x01, 0x01
        /*0010*/ 	.byte	0x02, 0x03, 0x01, 0x00, 0x02, 0x06, 0x01, 0x00, 0x04, 0x0b, 0x08, 0x00, 0x09, 0x00, 0x00, 0x00
        /*0020*/ 	.byte	0x00, 0x00, 0x00, 0x00


//--------------------- .nv.info._ZN7cutlass13device_kernelINS_4gemm6kernel13GemmUniversalIN4cute5tupleIJiiiiEEENS1_10collective13CollectiveMmaINS1_46MainloopSm100TmaUmmaWarpSpecializedBlockScaledILi4ELi2ELi1ENS5_IJNS4_1CILi4EEESB_NSA_ILi1EEEEEEEENS5_IJNSA_ILi256EEESF_SF_EEENS5_IJNS_12float_e2m1_tENS_13float_ue8m0_tEEEENS5_IJNS5_IJlSC_lEEENS4_6LayoutINS5_IJNS5_IJNS5_IJNSA_ILi32EEESB_EEEiEEESO_NS5_IJSC_iEEEEEENS5_IJNS5_IJNS5_IJNSA_ILi16EEESB_EEEiEEENS5_IJNS5_IJNSA_ILi0EEESC_EEENSA_ILi512EEEEEENS5_IJSU_iEEEEEEEEEEESJ_S11_NS4_8TiledMMAINS4_8MMA_AtomIJNS4_23SM100_MMA_MXF4_2x1SM_SSISH_SH_fSI_Li256ELi256ELi32ELNS4_4UMMA5MajorE0ELS16_0ELNS15_7ScaleInE0ELS17_0EEEEEENSL_INS5_IJSC_SC_SC_EEENS5_IJSU_SU_SU_EEEEENS5_IJNS4_10UnderscoreES1D_S1D_EEEEENS5_IJNS4_28SM100_TMA_2SM_LOAD_MULTICASTES1G_EEENS5_IJNS4_14ComposedLayoutINS4_7SwizzleILi3ELi4ELi3EEENS4_18smem_ptr_flag_bitsILi4EEENSL_INS5_IJNSA_ILi8EEESF_EEENS5_IJSF_SC_EEEEEEENSL_INS5_IJNS5_IJNS5_IJSN_SC_EEENS5_IJSM_NSA_ILi2EEEEEEEEESC_NS5_IJS1T_S1T_EEEEEENS5_IJNS5_IJNS5_IJSS_SW_EEESV_EEESU_NS5_IJS1T_SW_EEEEEEEEEEEvNS4_8identityES1H_NS5_IJS1R_NSL_INS5_IJNS5_IJNS5_IJSN_S1T_EEES1U_EEESC_S1W_EEENS5_IJS1Z_SU_NS5_IJS1T_NSA_ILi1024EEEEEEEEEEEEEEvS24_EENS_8epilogue10collective18CollectiveEpilogueINS2E_23Sm100TmaWarpSpecializedILi4ELi2ELi64ELb1ELb0EEEJNS5_IJNSA_ILi128EEESF_SF_EEENS5_IJNSL_IS2J_SC_EENSL_INSA_ILi64EEESC_EEEEENS_10bfloat16_tESK_S2P_SK_NS2E_6fusion15FusionCallbacksIS2I_NS2Q_17LinearCombinationIS2P_fS2P_fLNS_15FloatRoundStyleE2EEES2K_S2O_JEEENS4_5SM1004TMEM4LOAD26SM100_TMEM_LOAD_32dp32b64xENS4_13SM90_TMA_LOADENS1I_IS1K_NS1L_ILi16EEENSL_INS5_IJS1N_S2M_EEENS5_IJS2M_SC_EEEEEEENS4_39AutoVectorizingCopyWithAssumedAlignmentILi128EEENS4_14SM90_TMA_STOREES35_S37_S37_EEEvvEEEEvNT_6ParamsE --------------------------
	.section	.nv.info._ZN7cutlass13device_kernelINS_4gemm6kernel13GemmUniversalIN4cute5tupleIJiiiiEEENS1_10collective13CollectiveMmaINS1_46MainloopSm100TmaUmmaWarpSpecializedBlockScaledILi4ELi2ELi1ENS5_IJNS4_1CILi4EEESB_NSA_ILi1EEEEEEEENS5_IJNSA_ILi256EEESF_SF_EEENS5_IJNS_12float_e2m1_tENS_13float_ue8m0_tEEEENS5_IJNS5_IJlSC_lEEENS4_6LayoutINS5_IJNS5_IJNS5_IJNSA_ILi32EEESB_EEEiEEESO_NS5_IJSC_iEEEEEENS5_IJNS5_IJNS5_IJNSA_ILi16EEESB_EEEiEEENS5_IJNS5_IJNSA_ILi0EEESC_EEENSA_ILi512EEEEEENS5_IJSU_iEEEEEEEEEEESJ_S11_NS4_8TiledMMAINS4_8MMA_AtomIJNS4_23SM100_MMA_MXF4_2x1SM_SSISH_SH_fSI_Li256ELi256ELi32ELNS4_4UMMA5MajorE0ELS16_0ELNS15_7ScaleInE0ELS17_0EEEEEENSL_INS5_IJSC_SC_SC_EEENS5_IJSU_SU_SU_EEEEENS5_IJNS4_10UnderscoreES1D_S1D_EEEEENS5_IJNS4_28SM100_TMA_2SM_LOAD_MULTICASTES1G_EEENS5_IJNS4_14ComposedLayoutINS4_7SwizzleILi3ELi4ELi3EEENS4_18smem_ptr_flag_bitsILi4EEENSL_INS5_IJNSA_ILi8EEESF_EEENS5_IJSF_SC_EEEEEEENSL_INS5_IJNS5_IJNS5_IJSN_SC_EEENS5_IJSM_NSA_ILi2EEEEEEEEESC_NS5_IJS1T_S1T_EEEEEENS5_IJNS5_IJNS5_IJSS_SW_EEESV_EEESU_NS5_IJS1T_SW_EEEEEEEEEEEvNS4_8identityES1H_NS5_IJS1R_NSL_INS5_IJNS5_IJNS5_IJSN_S1T_EEES1U_EEESC_S1W_EEENS5_IJS1Z_SU_NS5_IJS1T_NSA_ILi1024EEEEEEEEEEEEEEvS24_EENS_8epilogue10collective18CollectiveEpilogueINS2E_23Sm100TmaWarpSpecializedILi4ELi2ELi64ELb1ELb0EEEJNS5_IJNSA_ILi128EEESF_SF_EEENS5_IJNSL_IS2J_SC_EENSL_INSA_ILi64EEESC_EEEEENS_10bfloat16_tESK_S2P_SK_NS2E_6fusion15FusionCallbacksIS2I_NS2Q_17LinearCombinationIS2P_fS2P_fLNS_15FloatRoundStyleE2EEES2K_S2O_JEEENS4_5SM1004TMEM4LOAD26SM100_TMEM_LOAD_32dp32b64xENS4_13SM90_TMA_LOADENS1I_IS1K_NS1L_ILi16EEENSL_INS5_IJS1N_S2M_EEENS5_IJS2M_SC_EEEEEEENS4_39AutoVectorizingCopyWithAssumedAlignmentILi128EEENS4_14SM90_TMA_STOREES35_S37_S37_EEEvvEEEEvNT_6ParamsE,"",@"SHT_CUDA_INFO"
	.sectionflags	@""
	.align	4


	//----- nvinfo : EIATTR_CUDA_API_VERSION
	.align		4
        /*0000*/ 	.byte	0x04, 0x37
        /*0002*/ 	.short	(.L_31 - .L_30)
.L_30:
        /*0004*/ 	.word	0x00000082


	//----- nvinfo : EIATTR_KPARAM_INFO
	.align		4
.L_31:
        /*0008*/ 	.byte	0x04, 0x17
        /*000a*/ 	.short	(.L_33 - .L_32)
.L_32:
        /*000c*/ 	.word	0x00000000
        /*0010*/ 	.short	0x0000
        /*0012*/ 	.short	0x0000
        /*0014*/ 	.byte	0x00, 0xf0, 0x01, 0x30


	//----- nvinfo : EIATTR_AT_ENTRY_FRAGMENTS
	.align		4
.L_33:
        /*0018*/ 	.byte	0x04, 0x4f
        /*001a*/ 	.short	(.L_35 - .L_34)


	//   ....[0]....
.L_34:
        /*001c*/ 	.word	0x00000007


	//----- nvinfo : EIATTR_RESERVED_SMEM_USED
	.align		4
.L_35:
        /*0020*/ 	.byte	0x01, 0x41
	.zero		2


	//----- nvinfo : EIATTR_SPARSE_MMA_MASK
	.align		4
        /*0024*/ 	.byte	0x03, 0x50
        /*0026*/ 	.short	0x0000


	//----- nvinfo : EIATTR_TCGEN05_2CTA_USED
	.align		4
        /*0028*/ 	.byte	0x01, 0x52
	.zero		2


	//----- nvinfo : EIATTR_MAXREG_COUNT
	.align		4
        /*002c*/ 	.byte	0x03, 0x1b
        /*002e*/ 	.short	0x00ff


	//----- nvinfo : EIATTR_NUM_BARRIERS
	.align		4
        /*0030*/ 	.byte	0x02, 0x4c
        /*0032*/ 	.byte	0x07
	.zero		1


	//----- nvinfo : EIATTR_EXTERNS
	.align		4
        /*0034*/ 	.byte	0x04, 0x0f
        /*0036*/ 	.short	(.L_37 - .L_36)


	//   ....[0]....
	.align		4
.L_36:
        /*0038*/ 	.word	index@(__assertfail)


	//----- nvinfo : EIATTR_MERCURY_ISA_VERSION
	.align		4
.L_37:
        /*003c*/ 	.byte	0x03, 0x5f
        /*003e*/ 	.short	0x0101


	//----- nvinfo : EIATTR_INT_WARP_WIDE_INSTR_OFFSETS
	.align		4
        /*0040*/ 	.byte	0x04, 0x31
        /*0042*/ 	.short	(.L_39 - .L_38)


	//   ....[0]....
.L_38:
        /*0044*/ 	.word	0x00000dc0


	//   ....[1]....
        /*0048*/ 	.word	0x00000e70


	//   ....[2]....
        /*004c*/ 	.word	0x00004f10


	//   ....[3]....
        /*0050*/ 	.word	0x00004f40


	//   ....[4]....
        /*0054*/ 	.word	0x00004f60


	//   ....[5]....
        /*0058*/ 	.word	0x00005b00


	//   ....[6]....
        /*005c*/ 	.word	0x00005b70


	//   ....[7]....
        /*0060*/ 	.word	0x00005ca0


	//   ....[8]....
        /*0064*/ 	.word	0x00005da0


	//   ....[9]....
        /*0068*/ 	.word	0x00005e10


	//   ....[10]....
        /*006c*/ 	.word	0x00005f10


	//   ....[11]....
        /*0070*/ 	.word	0x00005fa0


	//   ....[12]....
        /*0074*/ 	.word	0x00006050


	//----- nvinfo : EIATTR_COOP_GROUP_MASK_REGIDS
	.align		4
.L_39:
        /*0078*/ 	.byte	0x04, 0x29
        /*007a*/ 	.short	(.L_41 - .L_40)


	//   ....[0]....
.L_40:
        /*007c*/ 	.word	0xffffffff


	//   ....[1]....
        /*0080*/ 	.word	0xffffffff


	//   ....[2]....
        /*0084*/ 	.word	0xffffffff


	//   ....[3]....
        /*0088*/ 	.word	0xffffffff


	//   ....[4]....
        /*008c*/ 	.word	0xffffffff


	//   ....[5]....
        /*0090*/ 	.word	0xffffffff


	//   ....[6]....
        /*0094*/ 	.word	0xffffffff


	//   ....[7]....
        /*0098*/ 	.word	0xffffffff


	//   ....[8]....
        /*009c*/ 	.word	0xffffffff


	//   ....[9]....
        /*00a0*/ 	.word	0xffffffff


	//   ....[10]....
        /*00a4*/ 	.word	0xffffffff


	//   ....[11]....
        /*00a8*/ 	.word	0xffffffff


	//   ....[12]....
        /*00ac*/ 	.word	0xffffffff


	//   ....[13]....
        /*00b0*/ 	.word	0xffffffff


	//----- nvinfo : EIATTR_COOP_GROUP_INSTR_OFFSETS
	.align		4
.L_41:
        /*00b4*/ 	.byte	0x04, 0x28
        /*00b6*/ 	.short	(.L_43 - .L_42)


	//   ....[0]....
.L_42:
        /*00b8*/ 	.word	0x000000a0


	//   ....[1]....
        /*00bc*/ 	.word	0x00000560


	//   ....[2]....
        /*00c0*/ 	.word	0x00000730


	//   ....[3]....
        /*00c4*/ 	.word	0x000008d0


	//   ....[4]....
        /*00c8*/ 	.word	0x000009d0


	//   ....[5]....
        /*00cc*/ 	.word	0x00000b40


	//   ....[6]....
        /*00d0*/ 	.word	0x00000c80


	//   ....[7]....
        /*00d4*/ 	.word	0x00000ee0


	//   ....[8]....
        /*00d8*/ 	.word	0x00002930


	//   ....[9]....
        /*00dc*/ 	.word	0x00003820


	//   ....[10]....
        /*00e0*/ 	.word	0x00003d10


	//   ....[11]....
        /*00e4*/ 	.word	0x00003d40


	//   ....[12]....
        /*00e8*/ 	.word	0x00004df0


	//   ....[13]....
        /*00ec*/ 	.word	0x00005020


	//----- nvinfo : EIATTR_VRC_CTA_INIT_COUNT
	.align		4
.L_43:
        /*00f0*/ 	.byte	0x02, 0x4a
        /*00f2*/ 	.byte	0x80
	.zero		1


	//----- nvinfo : EIATTR_SYSCALL_OFFSETS
	.align		4
        /*00f4*/ 	.byte	0x04, 0x46
        /*00f6*/ 	.short	(.L_45 - .L_44)


	//   ....[0]....
.L_44:
        /*00f8*/ 	.word	0x00006d30


	//   ....[1]....
        /*00fc*/ 	.word	0x00006e20


	//   ....[2]....
        /*0100*/ 	.word	0x000077d0


	//   ....[3]....
        /*0104*/ 	.word	0x00008ca0


	//   ....[4]....
        /*0108*/ 	.word	0x0000a100


	//   ....[5]....
        /*010c*/ 	.word	0x0000b540


	//----- nvinfo : EIATTR_MBARRIER_INSTR_OFFSETS
	.align		4
.L_45:
        /*0110*/ 	.byte	0x04, 0x39
        /*0112*/ 	.short	(.L_47 - .L_46)


	//   ....[0]....
.L_46:
        /*0114*/ 	.word	0x000006a0
        /*0118*/ 	.word	0x000000ff
        /*011c*/ 	.word	0x00000000
        /*0120*/ 	.short	0x0100
        /*0122*/ 	.byte	0x04
	.zero		1


	//   ....[1]....
        /*0124*/ 	.word	0x000006b0
        /*0128*/ 	.word	0x000000ff
        /*012c*/ 	.word	0x00000020
        /*0130*/ 	.short	0x0100
        /*0132*/ 	.byte	0x04
	.zero		1


	//   ....[2]....
        /*0134*/ 	.word	0x000006c0
        /*0138*/ 	.word	0x000000ff
        /*013c*/ 	.word	0x00000008
        /*0140*/ 	.short	0x0100
        /*0142*/ 	.byte	0x04
	.zero		1


	//   ....[3]....
        /*0144*/ 	.word	0x000006d0
        /*0148*/ 	.word	0x000000ff
        /*014c*/ 	.word	0x00000028
        /*0150*/ 	.short	0x0100
        /*0152*/ 	.byte	0x04
	.zero		1


	//   ....[4]....
        /*0154*/ 	.word	0x000006e0
        /*0158*/ 	.word	0x000000ff
        /*015c*/ 	.word	0x00000010
        /*0160*/ 	.short	0x0100
        /*0162*/ 	.byte	0x04
	.zero		1


	//   ....[5]....
        /*0164*/ 	.word	0x000006f0
        /*0168*/ 	.word	0x000000ff
        /*016c*/ 	.word	0x00000030
        /*0170*/ 	.short	0x0100
        /*0172*/ 	.byte	0x04
	.zero		1


	//   ....[6]....
        /*0174*/ 	.word	0x00000700
        /*0178*/ 	.word	0x000000ff
        /*017c*/ 	.word	0x00000018
        /*0180*/ 	.short	0x0100
        /*0182*/ 	.byte	0x04
	.zero		1


	//   ....[7]....
        /*0184*/ 	.word	0x00000710
        /*0188*/ 	.word	0x000000ff
        /*018c*/ 	.word	0x00000038
        /*0190*/ 	.short	0x0100
        /*0192*/ 	.byte	0x04
	.zero		1


	//   ....[8]....
        /*0194*/ 	.word	0x00000840
        /*0198*/ 	.word	0x000000ff
        /*019c*/ 	.word	0x00000040
        /*01a0*/ 	.short	0x0100
        /*01a2*/ 	.byte	0x04
	.zero		1


	//   ....[9]....
        /*01a4*/ 	.word	0x00000850
        /*01a8*/ 	.word	0x000000ff
        /*01ac*/ 	.word	0x00000060
        /*01b0*/ 	.short	0x0100
        /*01b2*/ 	.byte	0x04
	.zero		1


	//   ....[10]....
        /*01b4*/ 	.word	0x00000860
        /*01b8*/ 	.word	0x000000ff
        /*01bc*/ 	.word	0x00000048
        /*01c0*/ 	.short	0x0100
        /*01c2*/ 	.byte	0x04
	.zero		1


	//   ....[11]....
        /*01c4*/ 	.word	0x00000870
        /*01c8*/ 	.word	0x000000ff
        /*01cc*/ 	.word	0x00000068
        /*01d0*/ 	.short	0x0100
        /*01d2*/ 	.byte	0x04
	.zero		1


	//   ....[12]....
        /*01d4*/ 	.word	0x00000880
        /*01d8*/ 	.word	0x000000ff
        /*01dc*/ 	.word	0x00000050
        /*01e0*/ 	.short	0x0100
        /*01e2*/ 	.byte	0x04
	.zero		1


	//   ....[13]....
        /*01e4*/ 	.word	0x00000890
        /*01e8*/ 	.word	0x000000ff
        /*01ec*/ 	.word	0x00000070
        /*01f0*/ 	.short	0x0100
        /*01f2*/ 	.byte	0x04
	.zero		1


	//   ....[14]....
        /*01f4*/ 	.word	0x000008a0
        /*01f8*/ 	.word	0x000000ff
        /*01fc*/ 	.word	0x00000058
        /*0200*/ 	.short	0x0100
        /*0202*/ 	.byte	0x04
	.zero		1


	//   ....[15]....
        /*0204*/ 	.word	0x000008b0
        /*0208*/ 	.word	0x000000ff
        /*020c*/ 	.word	0x00000078
        /*0210*/ 	.short	0x0100
        /*0212*/ 	.byte	0x04
	.zero		1


	//   ....[16]....
        /*0214*/ 	.word	0x000009a0
        /*0218*/ 	.word	0x000000ff
        /*021c*/ 	.word	0x00000080
        /*0220*/ 	.short	0x0100
        /*0222*/ 	.byte	0x06
	.zero		1


	//   ....[17]....
        /*0224*/ 	.word	0x000009b0
        /*0228*/ 	.word	0x000000ff
        /*022c*/ 	.word	0x00000088
        /*0230*/ 	.short	0x0100
        /*0232*/ 	.byte	0x06
	.zero		1


	//   ....[18]....
        /*0234*/ 	.word	0x00000af0
        /*0238*/ 	.word	0x000000ff
        /*023c*/ 	.word	0x00000090
        /*0240*/ 	.short	0x0100
        /*0242*/ 	.byte	0x06
	.zero		1


	//   ....[19]....
        /*0244*/ 	.word	0x00000b00
        /*0248*/ 	.word	0x000000ff
        /*024c*/ 	.word	0x000000a0
        /*0250*/ 	.short	0x0100
        /*0252*/ 	.byte	0x06
	.zero		1


	//   ....[20]....
        /*0254*/ 	.word	0x00000b10
        /*0258*/ 	.word	0x000000ff
        /*025c*/ 	.word	0x00000098
        /*0260*/ 	.short	0x0100
        /*0262*/ 	.byte	0x06
	.zero		1


	//   ....[21]....
        /*0264*/ 	.word	0x00000b20
        /*0268*/ 	.word	0x000000ff
        /*026c*/ 	.word	0x000000a8
        /*0270*/ 	.short	0x0100
        /*0272*/ 	.byte	0x06
	.zero		1


	//   ....[22]....
        /*0274*/ 	.word	0x00000c50
        /*0278*/ 	.word	0x000000ff
        /*027c*/ 	.word	0x000000b0
        /*0280*/ 	.short	0x0100
        /*0282*/ 	.byte	0x04
	.zero		1


	//   ....[23]....
        /*0284*/ 	.word	0x00000c60
        /*0288*/ 	.word	0x000000ff
        /*028c*/ 	.word	0x000000b8
        /*0290*/ 	.short	0x0100
        /*0292*/ 	.byte	0x04
	.zero		1


	//   ....[24]....
        /*0294*/ 	.word	0x00000d60
        /*0298*/ 	.word	0x000000ff
        /*029c*/ 	.word	0x000000c0
        /*02a0*/ 	.short	0x0100
        /*02a2*/ 	.byte	0x04
	.zero		1


	//   ....[25]....
        /*02a4*/ 	.word	0x00000d70
        /*02a8*/ 	.word	0x000000ff
        /*02ac*/ 	.word	0x000000d0
        /*02b0*/ 	.short	0x0100
        /*02b2*/ 	.byte	0x04
	.zero		1


	//   ....[26]....
        /*02b4*/ 	.word	0x00000d80
        /*02b8*/ 	.word	0x000000ff
        /*02bc*/ 	.word	0x000000c8
        /*02c0*/ 	.short	0x0100
        /*02c2*/ 	.byte	0x04
	.zero		1


	//   ....[27]....
        /*02c4*/ 	.word	0x00000d90
        /*02c8*/ 	.word	0x000000ff
        /*02cc*/ 	.word	0x000000d8
        /*02d0*/ 	.short	0x0100
        /*02d2*/ 	.byte	0x04
	.zero		1


	//   ....[28]....
        /*02d4*/ 	.word	0x00000e90
        /*02d8*/ 	.word	0x000000ff
        /*02dc*/ 	.word	0x000000e0
        /*02e0*/ 	.short	0x0100
        /*02e2*/ 	.byte	0x06
	.zero		1


	//   ....[29]....
        /*02e4*/ 	.word	0x00001e40
        /*02e8*/ 	.word	0x00000000
        /*02ec*/ 	.word	0x000000d0
        /*02f0*/ 	.short	0x010a
        /*02f2*/ 	.byte	0xff
	.zero		1


	//   ....[30]....
        /*02f4*/ 	.word	0x00001e70
        /*02f8*/ 	.word	0x00000000
        /*02fc*/ 	.word	0x000000c0
        /*0300*/ 	.short	0x0101
        /*0302*/ 	.byte	0xff
	.zero		1


	//   ....[31]....
        /*0304*/ 	.word	0x00001f20
        /*0308*/ 	.word	0x000000ff
        /*030c*/ 	.word	0x00000020
        /*0310*/ 	.short	0x010a
        /*0312*/ 	.byte	0x04
	.zero		1


	//   ....[32]....
        /*0314*/ 	.word	0x00002030
        /*0318*/ 	.word	0x000000ff
        /*031c*/ 	.word	0x00000020
        /*0320*/ 	.short	0x010a
        /*0322*/ 	.byte	0x05
	.zero		1


	//   ....[33]....
        /*0324*/ 	.word	0x00002190
        /*0328*/ 	.word	0x000000ff
        /*032c*/ 	.word	0x00000020
        /*0330*/ 	.short	0x010a
        /*0332*/ 	.byte	0x06
	.zero		1


	//   ....[34]....
        /*0334*/ 	.word	0x00002480
        /*0338*/ 	.word	0x000000ff
        /*033c*/ 	.word	0x00000088
        /*0340*/ 	.short	0x0101
        /*0342*/ 	.byte	0x0e
	.zero		1


	//   ....[35]....
        /*0344*/ 	.word	0x000024a0
        /*0348*/ 	.word	0x000000ff
        /*034c*/ 	.word	0x00000020
        /*0350*/ 	.short	0x010a
        /*0352*/ 	.byte	0x04
	.zero		1


	//   ....[36]....
        /*0354*/ 	.word	0x00002520
        /*0358*/ 	.word	0x000000ff
        /*035c*/ 	.word	0x00000020
        /*0360*/ 	.short	0x010a
        /*0362*/ 	.byte	0x07
	.zero		1


	//   ....[37]....
        /*0364*/ 	.word	0x00002660
        /*0368*/ 	.word	0x000000ff
        /*036c*/ 	.word	0x00000020
        /*0370*/ 	.short	0x010a
        /*0372*/ 	.byte	0x04
	.zero		1


	//   ....[38]....
        /*0374*/ 	.word	0x00002960
        /*0378*/ 	.word	0x00000003
        /*037c*/ 	.word	0x00000090
        /*0380*/ 	.short	0x010a
        /*0382*/ 	.byte	0xff
	.zero		1


	//   ....[39]....
        /*0384*/ 	.word	0x00002ab0
        /*0388*/ 	.word	0x00000000
        /*038c*/ 	.word	0x00000000
        /*0390*/ 	.short	0x0101
        /*0392*/ 	.byte	0xff
	.zero		1


	//   ....[40]....
        /*0394*/ 	.word	0x00003070
        /*0398*/ 	.word	0x000000ff
        /*039c*/ 	.word	0x00000000
        /*03a0*/ 	.short	0x010a
        /*03a2*/ 	.byte	0x04
	.zero		1


	//   ....[41]....
        /*03a4*/ 	.word	0x00003100
        /*03a8*/ 	.word	0x000000ff
        /*03ac*/ 	.word	0x00000000
        /*03b0*/ 	.short	0x010a
        /*03b2*/ 	.byte	0x05
	.zero		1


	//   ....[42]....
        /*03b4*/ 	.word	0x00003190
        /*03b8*/ 	.word	0x000000ff
        /*03bc*/ 	.word	0x00000000
        /*03c0*/ 	.short	0x010a
        /*03c2*/ 	.byte	0x05
	.zero		1


	//   ....[43]....
        /*03c4*/ 	.word	0x00003230
        /*03c8*/ 	.word	0x00000000
        /*03cc*/ 	.word	0x00000000
        /*03d0*/ 	.short	0x010a
        /*03d2*/ 	.byte	0xff
	.zero		1


	//   ....[44]....
        /*03d4*/ 	.word	0x00003370
        /*03d8*/ 	.word	0x00000002
        /*03dc*/ 	.word	0x000000c0
        /*03e0*/ 	.short	0x010a
        /*03e2*/ 	.byte	0xff
	.zero		1


	//   ....[45]....
        /*03e4*/ 	.word	0x000033e0
        /*03e8*/ 	.word	0x00000002
        /*03ec*/ 	.word	0x00000000
        /*03f0*/ 	.short	0x0101
        /*03f2*/ 	.byte	0xff
	.zero		1


	//   ....[46]....
        /*03f4*/ 	.word	0x00003400
        /*03f8*/ 	.word	0x000000ff
        /*03fc*/ 	.word	0x000000a0
        /*0400*/ 	.short	0x010a
        /*0402*/ 	.byte	0x04
	.zero		1


	//   ....[47]....
        /*0404*/ 	.word	0x00003520
        /*0408*/ 	.word	0x00000002
        /*040c*/ 	.word	0x00000090
        /*0410*/ 	.short	0x010a
        /*0412*/ 	.byte	0xff
	.zero		1


	//   ....[48]....
        /*0414*/ 	.word	0x00003620
        /*0418*/ 	.word	0x00000002
        /*041c*/ 	.word	0x00000000
        /*0420*/ 	.short	0x0101
        /*0422*/ 	.byte	0xff
	.zero		1


	//   ....[49]....
        /*0424*/ 	.word	0x000036b0
        /*0428*/ 	.word	0x000000ff
        /*042c*/ 	.word	0x000000a0
        /*0430*/ 	.short	0x0106
        /*0432*/ 	.byte	0x04
	.zero		1


	//   ....[50]....
        /*0434*/ 	.word	0x000036d0
        /*0438*/ 	.word	0x000000ff
        /*043c*/ 	.word	0x000000a0
        /*0440*/ 	.short	0x010a
        /*0442*/ 	.byte	0x04
	.zero		1


	//   ....[51]....
        /*0444*/ 	.word	0x00003760
        /*0448*/ 	.word	0x000000ff
        /*044c*/ 	.word	0x000000a0
        /*0450*/ 	.short	0x0106
        /*0452*/ 	.byte	0x07
	.zero		1


	//   ....[52]....
        /*0454*/ 	.word	0x000037a0
        /*0458*/ 	.word	0x00000000
        /*045c*/ 	.word	0x000000a0
        /*0460*/ 	.short	0x010a
        /*0462*/ 	.byte	0xff
	.zero		1


	//   ....[53]....
        /*0464*/ 	.word	0x00003a10
        /*0468*/ 	.word	0x000000ff
        /*046c*/ 	.word	0x00000008
        /*0470*/ 	.short	0x010a
        /*0472*/ 	.byte	0x05
	.zero		1


	//   ....[54]....
        /*0474*/ 	.word	0x00003a30
        /*0478*/ 	.word	0x000000ff
        /*047c*/ 	.word	0x00000008
        /*0480*/ 	.short	0x010a
        /*0482*/ 	.byte	0x05
	.zero		1


	//   ....[55]....
        /*0484*/ 	.word	0x00003bc0
        /*0488*/ 	.word	0x000000ff
        /*048c*/ 	.word	0x00000008
        /*0490*/ 	.short	0x010a
        /*0492*/ 	.byte	0x05
	.zero		1


	//   ....[56]....
        /*0494*/ 	.word	0x00003be0
        /*0498*/ 	.word	0x000000ff
        /*049c*/ 	.word	0x00000008
        /*04a0*/ 	.short	0x010a
        /*04a2*/ 	.byte	0x05
	.zero		1


	//   ....[57]....
        /*04a4*/ 	.word	0x00003ca0
        /*04a8*/ 	.word	0x000000ff
        /*04ac*/ 	.word	0x00000000
        /*04b0*/ 	.short	0x0101
        /*04b2*/ 	.byte	0x04
	.zero		1


	//   ....[58]....
        /*04b4*/ 	.word	0x000042a0
        /*04b8*/ 	.word	0x00000000
        /*04bc*/ 	.word	0x00000090
        /*04c0*/ 	.short	0x010a
        /*04c2*/ 	.byte	0xff
	.zero		1


	//   ....[59]....
        /*04c4*/ 	.word	0x00004360
        /*04c8*/ 	.word	0x00000000
        /*04cc*/ 	.word	0x00000000
        /*04d0*/ 	.short	0x0101
        /*04d2*/ 	.byte	0xff
	.zero		1


	//   ....[60]....
        /*04d4*/ 	.word	0x00004440
        /*04d8*/ 	.word	0x000000ff
        /*04dc*/ 	.word	0x00000000
        /*04e0*/ 	.short	0x010a
        /*04e2*/ 	.byte	0x12
	.zero		1


	//   ....[61]....
        /*04e4*/ 	.word	0x00004460
        /*04e8*/ 	.word	0x000000ff
        /*04ec*/ 	.word	0x00000000
        /*04f0*/ 	.short	0x010a
        /*04f2*/ 	.byte	0x12
	.zero		1


	//   ....[62]....
        /*04f4*/ 	.word	0x00004580
        /*04f8*/ 	.word	0x000000ff
        /*04fc*/ 	.word	0x00000000
        /*0500*/ 	.short	0x010a
        /*0502*/ 	.byte	0x05
	.zero		1


	//   ....[63]....
        /*0504*/ 	.word	0x00004670
        /*0508*/ 	.word	0x000000ff
        /*050c*/ 	.word	0x000000b8
        /*0510*/ 	.short	0x010a
        /*0512*/ 	.byte	0x26
	.zero		1


	//   ....[64]....
        /*0514*/ 	.word	0x000048d0
        /*0518*/ 	.word	0x000000ff
        /*051c*/ 	.word	0x00000000
        /*0520*/ 	.short	0x010a
        /*0522*/ 	.byte	0x07
	.zero		1


	//   ....[65]....
        /*0524*/ 	.word	0x000049f0
        /*0528*/ 	.word	0x000000ff
        /*052c*/ 	.word	0x00000000
        /*0530*/ 	.short	0x010a
        /*0532*/ 	.byte	0x04
	.zero		1


	//   ....[66]....
        /*0534*/ 	.word	0x00004dd0
        /*0538*/ 	.word	0x000000ff
        /*053c*/ 	.word	0x000000e0
        /*0540*/ 	.short	0x010a
        /*0542*/ 	.byte	0x26
	.zero		1


	//   ....[67]....
        /*0544*/ 	.word	0x000052f0
        /*0548*/ 	.word	0x0000000c
        /*054c*/ 	.word	0x00000090
        /*0550*/ 	.short	0x010a
        /*0552*/ 	.byte	0xff
	.zero		1


	//   ....[68]....
        /*0554*/ 	.word	0x00005460
        /*0558*/ 	.word	0x00000000
        /*055c*/ 	.word	0x00000000
        /*0560*/ 	.short	0x0101
        /*0562*/ 	.byte	0xff
	.zero		1


	//   ....[69]....
        /*0564*/ 	.word	0x000058f0
        /*0568*/ 	.word	0x000000ff
        /*056c*/ 	.word	0x00000088
        /*0570*/ 	.short	0x010a
        /*0572*/ 	.byte	0x15
	.zero		1


	//   ....[70]....
        /*0574*/ 	.word	0x00005a70
        /*0578*/ 	.word	0x000000ff
        /*057c*/ 	.word	0x00000060
        /*0580*/ 	.short	0x010a
        /*0582*/ 	.byte	0x15
	.zero		1


	//   ....[71]....
        /*0584*/ 	.word	0x00005c50
        /*0588*/ 	.word	0x000000ff
        /*058c*/ 	.word	0x00000040
        /*0590*/ 	.short	0x010b
        /*0592*/ 	.byte	0x15
	.zero		1


	//   ....[72]....
        /*0594*/ 	.word	0x00005c60
        /*0598*/ 	.word	0x000000ff
        /*059c*/ 	.word	0x00000000
        /*05a0*/ 	.short	0x0101
        /*05a2*/ 	.byte	0x2e
	.zero		1


	//   ....[73]....
        /*05a4*/ 	.word	0x00005c70
        /*05a8*/ 	.word	0x000000ff
        /*05ac*/ 	.word	0x00000068
        /*05b0*/ 	.short	0x010a
        /*05b2*/ 	.byte	0x15
	.zero		1


	//   ....[74]....
        /*05b4*/ 	.word	0x00005dc0
        /*05b8*/ 	.word	0x000000ff
        /*05bc*/ 	.word	0x00000048
        /*05c0*/ 	.short	0x010b
        /*05c2*/ 	.byte	0x15
	.zero		1


	//   ....[75]....
        /*05c4*/ 	.word	0x00005dd0
        /*05c8*/ 	.word	0x000000ff
        /*05cc*/ 	.word	0x00000000
        /*05d0*/ 	.short	0x0101
        /*05d2*/ 	.byte	0x2d
	.zero		1


	//   ....[76]....
        /*05d4*/ 	.word	0x00005de0
        /*05d8*/ 	.word	0x000000ff
        /*05dc*/ 	.word	0x00000070
        /*05e0*/ 	.short	0x010a
        /*05e2*/ 	.byte	0x15
	.zero		1


	//   ....[77]....
        /*05e4*/ 	.word	0x00005f30
        /*05e8*/ 	.word	0x000000ff
        /*05ec*/ 	.word	0x00000050
        /*05f0*/ 	.short	0x010b
        /*05f2*/ 	.byte	0x15
	.zero		1


	//   ....[78]....
        /*05f4*/ 	.word	0x00005f40
        /*05f8*/ 	.word	0x000000ff
        /*05fc*/ 	.word	0x00000000
        /*0600*/ 	.short	0x0101
        /*0602*/ 	.byte	0x27
	.zero		1


	//   ....[79]....
        /*0604*/ 	.word	0x00005f50
        /*0608*/ 	.word	0x000000ff
        /*060c*/ 	.word	0x00000078
        /*0610*/ 	.short	0x010a
        /*0612*/ 	.byte	0x15
	.zero		1


	//   ....[80]....
        /*0614*/ 	.word	0x00006190
        /*0618*/ 	.word	0x000000ff
        /*061c*/ 	.word	0x00000058
        /*0620*/ 	.short	0x010b
        /*0622*/ 	.byte	0x15
	.zero		1


	//   ....[81]....
        /*0624*/ 	.word	0x000061a0
        /*0628*/ 	.word	0x000000ff
        /*062c*/ 	.word	0x00000000
        /*0630*/ 	.short	0x0101
        /*0632*/ 	.byte	0x26
	.zero		1


	//   ....[82]....
        /*0634*/ 	.word	0x000061d0
        /*0638*/ 	.word	0x000000ff
        /*063c*/ 	.word	0x00000060
        /*0640*/ 	.short	0x010a
        /*0642*/ 	.byte	0x15
	.zero		1


	//   ....[83]....
        /*0644*/ 	.word	0x000061f0
        /*0648*/ 	.word	0x000000ff
        /*064c*/ 	.word	0x00000068
        /*0650*/ 	.short	0x010a
        /*0652*/ 	.byte	0x15
	.zero		1


	//   ....[84]....
        /*0654*/ 	.word	0x00006210
        /*0658*/ 	.word	0x000000ff
        /*065c*/ 	.word	0x00000070
        /*0660*/ 	.short	0x010a
        /*0662*/ 	.byte	0x15
	.zero		1


	//   ....[85]....
        /*0664*/ 	.word	0x00006250
        /*0668*/ 	.word	0x00000000
        /*066c*/ 	.word	0x00000078
        /*0670*/ 	.short	0x010a
        /*0672*/ 	.byte	0xff
	.zero		1


	//   ....[86]....
        /*0674*/ 	.word	0x000065c0
        /*0678*/ 	.word	0x00000008
        /*067c*/ 	.word	0x00000090
        /*0680*/ 	.short	0x010a
        /*0682*/ 	.byte	0xff
	.zero		1


	//   ....[87]....
        /*0684*/ 	.word	0x00006740
        /*0688*/ 	.word	0x00000000
        /*068c*/ 	.word	0x00000000
        /*0690*/ 	.short	0x0101
        /*0692*/ 	.byte	0xff
	.zero		1


	//   ....[88]....
        /*0694*/ 	.word	0x000072b0
        /*0698*/ 	.word	0x000000ff
        /*069c*/ 	.word	0x00000040
        /*06a0*/ 	.short	0x010a
        /*06a2*/ 	.byte	0x2e
	.zero		1


	//   ....[89]....
        /*06a4*/ 	.word	0x00007310
        /*06a8*/ 	.word	0x000000ff
        /*06ac*/ 	.word	0x000000b0
        /*06b0*/ 	.short	0x010a
        /*06b2*/ 	.byte	0x2e
	.zero		1


	//   ....[90]....
        /*06b4*/ 	.word	0x00007570
        /*06b8*/ 	.word	0x000000ff
        /*06bc*/ 	.word	0x00000040
        /*06c0*/ 	.short	0x010a
        /*06c2*/ 	.byte	0x2e
	.zero		1


	//   ....[91]....
        /*06c4*/ 	.word	0x000076b0
        /*06c8*/ 	.word	0x000000ff
        /*06cc*/ 	.word	0x000000b0
        /*06d0*/ 	.short	0x010a
        /*06d2*/ 	.byte	0x2e
	.zero		1


	//   ....[92]....
        /*06d4*/ 	.word	0x00007870
        /*06d8*/ 	.word	0x000000ff
        /*06dc*/ 	.word	0x00000000
        /*06e0*/ 	.short	0x0101
        /*06e2*/ 	.byte	0x05
	.zero		1


	//   ....[93]....
        /*06e4*/ 	.word	0x00008910
        /*06e8*/ 	.word	0x00000000
        /*06ec*/ 	.word	0x00000000
        /*06f0*/ 	.short	0x0101
        /*06f2*/ 	.byte	0xff
	.zero		1


	//   ....[94]....
        /*06f4*/ 	.word	0x00008920
        /*06f8*/ 	.word	0x00000003
        /*06fc*/ 	.word	0x00000040
        /*0700*/ 	.short	0x010a
        /*0702*/ 	.byte	0xff
	.zero		1


	//   ....[95]....
        /*0704*/ 	.word	0x00008a30
        /*0708*/ 	.word	0x00000003
        /*070c*/ 	.word	0x00000040
        /*0710*/ 	.short	0x010a
        /*0712*/ 	.byte	0xff
	.zero		1


	//   ....[96]....
        /*0714*/ 	.word	0x00009d80
        /*0718*/ 	.word	0x00000000
        /*071c*/ 	.word	0x00000000
        /*0720*/ 	.short	0x0101
        /*0722*/ 	.byte	0xff
	.zero		1


	//   ....[97]....
        /*0724*/ 	.word	0x00009dc0
        /*0728*/ 	.word	0x00000007
        /*072c*/ 	.word	0x00000040
        /*0730*/ 	.short	0x010a
        /*0732*/ 	.byte	0xff
	.zero		1


	//   ....[98]....
        /*0734*/ 	.word	0x00009e90
        /*0738*/ 	.word	0x00000007
        /*073c*/ 	.word	0x00000040
        /*0740*/ 	.short	0x010a
        /*0742*/ 	.byte	0xff
	.zero		1


	//   ....[99]....
        /*0744*/ 	.word	0x0000b1e0
        /*0748*/ 	.word	0x00000000
        /*074c*/ 	.word	0x00000000
        /*0750*/ 	.short	0x0101
        /*0752*/ 	.byte	0xff
	.zero		1


	//   ....[100]....
        /*0754*/ 	.word	0x0000b200
        /*0758*/ 	.word	0x00000004
        /*075c*/ 	.word	0x00000040
        /*0760*/ 	.short	0x010a
        /*0762*/ 	.byte	0xff
	.zero		1


	//   ....[101]....
        /*0764*/ 	.word	0x0000b2d0
        /*0768*/ 	.word	0x00000004
        /*076c*/ 	.word	0x00000040
        /*0770*/ 	.short	0x010a
        /*0772*/ 	.byte	0xff
	.zero		1


	//   ....[102]....
        /*0774*/ 	.word	0x0000c610
        /*0778*/ 	.word	0x00000000
        /*077c*/ 	.word	0x00000000
        /*0780*/ 	.short	0x0101
        /*0782*/ 	.byte	0xff
	.zero		1


	//   ....[103]....
        /*0784*/ 	.word	0x0000c780
        /*0788*/ 	.word	0x000000ff
        /*078c*/ 	.word	0x00000000
        /*0790*/ 	.short	0x0101
        /*0792*/ 	.byte	0x08
	.zero		1


	//   ....[104]....
        /*0794*/ 	.word	0x0000c7a0
        /*0798*/ 	.word	0x000000ff
        /*079c*/ 	.word	0x000000e0
        /*07a0*/ 	.short	0x0101
        /*07a2*/ 	.byte	0x2e
	.zero		1


	//   ....[105]....
        /*07a4*/ 	.word	0x0000c910
        /*07a8*/ 	.word	0x000000ff
        /*07ac*/ 	.word	0x00000000
        /*07b0*/ 	.short	0x0101
        /*07b2*/ 	.byte	0x06
	.zero		1


	//   ....[106]....
        /*07b4*/ 	.word	0x0000c930
        /*07b8*/ 	.word	0x00000000
        /*07bc*/ 	.word	0x000000d0
        /*07c0*/ 	.short	0x010a
        /*07c2*/ 	.byte	0xff
	.zero		1


	//   ....[107]....
        /*07c4*/ 	.word	0x0000c990
        /*07c8*/ 	.word	0x00000000
        /*07cc*/ 	.word	0x00000020
        /*07d0*/ 	.short	0x010a
        /*07d2*/ 	.byte	0xff
	.zero		1


	//   ....[108]....
        /*07d4*/ 	.word	0x0000c9f0
        /*07d8*/ 	.word	0x00000000
        /*07dc*/ 	.word	0x00000020
        /*07e0*/ 	.short	0x010a
        /*07e2*/ 	.byte	0xff
	.zero		1


	//   ....[109]....
        /*07e4*/ 	.word	0x0000ca40
        /*07e8*/ 	.word	0x00000003
        /*07ec*/ 	.word	0x00000090
        /*07f0*/ 	.short	0x010a
        /*07f2*/ 	.byte	0xff
	.zero		1


	//   ....[110]....
        /*07f4*/ 	.word	0x0000caa0
        /*07f8*/ 	.word	0x00000000
        /*07fc*/ 	.word	0x00000000
        /*0800*/ 	.short	0x010a
        /*0802*/ 	.byte	0xff
	.zero		1


	//   ....[111]....
        /*0804*/ 	.word	0x0000cb00
        /*0808*/ 	.word	0x00000000
        /*080c*/ 	.word	0x00000000
        /*0810*/ 	.short	0x010a
        /*0812*/ 	.byte	0xff
	.zero		1


	//   ....[112]....
        /*0814*/ 	.word	0x0000cb60
        /*0818*/ 	.word	0x00000000
        /*081c*/ 	.word	0x00000000
        /*0820*/ 	.short	0x010a
        /*0822*/ 	.byte	0xff
	.zero		1


	//   ....[113]....
        /*0824*/ 	.word	0x0000cbb0
        /*0828*/ 	.word	0x00000002
        /*082c*/ 	.word	0x000000c0
        /*0830*/ 	.short	0x010a
        /*0832*/ 	.byte	0xff
	.zero		1


	//   ....[114]....
        /*0834*/ 	.word	0x0000cc10
        /*0838*/ 	.word	0x00000002
        /*083c*/ 	.word	0x000000a0
        /*0840*/ 	.short	0x010a
        /*0842*/ 	.byte	0xff
	.zero		1


	//   ....[115]....
        /*0844*/ 	.word	0x0000cc60
        /*0848*/ 	.word	0x00000002
        /*084c*/ 	.word	0x00000090
        /*0850*/ 	.short	0x010a
        /*0852*/ 	.byte	0xff
	.zero		1


	//   ....[116]....
        /*0854*/ 	.word	0x0000ccc0
        /*0858*/ 	.word	0x00000000
        /*085c*/ 	.word	0x000000a0
        /*0860*/ 	.short	0x010a
        /*0862*/ 	.byte	0xff
	.zero		1


	//   ....[117]....
        /*0864*/ 	.word	0x0000cd20
        /*0868*/ 	.word	0x00000005
        /*086c*/ 	.word	0x00000008
        /*0870*/ 	.short	0x010a
        /*0872*/ 	.byte	0xff
	.zero		1


	//   ....[118]....
        /*0874*/ 	.word	0x0000ce00
        /*0878*/ 	.word	0x00000000
        /*087c*/ 	.word	0x00000008
        /*0880*/ 	.short	0x010a
        /*0882*/ 	.byte	0xff
	.zero		1


	//   ....[119]....
        /*0884*/ 	.word	0x0000ce50
        /*0888*/ 	.word	0x00000000
        /*088c*/ 	.word	0x00000090
        /*0890*/ 	.short	0x010a
        /*0892*/ 	.byte	0xff
	.zero		1


	//   ....[120]....
        /*0894*/ 	.word	0x0000ceb0
        /*0898*/ 	.word	0x00000000
        /*089c*/ 	.word	0x00000000
        /*08a0*/ 	.short	0x010a
        /*08a2*/ 	.byte	0xff
	.zero		1


	//   ....[121]....
        /*08a4*/ 	.word	0x0000cf10
        /*08a8*/ 	.word	0x00000000
        /*08ac*/ 	.word	0x000000b8
        /*08b0*/ 	.short	0x010a
        /*08b2*/ 	.byte	0xff
	.zero		1


	//   ....[122]....
        /*08b4*/ 	.word	0x0000cf70
        /*08b8*/ 	.word	0x00000000
        /*08bc*/ 	.word	0x00000000
        /*08c0*/ 	.short	0x010a
        /*08c2*/ 	.byte	0xff
	.zero		1


	//   ....[123]....
        /*08c4*/ 	.word	0x0000cfd0
        /*08c8*/ 	.word	0x00000000
        /*08cc*/ 	.word	0x000000e0
        /*08d0*/ 	.short	0x010a
        /*08d2*/ 	.byte	0xff
	.zero		1


	//   ....[124]....
        /*08d4*/ 	.word	0x0000d020
        /*08d8*/ 	.word	0x0000000c
        /*08dc*/ 	.word	0x00000090
        /*08e0*/ 	.short	0x010a
        /*08e2*/ 	.byte	0xff
	.zero		1


	//   ....[125]....
        /*08e4*/ 	.word	0x0000d080
        /*08e8*/ 	.word	0x00000000
        /*08ec*/ 	.word	0x00000088
        /*08f0*/ 	.short	0x010a
        /*08f2*/ 	.byte	0xff
	.zero		1


	//   ....[126]....
        /*08f4*/ 	.word	0x0000d0e0
        /*08f8*/ 	.word	0x00000000
        /*08fc*/ 	.word	0x00000060
        /*0900*/ 	.short	0x010a
        /*0902*/ 	.byte	0xff
	.zero		1


	//   ....[127]....
        /*0904*/ 	.word	0x0000d140
        /*0908*/ 	.word	0x00000000
        /*090c*/ 	.word	0x00000068
        /*0910*/ 	.short	0x010a
        /*0912*/ 	.byte	0xff
	.zero		1


	//   ....[128]....
        /*0914*/ 	.word	0x0000d1a0
        /*0918*/ 	.word	0x00000000
        /*091c*/ 	.word	0x00000070
        /*0920*/ 	.short	0x010a
        /*0922*/ 	.byte	0xff
	.zero		1


	//   ....[129]....
        /*0924*/ 	.word	0x0000d200
        /*0928*/ 	.word	0x00000000
        /*092c*/ 	.word	0x00000078
        /*0930*/ 	.short	0x010a
        /*0932*/ 	.byte	0xff
	.zero		1


	//   ....[130]....
        /*0934*/ 	.word	0x0000d260
        /*0938*/ 	.word	0x00000000
        /*093c*/ 	.word	0x00000060
        /*0940*/ 	.short	0x010a
        /*0942*/ 	.byte	0xff
	.zero		1


	//   ....[131]....
        /*0944*/ 	.word	0x0000d2c0
        /*0948*/ 	.word	0x00000000
        /*094c*/ 	.word	0x00000068
        /*0950*/ 	.short	0x010a
        /*0952*/ 	.byte	0xff
	.zero		1


	//   ....[132]....
        /*0954*/ 	.word	0x0000d320
        /*0958*/ 	.word	0x00000000
        /*095c*/ 	.word	0x00000070
        /*0960*/ 	.short	0x010a
        /*0962*/ 	.byte	0xff
	.zero		1


	//   ....[133]....
        /*0964*/ 	.word	0x0000d370
        /*0968*/ 	.word	0x00000008
        /*096c*/ 	.word	0x00000090
        /*0970*/ 	.short	0x010a
        /*0972*/ 	.byte	0xff
	.zero		1


	//   ....[134]....
        /*0974*/ 	.word	0x0000d3d0
        /*0978*/ 	.word	0x00000000
        /*097c*/ 	.word	0x00000040
        /*0980*/ 	.short	0x010a
        /*0982*/ 	.byte	0xff
	.zero		1


	//   ....[135]....
        /*0984*/ 	.word	0x0000d430
        /*0988*/ 	.word	0x00000000
        /*098c*/ 	.word	0x000000b0
        /*0990*/ 	.short	0x010a
        /*0992*/ 	.byte	0xff
	.zero		1


	//   ....[136]....
        /*0994*/ 	.word	0x0000d480
        /*0998*/ 	.word	0x00000003
        /*099c*/ 	.word	0x00000040
        /*09a0*/ 	.short	0x010a
        /*09a2*/ 	.byte	0xff
	.zero		1


	//   ....[137]....
        /*09a4*/ 	.word	0x0000d4d0
        /*09a8*/ 	.word	0x00000007
        /*09ac*/ 	.word	0x00000040
        /*09b0*/ 	.short	0x010a
        /*09b2*/ 	.byte	0xff
	.zero		1


	//   ....[138]....
        /*09b4*/ 	.word	0x0000d520
        /*09b8*/ 	.word	0x00000004
        /*09bc*/ 	.word	0x00000040
        /*09c0*/ 	.short	0x010a
        /*09c2*/ 	.byte	0xff
	.zero		1


	//----- nvinfo : EIATTR_NUM_MBARRIERS
	.align		4
.L_47:
        /*09c4*/ 	.byte	0x03, 0x38
        /*09c6*/ 	.short	0x001d


	//----- nvinfo : EIATTR_EXIT_INSTR_OFFSETS
	.align		4
        /*09c8*/ 	.byte	0x04, 0x1c
        /*09ca*/ 	.short	(.L_49 - .L_48)


	//   ....[0]....
.L_48:
        /*09cc*/ 	.word	0x00003260


	//   ....[1]....
        /*09d0*/ 	.word	0x00003770


	//   ....[2]....
        /*09d4*/ 	.word	0x000037d0


	//   ....[3]....
        /*09d8*/ 	.word	0x00005030


	//   ....[4]....
        /*09dc*/ 	.word	0x00006280


	//   ....[5]....
        /*09e0*/ 	.word	0x000062c0


	//   ....[6]....
        /*09e4*/ 	.word	0x0000c800


	//   ....[7]....
        /*09e8*/ 	.word	0x0000c870


	//   ....[8]....
        /*09ec*/ 	.word	0x0000c8a0


	//   ....[9]....
        /*09f0*/ 	.word	0x0000c920


	//----- nvinfo : EIATTR_MAX_THREADS
	.align		4
.L_49:
        /*09f4*/ 	.byte	0x04, 0x05
        /*09f6*/ 	.short	(.L_51 - .L_50)
.L_50:
        /*09f8*/ 	.word	0x00000100
        /*09fc*/ 	.word	0x00000001
        /*0a00*/ 	.word	0x00000001


	//----- nvinfo : EIATTR_CRS_STACK_SIZE
	.align		4
.L_51:
        /*0a04*/ 	.byte	0x04, 0x1e
        /*0a06*/ 	.short	(.L_53 - .L_52)
.L_52:
        /*0a08*/ 	.word	0x00000000


	//----- nvinfo : EIATTR_CBANK_PARAM_SIZE
	.align		4
.L_53:
        /*0a0c*/ 	.byte	0x03, 0x19
        /*0a0e*/ 	.short	0x0c00


	//----- nvinfo : EIATTR_PARAM_CBANK
	.align		4
        /*0a10*/ 	.byte	0x04, 0x0a
        /*0a12*/ 	.short	(.L_55 - .L_54)
	.align		4
.L_54:
        /*0a14*/ 	.word	index@(.nv.constant0._ZN7cutlass13device_kernelINS_4gemm6kernel13GemmUniversalIN4cute5tupleIJiiiiEEENS1_10collective13CollectiveMmaINS1_46MainloopSm100TmaUmmaWarpSpecializedBlockScaledILi4ELi2ELi1ENS5_IJNS4_1CILi4EEESB_NSA_ILi1EEEEEEEENS5_IJNSA_ILi256EEESF_SF_EEENS5_IJNS_12float_e2m1_tENS_13float_ue8m0_tEEEENS5_IJNS5_IJlSC_lEEENS4_6LayoutINS5_IJNS5_IJNS5_IJNSA_ILi32EEESB_EEEiEEESO_NS5_IJSC_iEEEEEENS5_IJNS5_IJNS5_IJNSA_ILi16EEESB_EEEiEEENS5_IJNS5_IJNSA_ILi0EEESC_EEENSA_ILi512EEEEEENS5_IJSU_iEEEEEEEEEEESJ_S11_NS4_8TiledMMAINS4_8MMA_AtomIJNS4_23SM100_MMA_MXF4_2x1SM_SSISH_SH_fSI_Li256ELi256ELi32ELNS4_4UMMA5MajorE0ELS16_0ELNS15_7ScaleInE0ELS17_0EEEEEENSL_INS5_IJSC_SC_SC_EEENS5_IJSU_SU_SU_EEEEENS5_IJNS4_10UnderscoreES1D_S1D_EEEEENS5_IJNS4_28SM100_TMA_2SM_LOAD_MULTICASTES1G_EEENS5_IJNS4_14ComposedLayoutINS4_7SwizzleILi3ELi4ELi3EEENS4_18smem_ptr_flag_bitsILi4EEENSL_INS5_IJNSA_ILi8EEESF_EEENS5_IJSF_SC_EEEEEEENSL_INS5_IJNS5_IJNS5_IJSN_SC_EEENS5_IJSM_NSA_ILi2EEEEEEEEESC_NS5_IJS1T_S1T_EEEEEENS5_IJNS5_IJNS5_IJSS_SW_EEESV_EEESU_NS5_IJS1T_SW_EEEEEEEEEEEvNS4_8identityES1H_NS5_IJS1R_NSL_INS5_IJNS5_IJNS5_IJSN_S1T_EEES1U_EEESC_S1W_EEENS5_IJS1Z_SU_NS5_IJS1T_NSA_ILi1024EEEEEEEEEEEEEEvS24_EENS_8epilogue10collective18CollectiveEpilogueINS2E_23Sm100TmaWarpSpecializedILi4ELi2ELi64ELb1ELb0EEEJNS5_IJNSA_ILi128EEESF_SF_EEENS5_IJNSL_IS2J_SC_EENSL_INSA_ILi64EEESC_EEEEENS_10bfloat16_tESK_S2P_SK_NS2E_6fusion15FusionCallbacksIS2I_NS2Q_17LinearCombinationIS2P_fS2P_fLNS_15FloatRoundStyleE2EEES2K_S2O_JEEENS4_5SM1004TMEM4LOAD26SM100_TMEM_LOAD_32dp32b64xENS4_13SM90_TMA_LOADENS1I_IS1K_NS1L_ILi16EEENSL_INS5_IJS1N_S2M_EEENS5_IJS2M_SC_EEEEEEENS4_39AutoVectorizingCopyWithAssumedAlignmentILi128EEENS4_14SM90_TMA_STOREES35_S37_S37_EEEvvEEEEvNT_6ParamsE)
        /*0a18*/ 	.short	0x0380
        /*0a1a*/ 	.short	0x0c00


	//----- nvinfo : EIATTR_SW_WAR
	.align		4
.L_55:
        /*0a1c*/ 	.byte	0x04, 0x36
        /*0a1e*/ 	.short	(.L_57 - .L_56)
.L_56:
        /*0a20*/ 	.word	0x00000008
.L_57:


//--------------------- .nv.callgraph             --------------------------
	.section	.nv.callgraph,"",@"SHT_CUDA_CALLGRAPH"
	.align	4
	.sectionentsize	8
	.align		4
        /*0000*/ 	.word	0x00000000
	.align		4
        /*0004*/ 	.word	0xffffffff
	.align		4
        /*0008*/ 	.word	index@(_ZN7cutlass13device_kernelINS_4gemm6kernel13GemmUniversalIN4cute5tupleIJiiiiEEENS1_10collective13CollectiveMmaINS1_46MainloopSm100TmaUmmaWarpSpecializedBlockScaledILi4ELi2ELi1ENS5_IJNS4_1CILi4EEESB_NSA_ILi1EEEEEEEENS5_IJNSA_ILi256EEESF_SF_EEENS5_IJNS_12float_e2m1_tENS_13float_ue8m0_tEEEENS5_IJNS5_IJlSC_lEEENS4_6LayoutINS5_IJNS5_IJNS5_IJNSA_ILi32EEESB_EEEiEEESO_NS5_IJSC_iEEEEEENS5_IJNS5_IJNS5_IJNSA_ILi16EEESB_EEEiEEENS5_IJNS5_IJNSA_ILi0EEESC_EEENSA_ILi512EEEEEENS5_IJSU_iEEEEEEEEEEESJ_S11_NS4_8TiledMMAINS4_8MMA_AtomIJNS4_23SM100_MMA_MXF4_2x1SM_SSISH_SH_fSI_Li256ELi256ELi32ELNS4_4UMMA5MajorE0ELS16_0ELNS15_7ScaleInE0ELS17_0EEEEEENSL_INS5_IJSC_SC_SC_EEENS5_IJSU_SU_SU_EEEEENS5_IJNS4_10UnderscoreES1D_S1D_EEEEENS5_IJNS4_28SM100_TMA_2SM_LOAD_MULTICASTES1G_EEENS5_IJNS4_14ComposedLayoutINS4_7SwizzleILi3ELi4ELi3EEENS4_18smem_ptr_flag_bitsILi4EEENSL_INS5_IJNSA_ILi8EEESF_EEENS5_IJSF_SC_EEEEEEENSL_INS5_IJNS5_IJNS5_IJSN_SC_EEENS5_IJSM_NSA_ILi2EEEEEEEEESC_NS5_IJS1T_S1T_EEEEEENS5_IJNS5_IJNS5_IJSS_SW_EEESV_EEESU_NS5_IJS1T_SW_EEEEEEEEEEEvNS4_8identityES1H_NS5_IJS1R_NSL_INS5_IJNS5_IJNS5_IJSN_S1T_EEES1U_EEESC_S1W_EEENS5_IJS1Z_SU_NS5_IJS1T_NSA_ILi1024EEEEEEEEEEEEEEvS24_EENS_8epilogue10collective18CollectiveEpilogueINS2E_23Sm100TmaWarpSpecializedILi4ELi2ELi64ELb1ELb0EEEJNS5_IJNSA_ILi128EEESF_SF_EEENS5_IJNSL_IS2J_SC_EENSL_INSA_ILi64EEESC_EEEEENS_10bfloat16_tESK_S2P_SK_NS2E_6fusion15FusionCallbacksIS2I_NS2Q_17LinearCombinationIS2P_fS2P_fLNS_15FloatRoundStyleE2EEES2K_S2O_JEEENS4_5SM1004TMEM4LOAD26SM100_TMEM_LOAD_32dp32b64xENS4_13SM90_TMA_LOADENS1I_IS1K_NS1L_ILi16EEENSL_INS5_IJS1N_S2M_EEENS5_IJS2M_SC_EEEEEEENS4_39AutoVectorizingCopyWithAssumedAlignmentILi128EEENS4_14SM90_TMA_STOREES35_S37_S37_EEEvvEEEEvNT_6ParamsE)
	.align		4
        /*000c*/ 	.word	index@(__assertfail)
	.align		4
        /*0010*/ 	.word	0x00000000
	.align		4
        /*0014*/ 	.word	0xfffffffe
	.align		4
        /*0018*/ 	.word	0x00000000
	.align		4
        /*001c*/ 	.word	0xfffffffd
	.align		4
        /*0020*/ 	.word	0x00000000
	.align		4
        /*0024*/ 	.word	0xfffffffc


//--------------------- .nv.constant4             --------------------------
	.section	.nv.constant4,"a",@progbits
	.align	8
	.align		8
.nv.constant4:
        /*0000*/ 	.dword	__assertfail
	.align		8
        /*0008*/ 	.dword	__unnamed_1
	.align		8
        /*0010*/ 	.dword	__unnamed_2
	.align		8
        /*0018*/ 	.dword	_ZN40_INTERNAL_5564c530_4_k_cu_78e4d117_295274cuda3std3__45__cpo5beginE
	.align		8
        /*0020*/ 	.dword	_ZN40_INTERNAL_5564c530_4_k_cu_78e4d117_295274cuda3std3__45__cpo3endE
	.align		8
        /*0028*/ 	.dword	_ZN40_INTERNAL_5564c530_4_k_cu_78e4d117_295274cuda3std3__45__cpo6cbeginE
	.align		8
        /*0030*/ 	.dword	_ZN40_INTERNAL_5564c530_4_k_cu_78e4d117_295274cuda3std3__45__cpo4cendE
	.align		8
        /*0038*/ 	.dword	_ZN40_INTERNAL_5564c530_4_k_cu_78e4d117_295274cuda3std3__442_GLOBAL__N__5564c530_4_k_cu_78e4d117_295276ignoreE
	.align		8
        /*0040*/ 	.dword	_ZN40_INTERNAL_5564c530_4_k_cu_78e4d117_295274cuda3std3__419piecewise_constructE
	.align		8
        /*0048*/ 	.dword	_ZN40_INTERNAL_5564c530_4_k_cu_78e4d117_295274cuda3std3__48in_placeE
	.align		8
        /*0050*/ 	.dword	_ZN40_INTERNAL_5564c530_4_k_cu_78e4d117_295274cuda3std6ranges3__45__cpo4swapE
	.align		8
        /*0058*/ 	.dword	_ZN40_INTERNAL_5564c530_4_k_cu_78e4d117_295274cuda3std6ranges3__45__cpo9iter_moveE
	.align		8
        /*0060*/ 	.dword	_ZN40_INTERNAL_5564c530_4_k_cu_78e4d117_295274cute7productE
	.align		8
        /*0068*/ 	.dword	_ZN40_INTERNAL_5564c530_4_k_cu_78e4d117_295274cute1_E
	.align		8
        /*0070*/ 	.dword	$str$25
	.align		8
        /*0078*/ 	.dword	$str$26
	.align		8
        /*0080*/ 	.dword	$str$29
	.align		8
        /*0088*/ 	.dword	$str$30


//--------------------- .text._ZN7cutlass13device_kernelINS_4gemm6kernel13GemmUniversalIN4cute5tupleIJiiiiEEENS1_10collective13CollectiveMmaINS1_46MainloopSm100TmaUmmaWarpSpecializedBlockScaledILi4ELi2ELi1ENS5_IJNS4_1CILi4EEESB_NSA_ILi1EEEEEEEENS5_IJNSA_ILi256EEESF_SF_EEENS5_IJNS_12float_e2m1_tENS_13float_ue8m0_tEEEENS5_IJNS5_IJlSC_lEEENS4_6LayoutINS5_IJNS5_IJNS5_IJNSA_ILi32EEESB_EEEiEEESO_NS5_IJSC_iEEEEEENS5_IJNS5_IJNS5_IJNSA_ILi16EEESB_EEEiEEENS5_IJNS5_IJNSA_ILi0EEESC_EEENSA_ILi512EEEEEENS5_IJSU_iEEEEEEEEEEESJ_S11_NS4_8TiledMMAINS4_8MMA_AtomIJNS4_23SM100_MMA_MXF4_2x1SM_SSISH_SH_fSI_Li256ELi256ELi32ELNS4_4UMMA5MajorE0ELS16_0ELNS15_7ScaleInE0ELS17_0EEEEEENSL_INS5_IJSC_SC_SC_EEENS5_IJSU_SU_SU_EEEEENS5_IJNS4_10UnderscoreES1D_S1D_EEEEENS5_IJNS4_28SM100_TMA_2SM_LOAD_MULTICASTES1G_EEENS5_IJNS4_14ComposedLayoutINS4_7SwizzleILi3ELi4ELi3EEENS4_18smem_ptr_flag_bitsILi4EEENSL_INS5_IJNSA_ILi8EEESF_EEENS5_IJSF_SC_EEEEEEENSL_INS5_IJNS5_IJNS5_IJSN_SC_EEENS5_IJSM_NSA_ILi2EEEEEEEEESC_NS5_IJS1T_S1T_EEEEEENS5_IJNS5_IJNS5_IJSS_SW_EEESV_EEESU_NS5_IJS1T_SW_EEEEEEEEEEEvNS4_8identityES1H_NS5_IJS1R_NSL_INS5_IJNS5_IJNS5_IJSN_S1T_EEES1U_EEESC_S1W_EEENS5_IJS1Z_SU_NS5_IJS1T_NSA_ILi1024EEEEEEEEEEEEEEvS24_EENS_8epilogue10collective18CollectiveEpilogueINS2E_23Sm100TmaWarpSpecializedILi4ELi2ELi64ELb1ELb0EEEJNS5_IJNSA_ILi128EEESF_SF_EEENS5_IJNSL_IS2J_SC_EENSL_INSA_ILi64EEESC_EEEEENS_10bfloat16_tESK_S2P_SK_NS2E_6fusion15FusionCallbacksIS2I_NS2Q_17LinearCombinationIS2P_fS2P_fLNS_15FloatRoundStyleE2EEES2K_S2O_JEEENS4_5SM1004TMEM4LOAD26SM100_TMEM_LOAD_32dp32b64xENS4_13SM90_TMA_LOADENS1I_IS1K_NS1L_ILi16EEENSL_INS5_IJS1N_S2M_EEENS5_IJS2M_SC_EEEEEEENS4_39AutoVectorizingCopyWithAssumedAlignmentILi128EEENS4_14SM90_TMA_STOREES35_S37_S37_EEEvvEEEEvNT_6ParamsE --------------------------
	.section	.text._ZN7cutlass13device_kernelINS_4gemm6kernel13GemmUniversalIN4cute5tupleIJiiiiEEENS1_10collective13CollectiveMmaINS1_46MainloopSm100TmaUmmaWarpSpecializedBlockScaledILi4ELi2ELi1ENS5_IJNS4_1CILi4EEESB_NSA_ILi1EEEEEEEENS5_IJNSA_ILi256EEESF_SF_EEENS5_IJNS_12float_e2m1_tENS_13float_ue8m0_tEEEENS5_IJNS5_IJlSC_lEEENS4_6LayoutINS5_IJNS5_IJNS5_IJNSA_ILi32EEESB_EEEiEEESO_NS5_IJSC_iEEEEEENS5_IJNS5_IJNS5_IJNSA_ILi16EEESB_EEEiEEENS5_IJNS5_IJNSA_ILi0EEESC_EEENSA_ILi512EEEEEENS5_IJSU_iEEEEEEEEEEESJ_S11_NS4_8TiledMMAINS4_8MMA_AtomIJNS4_23SM100_MMA_MXF4_2x1SM_SSISH_SH_fSI_Li256ELi256ELi32ELNS4_4UMMA5MajorE0ELS16_0ELNS15_7ScaleInE0ELS17_0EEEEEENSL_INS5_IJSC_SC_SC_EEENS5_IJSU_SU_SU_EEEEENS5_IJNS4_10UnderscoreES1D_S1D_EEEEENS5_IJNS4_28SM100_TMA_2SM_LOAD_MULTICASTES1G_EEENS5_IJNS4_14ComposedLayoutINS4_7SwizzleILi3ELi4ELi3EEENS4_18smem_ptr_flag_bitsILi4EEENSL_INS5_IJNSA_ILi8EEESF_EEENS5_IJSF_SC_EEEEEEENSL_INS5_IJNS5_IJNS5_IJSN_SC_EEENS5_IJSM_NSA_ILi2EEEEEEEEESC_NS5_IJS1T_S1T_EEEEEENS5_IJNS5_IJNS5_IJSS_SW_EEESV_EEESU_NS5_IJS1T_SW_EEEEEEEEEEEvNS4_8identityES1H_NS5_IJS1R_NSL_INS5_IJNS5_IJNS5_IJSN_S1T_EEES1U_EEESC_S1W_EEENS5_IJS1Z_SU_NS5_IJS1T_NSA_ILi1024EEEEEEEEEEEEEEvS24_EENS_8epilogue10collective18CollectiveEpilogueINS2E_23Sm100TmaWarpSpecializedILi4ELi2ELi64ELb1ELb0EEEJNS5_IJNSA_ILi128EEESF_SF_EEENS5_IJNSL_IS2J_SC_EENSL_INSA_ILi64EEESC_EEEEENS_10bfloat16_tESK_S2P_SK_NS2E_6fusion15FusionCallbacksIS2I_NS2Q_17LinearCombinationIS2P_fS2P_fLNS_15FloatRoundStyleE2EEES2K_S2O_JEEENS4_5SM1004TMEM4LOAD26SM100_TMEM_LOAD_32dp32b64xENS4_13SM90_TMA_LOADENS1I_IS1K_NS1L_ILi16EEENSL_INS5_IJS1N_S2M_EEENS5_IJS2M_SC_EEEEEEENS4_39AutoVectorizingCopyWithAssumedAlignmentILi128EEENS4_14SM90_TMA_STOREES35_S37_S37_EEEvvEEEEvNT_6ParamsE,"ax",@progbits
	.align	128
.text._ZN7cutlass13device_kernelINS_4gemm6kernel13GemmUniversalIN4cute5tupleIJiiiiEEENS1_10collective13CollectiveMmaINS1_46MainloopSm100TmaUmmaWarpSpecializedBlockScaledILi4ELi2ELi1ENS5_IJNS4_1CILi4EEESB_NSA_ILi1EEEEEEEENS5_IJNSA_ILi256EEESF_SF_EEENS5_IJNS_12float_e2m1_tENS_13float_ue8m0_tEEEENS5_IJNS5_IJlSC_lEEENS4_6LayoutINS5_IJNS5_IJNS5_IJNSA_ILi32EEESB_EEEiEEESO_NS5_IJSC_iEEEEEENS5_IJNS5_IJNS5_IJNSA_ILi16EEESB_EEEiEEENS5_IJNS5_IJNSA_ILi0EEESC_EEENSA_ILi512EEEEEENS5_IJSU_iEEEEEEEEEEESJ_S11_NS4_8TiledMMAINS4_8MMA_AtomIJNS4_23SM100_MMA_MXF4_2x1SM_SSISH_SH_fSI_Li256ELi256ELi32ELNS4_4UMMA5MajorE0ELS16_0ELNS15_7ScaleInE0ELS17_0EEEEEENSL_INS5_IJSC_SC_SC_EEENS5_IJSU_SU_SU_EEEEENS5_IJNS4_10UnderscoreES1D_S1D_EEEEENS5_IJNS4_28SM100_TMA_2SM_LOAD_MULTICASTES1G_EEENS5_IJNS4_14ComposedLayoutINS4_7SwizzleILi3ELi4ELi3EEENS4_18smem_ptr_flag_bitsILi4EEENSL_INS5_IJNSA_ILi8EEESF_EEENS5_IJSF_SC_EEEEEEENSL_INS5_IJNS5_IJNS5_IJSN_SC_EEENS5_IJSM_NSA_ILi2EEEEEEEEESC_NS5_IJS1T_S1T_EEEEEENS5_IJNS5_IJNS5_IJSS_SW_EEESV_EEESU_NS5_IJS1T_SW_EEEEEEEEEEEvNS4_8identityES1H_NS5_IJS1R_NSL_INS5_IJNS5_IJNS5_IJSN_S1T_EEES1U_EEESC_S1W_EEENS5_IJS1Z_SU_NS5_IJS1T_NSA_ILi1024EEEEEEEEEEEEEEvS24_EENS_8epilogue10collective18CollectiveEpilogueINS2E_23Sm100TmaWarpSpecializedILi4ELi2ELi64ELb1ELb0EEEJNS5_IJNSA_ILi128EEESF_SF_EEENS5_IJNSL_IS2J_SC_EENSL_INSA_ILi64EEESC_EEEEENS_10bfloat16_tESK_S2P_SK_NS2E_6fusion15FusionCallbacksIS2I_NS2Q_17LinearCombinationIS2P_fS2P_fLNS_15FloatRoundStyleE2EEES2K_S2O_JEEENS4_5SM1004TMEM4LOAD26SM100_TMEM_LOAD_32dp32b64xENS4_13SM90_TMA_LOADENS1I_IS1K_NS1L_ILi16EEENSL_INS5_IJS1N_S2M_EEENS5_IJS2M_SC_EEEEEEENS4_39AutoVectorizingCopyWithAssumedAlignmentILi128EEENS4_14SM90_TMA_STOREES35_S37_S37_EEEvvEEEEvNT_6ParamsE:
        .type           _ZN7cutlass13device_kernelINS_4gemm6kernel13GemmUniversalIN4cute5tupleIJiiiiEEENS1_10collective13CollectiveMmaINS1_46MainloopSm100TmaUmmaWarpSpecializedBlockScaledILi4ELi2ELi1ENS5_IJNS4_1CILi4EEESB_NSA_ILi1EEEEEEEENS5_IJNSA_ILi256EEESF_SF_EEENS5_IJNS_12float_e2m1_tENS_13float_ue8m0_tEEEENS5_IJNS5_IJlSC_lEEENS4_6LayoutINS5_IJNS5_IJNS5_IJNSA_ILi32EEESB_EEEiEEESO_NS5_IJSC_iEEEEEENS5_IJNS5_IJNS5_IJNSA_ILi16EEESB_EEEiEEENS5_IJNS5_IJNSA_ILi0EEESC_EEENSA_ILi512EEEEEENS5_IJSU_iEEEEEEEEEEESJ_S11_NS4_8TiledMMAINS4_8MMA_AtomIJNS4_23SM100_MMA_MXF4_2x1SM_SSISH_SH_fSI_Li256ELi256ELi32ELNS4_4UMMA5MajorE0ELS16_0ELNS15_7ScaleInE0ELS17_0EEEEEENSL_INS5_IJSC_SC_SC_EEENS5_IJSU_SU_SU_EEEEENS5_IJNS4_10UnderscoreES1D_S1D_EEEEENS5_IJNS4_28SM100_TMA_2SM_LOAD_MULTICASTES1G_EEENS5_IJNS4_14ComposedLayoutINS4_7SwizzleILi3ELi4ELi3EEENS4_18smem_ptr_flag_bitsILi4EEENSL_INS5_IJNSA_ILi8EEESF_EEENS5_IJSF_SC_EEEEEEENSL_INS5_IJNS5_IJNS5_IJSN_SC_EEENS5_IJSM_NSA_ILi2EEEEEEEEESC_NS5_IJS1T_S1T_EEEEEENS5_IJNS5_IJNS5_IJSS_SW_EEESV_EEESU_NS5_IJS1T_SW_EEEEEEEEEEEvNS4_8identityES1H_NS5_IJS1R_NSL_INS5_IJNS5_IJNS5_IJSN_S1T_EEES1U_EEESC_S1W_EEENS5_IJS1Z_SU_NS5_IJS1T_NSA_ILi1024EEEEEEEEEEEEEEvS24_EENS_8epilogue10collective18CollectiveEpilogueINS2E_23Sm100TmaWarpSpecializedILi4ELi2ELi64ELb1ELb0EEEJNS5_IJNSA_ILi128EEESF_SF_EEENS5_IJNSL_IS2J_SC_EENSL_INSA_ILi64EEESC_EEEEENS_10bfloat16_tESK_S2P_SK_NS2E_6fusion15FusionCallbacksIS2I_NS2Q_17LinearCombinationIS2P_fS2P_fLNS_15FloatRoundStyleE2EEES2K_S2O_JEEENS4_5SM1004TMEM4LOAD26SM100_TMEM_LOAD_32dp32b64xENS4_13SM90_TMA_LOADENS1I_IS1K_NS1L_ILi16EEENSL_INS5_IJS1N_S2M_EEENS5_IJS2M_SC_EEEEEEENS4_39AutoVectorizingCopyWithAssumedAlignmentILi128EEENS4_14SM90_TMA_STOREES35_S37_S37_EEEvvEEEEvNT_6ParamsE,@function
        .size           _ZN7cutlass13device_kernelINS_4gemm6kernel13GemmUniversalIN4cute5tupleIJiiiiEEENS1_10collective13CollectiveMmaINS1_46MainloopSm100TmaUmmaWarpSpecializedBlockScaledILi4ELi2ELi1ENS5_IJNS4_1CILi4EEESB_NSA_ILi1EEEEEEEENS5_IJNSA_ILi256EEESF_SF_EEENS5_IJNS_12float_e2m1_tENS_13float_ue8m0_tEEEENS5_IJNS5_IJlSC_lEEENS4_6LayoutINS5_IJNS5_IJNS5_IJNSA_ILi32EEESB_EEEiEEESO_NS5_IJSC_iEEEEEENS5_IJNS5_IJNS5_IJNSA_ILi16EEESB_EEEiEEENS5_IJNS5_IJNSA_ILi0EEESC_EEENSA_ILi512EEEEEENS5_IJSU_iEEEEEEEEEEESJ_S11_NS4_8TiledMMAINS4_8MMA_AtomIJNS4_23SM100_MMA_MXF4_2x1SM_SSISH_SH_fSI_Li256ELi256ELi32ELNS4_4UMMA5MajorE0ELS16_0ELNS15_7ScaleInE0ELS17_0EEEEEENSL_INS5_IJSC_SC_SC_EEENS5_IJSU_SU_SU_EEEEENS5_IJNS4_10UnderscoreES1D_S1D_EEEEENS5_IJNS4_28SM100_TMA_2SM_LOAD_MULTICASTES1G_EEENS5_IJNS4_14ComposedLayoutINS4_7SwizzleILi3ELi4ELi3EEENS4_18smem_ptr_flag_bitsILi4EEENSL_INS5_IJNSA_ILi8EEESF_EEENS5_IJSF_SC_EEEEEEENSL_INS5_IJNS5_IJNS5_IJSN_SC_EEENS5_IJSM_NSA_ILi2EEEEEEEEESC_NS5_IJS1T_S1T_EEEEEENS5_IJNS5_IJNS5_IJSS_SW_EEESV_EEESU_NS5_IJS1T_SW_EEEEEEEEEEEvNS4_8identityES1H_NS5_IJS1R_NSL_INS5_IJNS5_IJNS5_IJSN_S1T_EEES1U_EEESC_S1W_EEENS5_IJS1Z_SU_NS5_IJS1T_NSA_ILi1024EEEEEEEEEEEEEEvS24_EENS_8epilogue10collective18CollectiveEpilogueINS2E_23Sm100TmaWarpSpecializedILi4ELi2ELi64ELb1ELb0EEEJNS5_IJNSA_ILi128EEESF_SF_EEENS5_IJNSL_IS2J_SC_EENSL_INSA_ILi64EEESC_EEEEENS_10bfloat16_tESK_S2P_SK_NS2E_6fusion15FusionCallbacksIS2I_NS2Q_17LinearCombinationIS2P_fS2P_fLNS_15FloatRoundStyleE2EEES2K_S2O_JEEENS4_5SM1004TMEM4LOAD26SM100_TMEM_LOAD_32dp32b64xENS4_13SM90_TMA_LOADENS1I_IS1K_NS1L_ILi16EEENSL_INS5_IJS1N_S2M_EEENS5_IJS2M_SC_EEEEEEENS4_39AutoVectorizingCopyWithAssumedAlignmentILi128EEENS4_14SM90_TMA_STOREES35_S37_S37_EEEvvEEEEvNT_6ParamsE,(.L_x_194 - _ZN7cutlass13device_kernelINS_4gemm6kernel13GemmUniversalIN4cute5tupleIJiiiiEEENS1_10collective13CollectiveMmaINS1_46MainloopSm100TmaUmmaWarpSpecializedBlockScaledILi4ELi2ELi1ENS5_IJNS4_1CILi4EEESB_NSA_ILi1EEEEEEEENS5_IJNSA_ILi256EEESF_SF_EEENS5_IJNS_12float_e2m1_tENS_13float_ue8m0_tEEEENS5_IJNS5_IJlSC_lEEENS4_6LayoutINS5_IJNS5_IJNS5_IJNSA_ILi32EEESB_EEEiEEESO_NS5_IJSC_iEEEEEENS5_IJNS5_IJNS5_IJNSA_ILi16EEESB_EEEiEEENS5_IJNS5_IJNSA_ILi0EEESC_EEENSA_ILi512EEEEEENS5_IJSU_iEEEEEEEEEEESJ_S11_NS4_8TiledMMAINS4_8MMA_AtomIJNS4_23SM100_MMA_MXF4_2x1SM_SSISH_SH_fSI_Li256ELi256ELi32ELNS4_4UMMA5MajorE0ELS16_0ELNS15_7ScaleInE0ELS17_0EEEEEENSL_INS5_IJSC_SC_SC_EEENS5_IJSU_SU_SU_EEEEENS5_IJNS4_10UnderscoreES1D_S1D_EEEEENS5_IJNS4_28SM100_TMA_2SM_LOAD_MULTICASTES1G_EEENS5_IJNS4_14ComposedLayoutINS4_7SwizzleILi3ELi4ELi3EEENS4_18smem_ptr_flag_bitsILi4EEENSL_INS5_IJNSA_ILi8EEESF_EEENS5_IJSF_SC_EEEEEEENSL_INS5_IJNS5_IJNS5_IJSN_SC_EEENS5_IJSM_NSA_ILi2EEEEEEEEESC_NS5_IJS1T_S1T_EEEEEENS5_IJNS5_IJNS5_IJSS_SW_EEESV_EEESU_NS5_IJS1T_SW_EEEEEEEEEEEvNS4_8identityES1H_NS5_IJS1R_NSL_INS5_IJNS5_IJNS5_IJSN_S1T_EEES1U_EEESC_S1W_EEENS5_IJS1Z_SU_NS5_IJS1T_NSA_ILi1024EEEEEEEEEEEEEEvS24_EENS_8epilogue10collective18CollectiveEpilogueINS2E_23Sm100TmaWarpSpecializedILi4ELi2ELi64ELb1ELb0EEEJNS5_IJNSA_ILi128EEESF_SF_EEENS5_IJNSL_IS2J_SC_EENSL_INSA_ILi64EEESC_EEEEENS_10bfloat16_tESK_S2P_SK_NS2E_6fusion15FusionCallbacksIS2I_NS2Q_17LinearCombinationIS2P_fS2P_fLNS_15FloatRoundStyleE2EEES2K_S2O_JEEENS4_5SM1004TMEM4LOAD26SM100_TMEM_LOAD_32dp32b64xENS4_13SM90_TMA_LOADENS1I_IS1K_NS1L_ILi16EEENSL_INS5_IJS1N_S2M_EEENS5_IJS2M_SC_EEEEEEENS4_39AutoVectorizingCopyWithAssumedAlignmentILi128EEENS4_14SM90_TMA_STOREES35_S37_S37_EEEvvEEEEvNT_6ParamsE)
        .other          _ZN7cutlass13device_kernelINS_4gemm6kernel13GemmUniversalIN4cute5tupleIJiiiiEEENS1_10collective13CollectiveMmaINS1_46MainloopSm100TmaUmmaWarpSpecializedBlockScaledILi4ELi2ELi1ENS5_IJNS4_1CILi4EEESB_NSA_ILi1EEEEEEEENS5_IJNSA_ILi256EEESF_SF_EEENS5_IJNS_12float_e2m1_tENS_13float_ue8m0_tEEEENS5_IJNS5_IJlSC_lEEENS4_6LayoutINS5_IJNS5_IJNS5_IJNSA_ILi32EEESB_EEEiEEESO_NS5_IJSC_iEEEEEENS5_IJNS5_IJNS5_IJNSA_ILi16EEESB_EEEiEEENS5_IJNS5_IJNSA_ILi0EEESC_EEENSA_ILi512EEEEEENS5_IJSU_iEEEEEEEEEEESJ_S11_NS4_8TiledMMAINS4_8MMA_AtomIJNS4_23SM100_MMA_MXF4_2x1SM_SSISH_SH_fSI_Li256ELi256ELi32ELNS4_4UMMA5MajorE0ELS16_0ELNS15_7ScaleInE0ELS17_0EEEEEENSL_INS5_IJSC_SC_SC_EEENS5_IJSU_SU_SU_EEEEENS5_IJNS4_10UnderscoreES1D_S1D_EEEEENS5_IJNS4_28SM100_TMA_2SM_LOAD_MULTICASTES1G_EEENS5_IJNS4_14ComposedLayoutINS4_7SwizzleILi3ELi4ELi3EEENS4_18smem_ptr_flag_bitsILi4EEENSL_INS5_IJNSA_ILi8EEESF_EEENS5_IJSF_SC_EEEEEEENSL_INS5_IJNS5_IJNS5_IJSN_SC_EEENS5_IJSM_NSA_ILi2EEEEEEEEESC_NS5_IJS1T_S1T_EEEEEENS5_IJNS5_IJNS5_IJSS_SW_EEESV_EEESU_NS5_IJS1T_SW_EEEEEEEEEEEvNS4_8identityES1H_NS5_IJS1R_NSL_INS5_IJNS5_IJNS5_IJSN_S1T_EEES1U_EEESC_S1W_EEENS5_IJS1Z_SU_NS5_IJS1T_NSA_ILi1024EEEEEEEEEEEEEEvS24_EENS_8epilogue10collective18CollectiveEpilogueINS2E_23Sm100TmaWarpSpecializedILi4ELi2ELi64ELb1ELb0EEEJNS5_IJNSA_ILi128EEESF_SF_EEENS5_IJNSL_IS2J_SC_EENSL_INSA_ILi64EEESC_EEEEENS_10bfloat16_tESK_S2P_SK_NS2E_6fusion15FusionCallbacksIS2I_NS2Q_17LinearCombinationIS2P_fS2P_fLNS_15FloatRoundStyleE2EEES2K_S2O_JEEENS4_5SM1004TMEM4LOAD26SM100_TMEM_LOAD_32dp32b64xENS4_13SM90_TMA_LOADENS1I_IS1K_NS1L_ILi16EEENSL_INS5_IJS1N_S2M_EEENS5_IJS2M_SC_EEEEEEENS4_39AutoVectorizingCopyWithAssumedAlignmentILi128EEENS4_14SM90_TMA_STOREES35_S37_S37_EEEvvEEEEvNT_6ParamsE,@"STO_CUDA_ENTRY STV_DEFAULT"
_ZN7cutlass13device_kernelINS_4gemm6kernel13GemmUniversalIN4cute5tupleIJiiiiEEENS1_10collective13CollectiveMmaINS1_46MainloopSm100TmaUmmaWarpSpecializedBlockScaledILi4ELi2ELi1ENS5_IJNS4_1CILi4EEESB_NSA_ILi1EEEEEEEENS5_IJNSA_ILi256EEESF_SF_EEENS5_IJNS_12float_e2m1_tENS_13float_ue8m0_tEEEENS5_IJNS5_IJlSC_lEEENS4_6LayoutINS5_IJNS5_IJNS5_IJNSA_ILi32EEESB_EEEiEEESO_NS5_IJSC_iEEEEEENS5_IJNS5_IJNS5_IJNSA_ILi16EEESB_EEEiEEENS5_IJNS5_IJNSA_ILi0EEESC_EEENSA_ILi512EEEEEENS5_IJSU_iEEEEEEEEEEESJ_S11_NS4_8TiledMMAINS4_8MMA_AtomIJNS4_23SM100_MMA_MXF4_2x1SM_SSISH_SH_fSI_Li256ELi256ELi32ELNS4_4UMMA5MajorE0ELS16_0ELNS15_7ScaleInE0ELS17_0EEEEEENSL_INS5_IJSC_SC_SC_EEENS5_IJSU_SU_SU_EEEEENS5_IJNS4_10UnderscoreES1D_S1D_EEEEENS5_IJNS4_28SM100_TMA_2SM_LOAD_MULTICASTES1G_EEENS5_IJNS4_14ComposedLayoutINS4_7SwizzleILi3ELi4ELi3EEENS4_18smem_ptr_flag_bitsILi4EEENSL_INS5_IJNSA_ILi8EEESF_EEENS5_IJSF_SC_EEEEEEENSL_INS5_IJNS5_IJNS5_IJSN_SC_EEENS5_IJSM_NSA_ILi2EEEEEEEEESC_NS5_IJS1T_S1T_EEEEEENS5_IJNS5_IJNS5_IJSS_SW_EEESV_EEESU_NS5_IJS1T_SW_EEEEEEEEEEEvNS4_8identityES1H_NS5_IJS1R_NSL_INS5_IJNS5_IJNS5_IJSN_S1T_EEES1U_EEESC_S1W_EEENS5_IJS1Z_SU_NS5_IJS1T_NSA_ILi1024EEEEEEEEEEEEEEvS24_EENS_8epilogue10collective18CollectiveEpilogueINS2E_23Sm100TmaWarpSpecializedILi4ELi2ELi64ELb1ELb0EEEJNS5_IJNSA_ILi128EEESF_SF_EEENS5_IJNSL_IS2J_SC_EENSL_INSA_ILi64EEESC_EEEEENS_10bfloat16_tESK_S2P_SK_NS2E_6fusion15FusionCallbacksIS2I_NS2Q_17LinearCombinationIS2P_fS2P_fLNS_15FloatRoundStyleE2EEES2K_S2O_JEEENS4_5SM1004TMEM4LOAD26SM100_TMEM_LOAD_32dp32b64xENS4_13SM90_TMA_LOADENS1I_IS1K_NS1L_ILi16EEENSL_INS5_IJS1N_S2M_EEENS5_IJS2M_SC_EEEEEEENS4_39AutoVectorizingCopyWithAssumedAlignmentILi128EEENS4_14SM90_TMA_STOREES35_S37_S37_EEEvvEEEEvNT_6ParamsE:
[----:B------:R-:W1:Y:S01]  /*0000*/  LDC R1, c[0x0][0x37c] ;  /* 0x0000df00ff017b82 */ /* 0x000e620000000800 */
[----:B------:R-:W2:Y:S01]  /*0010*/  S2R R154, SR_TID.X ;  /* 0x00000000009a7919 */ /* 0x000ea20000002100 */
[----:B------:R-:W3:Y:S06]  /*0020*/  LDCU.64 UR12, c[0x0][0xc90] ;  /* 0x00019200ff0c77ac */ /* 0x000eec0008000a00 */
[----:B------:R-:W4:Y:S01]  /*0030*/  S2UR UR4, SR_CgaCtaId ;  /* 0x00000000000479c3 */ /* 0x000f220000008800 */
[----:B------:R-:W-:Y:S02]  /*0040*/  PRMT R142, RZ, 0x7610, R142 ;  /* 0x00007610ff8e7816 */ /* 0x000fe4000000008e */
[----:B------:R-:W-:-:S02]  /*0050*/  ELECT P0, URZ, PT ;  /* 0x0000000000ff782f */ /* 0x000fc40003800000 */
[----:B---3--:R-:W-:-:S04]  /*0060*/  ISETP.NE.U32.AND P1, PT, RZ, UR12, PT ;  /* 0x0000000cff007c0c */ /* 0x008fc8000bf25070 */
[----:B------:R-:W-:Y:S01]  /*0070*/  ISETP.NE.AND.EX P2, PT, RZ, UR13, PT, P1 ;  /* 0x0000000dff007c0c */ /* 0x000fe2000bf45310 */
[----:B----4-:R-:W-:Y:S01]  /*0080*/  ULOP3.LUT UR72, UR4, 0x1, URZ, 0xc0, !UPT ;  /* 0x0000000104487892 */ /* 0x010fe2000f8ec0ff */
[----:B--2---:R-:W-:-:S05]  /*0090*/  SHF.R.U32.HI R143, RZ, 0x5, R154 ;  /* 0x00000005ff8f7819 */ /* 0x004fca000001169a */
[----:B------:R-:W2:Y:S02]  /*00a0*/  SHFL.IDX PT, R0, R143, RZ, 0x1f ;  /* 0x00001fff8f007589 */ /* 0x000ea400000e0000 */
[----:B--2---:R-:W-:-:S04]  /*00b0*/  R2UR UR17, R0 ;  /* 0x00000000001172ca */ /* 0x004fc800000e0000 */
[----:B-1----:R-:W-:Y:S11]  /*00c0*/  @P2 BRA `(.L_x_0) ;  /* 0x0000000000302947 */ /* 0x002ff60003800000 */
[----:B------:R-:W1:Y:S02]  /*00d0*/  LDCU.64 UR4, c[0x0][0xc88] ;  /* 0x00019100ff0477ac */ /* 0x000e640008000a00 */
[----:B-1----:R-:W-:-:S04]  /*00e0*/  UISETP.NE.U32.AND UP0, UPT, UR4, URZ, UPT ;  /* 0x000000ff0400728c */ /* 0x002fc8000bf05070 */
[----:B------:R-:W-:-:S09]  /*00f0*/  UISETP.NE.AND.EX UP0, UPT, UR5, URZ, UPT, UP0 ;  /* 0x000000ff0500728c */ /* 0x000fd2000bf05300 */
[----:B------:R-:W-:Y:S05]  /*0100*/  BRA.U !UP0, `(.L_x_1) ;  /* 0x0000000108147547 */ /* 0x000fea000b800000 */
[----:B------:R-:W1:Y:S01]  /*0110*/  LDC.64 R2, c[0x0][0xc88] ;  /* 0x00032200ff027b82 */ /* 0x000e620000000a00 */
[----:B------:R-:W1:Y:S02]  /*0120*/  LDCU.64 UR4, c[0x0][0x358] ;  /* 0x00006b00ff0477ac */ /* 0x000e640008000a00 */
[----:B-1----:R1:W5:Y:S01]  /*0130*/  LDG.E R71, desc[UR4][R2.64] ;  /* 0x0000000402477981 */ /* 0x002362000c1e1900 */
[----:B------:R-:W-:Y:S01]  /*0140*/  HFMA2 R142, -RZ, RZ, 0, 5.9604644775390625e-08 ;  /* 0x00000001ff8e7431 */ /* 0x000fe200000001ff */
[----:B------:R-:W-:Y:S05]  /*0150*/  BRA `(.L_x_0) ;  /* 0x00000000000c7947 */ /* 0x000fea0003800000 */
.L_x_1:
[----:B------:R-:W1:Y:S01]  /*0160*/  LDCU UR4, c[0x0][0xc80] ;  /* 0x00019000ff0477ac */ /* 0x000e620008000800 */
[----:B------:R-:W-:Y:S01]  /*0170*/  HFMA2 R142, -RZ, RZ, 0, 5.9604644775390625e-08 ;  /* 0x00000001ff8e7431 */ /* 0x000fe200000001ff */
[----:B-1----:R-:W-:-:S07]  /*0180*/  MOV R71, UR4 ;  /* 0x0000000400477c02 */ /* 0x002fce0008000f00 */
.L_x_0:
[----:B------:R-:W2:Y:S02]  /*0190*/  LDCU.64 UR4, c[0x0][0xcb0] ;  /* 0x00019600ff0477ac */ /* 0x000ea40008000a00 */
[----:B--2---:R-:W-:-:S04]  /*01a0*/  UISETP.NE.U32.AND UP0, UPT, UR4, URZ, UPT ;  /* 0x000000ff0400728c */ /* 0x004fc8000bf05070 */
[----:B------:R-:W-:-:S09]  /*01b0*/  UISETP.NE.AND.EX UP0, UPT, UR5, URZ, UPT, UP0 ;  /* 0x000000ff0500728c */ /* 0x000fd2000bf05300 */
[----:B------:R-:W-:Y:S05]  /*01c0*/  BRA.U UP0, `(.L_x_2) ;  /* 0x0000000100287547 */ /* 0x000fea000b800000 */
[----:B------:R-:W2:Y:S02]  /*01d0*/  LDCU.64 UR4, c[0x0][0xca8] ;  /* 0x00019500ff0477ac */ /* 0x000ea40008000a00 */
[----:B--2---:R-:W-:-:S04]  /*01e0*/  UISETP.NE.U32.AND UP0, UPT, UR4, URZ, UPT ;  /* 0x000000ff0400728c */ /* 0x004fc8000bf05070 */
[----:B------:R-:W-:-:S09]  /*01f0*/  UISETP.NE.AND.EX UP0, UPT, UR5, URZ, UPT, UP0 ;  /* 0x000000ff0500728c */ /* 0x000fd2000bf05300 */
[----:B------:R-:W-:Y:S05]  /*0200*/  BRA.U !UP0, `(.L_x_3) ;  /* 0x0000000108107547 */ /* 0x000fea000b800000 */
[----:B------:R-:W2:Y:S01]  /*0210*/  LDC.64 R68, c[0x0][0xca8] ;  /* 0x00032a00ff447b82 */ /* 0x000ea20000000a00 */
[----:B------:R-:W2:Y:S02]  /*0220*/  LDCU.64 UR4, c[0x0][0x358] ;  /* 0x00006b00ff0477ac */ /* 0x000ea40008000a00 */
[----:B--2---:R2:W5:Y:S01]  /*0230*/  LDG.E R68, desc[UR4][R68.64] ;  /* 0x0000000444447981 */ /* 0x004562000c1e1900 */
[----:B------:R-:W-:Y:S05]  /*0240*/  BRA `(.L_x_2) ;  /* 0x0000000000087947 */ /* 0x000fea0003800000 */
.L_x_3:
[----:B------:R-:W2:Y:S02]  /*0250*/  LDCU UR4, c[0x0][0xca0] ;  /* 0x00019400ff0477ac */ /* 0x000ea40008000800 */
[----:B--2---:R-:W-:Y:S02]  /*0260*/  MOV R68, UR4 ;  /* 0x0000000400447c02 */ /* 0x004fe40008000f00 */
.L_x_2:
[----:B------:R-:W-:Y:S01]  /*0270*/  IMAD.U32 R0, RZ, RZ, UR17 ;  /* 0x00000011ff007e24 */ /* 0x000fe2000f8e00ff */
[----:B------:R-:W-:Y:S04]  /*0280*/  BSSY.RECONVERGENT B0, `(.L_x_4) ;  /* 0x0000012000007945 */ /* 0x000fe80003800200 */
[C---:B------:R-:W-:Y:S02]  /*0290*/  ISETP.NE.OR P3, PT, R0.reuse, 0x1, !P0 ;  /* 0x000000010000780c */ /* 0x040fe40004765670 */
[----:B------:R-:W-:-:S11]  /*02a0*/  ISETP.NE.OR P2, PT, R0, 0x3, !P0 ;  /* 0x000000030000780c */ /* 0x000fd60004745670 */
[----:B------:R-:W-:Y:S05]  /*02b0*/  @P3 BRA `(.L_x_5) ;  /* 0x0000000000383947 */ /* 0x000fea0003800000 */
[----:B------:R-:W3:Y:S02]  /*02c0*/  LDCU.64 UR4, c[0x0][0x348] ;  /* 0x00006900ff0477ac */ /* 0x000ee40008000a00 */
[----:B---3--:R-:W-:Y:S02]  /*02d0*/  UIADD3 UR10, UP3, UPT, UR4, 0x80, URZ ;  /* 0x00000080040a7890 */ /* 0x008fe4000ff7e0ff */
[----:B------:R-:W-:Y:S02]  /*02e0*/  UIADD3 UR8, UP2, UPT, UR4, 0x180, URZ ;  /* 0x0000018004087890 */ /* 0x000fe4000ff5e0ff */
[----:B------:R-:W-:Y:S02]  /*02f0*/  UIADD3 UR6, UP1, UPT, UR4, 0x280, URZ ;  /* 0x0000028004067890 */ /* 0x000fe4000ff3e0ff */
[----:B------:R-:W-:Y:S02]  /*0300*/  UIADD3 UR4, UP0, UPT, UR4, 0x380, URZ ;  /* 0x0000038004047890 */ /* 0x000fe4000ff1e0ff */
[----:B------:R-:W-:-:S02]  /*0310*/  UIADD3.X UR11, UPT, UPT, URZ, UR5, URZ, UP3, !UPT ;  /* 0x00000005ff0b7290 */ /* 0x000fc40009ffe4ff */
[----:B------:R-:W-:Y:S02]  /*0320*/  UIADD3.X UR9, UPT, UPT, URZ, UR5, URZ, UP2, !UPT ;  /* 0x00000005ff097290 */ /* 0x000fe400097fe4ff */
[----:B------:R-:W-:Y:S02]  /*0330*/  UIADD3.X UR7, UPT, UPT, URZ, UR5, URZ, UP1, !UPT ;  /* 0x00000005ff077290 */ /* 0x000fe40008ffe4ff */
[----:B------:R-:W-:-:S03]  /*0340*/  UIADD3.X UR5, UPT, UPT, URZ, UR5, URZ, UP0, !UPT ;  /* 0x00000005ff057290 */ /* 0x000fc600087fe4ff */
[----:B------:R3:W-:Y:S02]  /*0350*/  UTMACCTL.PF [UR10] ;  /* 0x000000000a0079b9 */ /* 0x0007e40008040000 */
[----:B------:R3:W-:Y:S02]  /*0360*/  UTMACCTL.PF [UR8] ;  /* 0x00000000080079b9 */ /* 0x0007e40008040000 */
[----:B------:R3:W-:Y:S02]  /*0370*/  UTMACCTL.PF [UR6] ;  /* 0x00000000060079b9 */ /* 0x0007e40008040000 */
[----:B------:R3:W-:Y:S02]  /*0380*/  UTMACCTL.PF [UR4] ;  /* 0x00000000040079b9 */ /* 0x0007e40008040000 */
[----:B---3--:R-:W-:Y:S01]  /*0390*/  NOP ;  /* 0x0000000000007918 */ /* 0x008fe20000000000 */
.L_x_5:
[----:B------:R-:W-:Y:S05]  /*03a0*/  BSYNC.RECONVERGENT B0 ;  /* 0x0000000000007941 */ /* 0x000fea0003800200 */
.L_x_4:
[----:B------:R-:W-:Y:S04]  /*03b0*/  BSSY.RECONVERGENT B0, `(.L_x_6) ;  /* 0x000000a000007945 */ /* 0x000fe80003800200 */
[----:B------:R-:W-:Y:S05]  /*03c0*/  @P2 BRA `(.L_x_7) ;  /* 0x0000000000202947 */ /* 0x000fea0003800000 */
[----:B------:R-:W3:Y:S02]  /*03d0*/  LDCU.64 UR4, c[0x0][0x348] ;  /* 0x00006900ff0477ac */ /* 0x000ee40008000a00 */
[----:B---3--:R-:W-:Y:S02]  /*03e0*/  UIADD3 UR6, UP1, UPT, UR4, 0x980, URZ ;  /* 0x0000098004067890 */ /* 0x008fe4000ff3e0ff */
[----:B------:R-:W-:Y:S02]  /*03f0*/  UIADD3 UR4, UP0, UPT, UR4, 0xa80, URZ ;  /* 0x00000a8004047890 */ /* 0x000fe4000ff1e0ff */
[----:B------:R-:W-:Y:S02]  /*0400*/  UIADD3.X UR7, UPT, UPT, URZ, UR5, URZ, UP1, !UPT ;  /* 0x00000005ff077290 */ /* 0x000fe40008ffe4ff */
[----:B------:R-:W-:-:S07]  /*0410*/  UIADD3.X UR5, UPT, UPT, URZ, UR5, URZ, UP0, !UPT ;  /* 0x00000005ff057290 */ /* 0x000fce00087fe4ff */
[----:B------:R3:W-:Y:S02]  /*0420*/  UTMACCTL.PF [UR6] ;  /* 0x00000000060079b9 */ /* 0x0007e40008040000 */
[----:B------:R3:W-:Y:S02]  /*0430*/  UTMACCTL.PF [UR4] ;  /* 0x00000000040079b9 */ /* 0x0007e40008040000 */
[----:B---3--:R-:W-:Y:S01]  /*0440*/  NOP ;  /* 0x0000000000007918 */ /* 0x008fe20000000000 */
.L_x_7:
[----:B------:R-:W-:Y:S05]  /*0450*/  BSYNC.RECONVERGENT B0 ;  /* 0x0000000000007941 */ /* 0x000fea0003800200 */
.L_x_6:
[----:B------:R-:W3:Y:S01]  /*0460*/  LDCU.64 UR4, c[0x0][0xc88] ;  /* 0x00019100ff0477ac */ /* 0x000ee20008000a00 */
[----:B------:R-:W-:Y:S01]  /*0470*/  ISETP.NE.AND.EX P1, PT, RZ, UR13, PT, P1 ;  /* 0x0000000dff007c0c */ /* 0x000fe2000bf25310 */
[----:B------:R-:W-:Y:S01]  /*0480*/  UPLOP3.LUT UP3, UPT, UPT, UPT, UPT, 0x80, 0x8 ;  /* 0x000000000008789c */ /* 0x000fe20003f6f070 */
[----:B---3--:R-:W-:-:S04]  /*0490*/  ISETP.NE.U32.AND P2, PT, RZ, UR4, PT ;  /* 0x00000004ff007c0c */ /* 0x008fc8000bf45070 */
[----:B------:R-:W-:-:S13]  /*04a0*/  ISETP.NE.AND.EX P2, PT, RZ, UR5, PT, P2 ;  /* 0x00000005ff007c0c */ /* 0x000fda000bf45320 */
[----:B------:R-:W-:Y:S05]  /*04b0*/  @P2 BRA P1, `(.L_x_8) ;  /* 0x0000000000282947 */ /* 0x000fea0000800000 */
[----:B------:R-:W-:Y:S01]  /*04c0*/  UISETP.NE.U32.AND UP0, UPT, UR12, URZ, UPT ;  /* 0x000000ff0c00728c */ /* 0x000fe2000bf05070 */
[----:B-----5:R-:W-:Y:S01]  /*04d0*/  FSETP.NEU.AND P1, PT, R71, RZ, PT ;  /* 0x000000ff4700720b */ /* 0x020fe20003f2d000 */
[----:B------:R-:W-:Y:S02]  /*04e0*/  UISETP.NE.U32.AND UP2, UPT, UR4, URZ, UPT ;  /* 0x000000ff0400728c */ /* 0x000fe4000bf45070 */
[----:B------:R-:W-:Y:S02]  /*04f0*/  UISETP.NE.AND.EX UP1, UPT, UR13, URZ, UPT, UP0 ;  /* 0x000000ff0d00728c */ /* 0x000fe4000bf25300 */
[----:B------:R-:W-:-:S04]  /*0500*/  UISETP.NE.AND.EX UP0, UPT, UR5, URZ, UPT, UP2 ;  /* 0x000000ff0500728c */ /* 0x000fc8000bf05320 */
[----:B------:R-:W-:-:S04]  /*0510*/  USEL UR4, URZ, 0xffffffff, UP0 ;  /* 0xffffffffff047887 */ /* 0x000fc80008000000 */
[----:B------:R-:W-:Y:S01]  /*0520*/  VOTEU.ANY UP0, P1 ;  /* 0x0000000000ff7886 */ /* 0x000fe20000800100 */
[----:B------:R-:W-:-:S04]  /*0530*/  @!UP1 USEL UR4, URZ, 0xffffffff, UP0 ;  /* 0xffffffffff049887 */ /* 0x000fc80008000000 */
[----:B------:R-:W-:-:S04]  /*0540*/  ULOP3.LUT UR4, UR4, 0x1, URZ, 0xc0, !UPT ;  /* 0x0000000104047892 */ /* 0x000fc8000f8ec0ff */
[----:B------:R-:W-:-:S11]  /*0550*/  UISETP.NE.U32.AND UP3, UPT, UR4, 0x1, UPT ;  /* 0x000000010400788c */ /* 0x000fd6000bf65070 */
.L_x_8:
[----:B------:R-:W3:Y:S01]  /*0560*/  SHFL.IDX PT, R0, R143, RZ, 0x1f ;  /* 0x00001fff8f007589 */ /* 0x000ee200000e0000 */
[----:B------:R-:W-:-:S04]  /*0570*/  UISETP.NE.AND UP0, UPT, UR17, 0x2, UPT ;  /* 0x000000021100788c */ /* 0x000fc8000bf05270 */
[----:B------:R-:W-:Y:S02]  /*0580*/  UISETP.EQ.AND UP1, UPT, UR72, URZ, !UP0 ;  /* 0x000000ff4800728c */ /* 0x000fe4000c722270 */
[----:B------:R-:W-:-:S04]  /*0590*/  USEL UR52, URZ, 0x1, UP0 ;  /* 0x00000001ff347887 */ /* 0x000fc80008000000 */
[----:B------:R-:W-:Y:S02]  /*05a0*/  PLOP3.LUT P4, PT, P0, PT, UP1, 0x80, 0x8 ;  /* 0x000000000008781c */ /* 0x000fe4000078f018 */
[----:B---3--:R-:W-:-:S13]  /*05b0*/  ISETP.NE.AND P1, PT, R0, RZ, PT ;  /* 0x000000ff0000720c */ /* 0x008fda0003f25270 */
[----:B------:R-:W-:Y:S05]  /*05c0*/  @P1 BRA `(.L_x_9) ;  /* 0x0000000000581947 */ /* 0x000fea0003800000 */
[----:B------:R-:W3:Y:S01]  /*05d0*/  S2UR UR5, SR_CgaCtaId ;  /* 0x00000000000579c3 */ /* 0x000ee20000008800 */
[----:B------:R-:W-:Y:S01]  /*05e0*/  UMOV UR4, 0x400 ;  /* 0x0000040000047882 */ /* 0x000fe20000000000 */
[----:B------:R-:W-:Y:S01]  /*05f0*/  UMOV UR8, 0x1 ;  /* 0x0000000100087882 */ /* 0x000fe20000000000 */
[----:B------:R-:W-:Y:S01]  /*0600*/  UMOV UR6, 0x5 ;  /* 0x0000000500067882 */ /* 0x000fe20000000000 */
[----:B------:R-:W-:-:S04]  /*0610*/  UIADD3 UR8, UPT, UPT, -UR8, 0x100000, URZ ;  /* 0x0010000008087890 */ /* 0x000fc8000fffe1ff */
[----:B------:R-:W-:Y:S02]  /*0620*/  USHF.L.U32 UR9, UR8, 0xb, URZ ;  /* 0x0000000b08097899 */ /* 0x000fe400080006ff */
[----:B------:R-:W-:Y:S02]  /*0630*/  USHF.L.U32 UR8, UR8, 0x1, URZ ;  /* 0x0000000108087899 */ /* 0x000fe400080006ff */
[----:B------:R-:W-:-:S04]  /*0640*/  UIADD3 UR6, UPT, UPT, -UR6, 0x100000, URZ ;  /* 0x0010000006067890 */ /* 0x000fc8000fffe1ff */
[----:B------:R-:W-:Y:S02]  /*0650*/  USHF.L.U32 UR7, UR6, 0xb, URZ ;  /* 0x0000000b06077899 */ /* 0x000fe400080006ff */
[----:B------:R-:W-:Y:S01]  /*0660*/  USHF.L.U32 UR6, UR6, 0x1, URZ ;  /* 0x0000000106067899 */ /* 0x000fe200080006ff */
[----:B------:R-:W-:Y:S01]  /*0670*/  ELECT P1, URZ, PT ;  /* 0x0000000000ff782f */ /* 0x000fe20003820000 */
[----:B---3--:R-:W-:Y:S01]  /*0680*/  ULEA UR4, UR5, UR4, 0x18 ;  /* 0x0000000405047291 */ /* 0x008fe2000f8ec0ff */
[----:B------:R-:W3:Y:S11]  /*0690*/  FENCE.VIEW.ASYNC.S ;  /* 0x00000000000073c6 */ /* 0x000ef60000000000 */
[----:B---3--:R3:W4:Y:S01]  /*06a0*/  SYNCS.EXCH.64 URZ, [UR4], UR8 ;  /* 0x0000000804ff75b2 */ /* 0x0087220008000100 */
[----:B------:R3:W1:Y:S01]  /*06b0*/  SYNCS.EXCH.64 URZ, [UR4+0x20], UR6 ;  /* 0x0000200604ff75b2 */ /* 0x0006620008000100 */
[----:B------:R3:W1:Y:S01]  /*06c0*/  SYNCS.EXCH.64 URZ, [UR4+0x8], UR8 ;  /* 0x0000080804ff75b2 */ /* 0x0006620008000100 */
[----:B------:R3:W1:Y:S01]  /*06d0*/  SYNCS.EXCH.64 URZ, [UR4+0x28], UR6 ;  /* 0x0000280604ff75b2 */ /* 0x0006620008000100 */
[----:B------:R3:W1:Y:S01]  /*06e0*/  SYNCS.EXCH.64 URZ, [UR4+0x10], UR8 ;  /* 0x0000100804ff75b2 */ /* 0x0006620008000100 */
[----:B------:R3:W1:Y:S01]  /*06f0*/  SYNCS.EXCH.64 URZ, [UR4+0x30], UR6 ;  /* 0x0000300604ff75b2 */ /* 0x0006620008000100 */
[----:B------:R3:W1:Y:S01]  /*0700*/  SYNCS.EXCH.64 URZ, [UR4+0x18], UR8 ;  /* 0x0000180804ff75b2 */ /* 0x0006620008000100 */
[----:B------:R3:W1:Y:S01]  /*0710*/  SYNCS.EXCH.64 URZ, [UR4+0x38], UR6 ;  /* 0x0000380604ff75b2 */ /* 0x0006620008000100 */
[----:B------:R-:W-:Y:S01]  /*0720*/  NOP ;  /* 0x0000000000007918 */ /* 0x000fe20000000000 */
.L_x_9:
[----:B------:R-:W2:Y:S01]  /*0730*/  SHFL.IDX PT, R0, R143, RZ, 0x1f ;  /* 0x00001fff8f007589 */ /* 0x000ea200000e0000 */
[----:B------:R-:W-:Y:S01]  /*0740*/  NOP ;  /* 0x0000000000007918 */ /* 0x000fe20000000000 */
[----:B--2---:R-:W-:-:S13]  /*0750*/  ISETP.NE.AND P1, PT, R0, 0x1, PT ;  /* 0x000000010000780c */ /* 0x004fda0003f25270 */
[----:B------:R-:W-:Y:S05]  /*0760*/  @P1 BRA `(.L_x_10) ;  /* 0x0000000000581947 */ /* 0x000fea0003800000 */
[----:B------:R-:W2:Y:S01]  /*0770*/  S2UR UR5, SR_CgaCtaId ;  /* 0x00000000000579c3 */ /* 0x000ea20000008800 */
[----:B---3--:R-:W-:Y:S01]  /*0780*/  UMOV UR4, 0x400 ;  /* 0x0000040000047882 */ /* 0x008fe20000000000 */
        /* <DEDUP_REMOVED lines=9> */
[----:B--2---:R-:W-:Y:S01]  /*0820*/  ULEA UR4, UR5, UR4, 0x18 ;  /* 0x0000000405047291 */ /* 0x004fe2000f8ec0ff */
[----:B------:R-:W2:Y:S11]  /*0830*/  FENCE.VIEW.ASYNC.S ;  /* 0x00000000000073c6 */ /* 0x000eb60000000000 */
[----:B--2---:R2:W3:Y:S01]  /*0840*/  SYNCS.EXCH.64 URZ, [UR4+0x40], UR8 ;  /* 0x0000400804ff75b2 */ /* 0x0044e20008000100 */
        /* <DEDUP_REMOVED lines=8> */
.L_x_10:
[----:B------:R-:W4:Y:S01]  /*08d0*/  SHFL.IDX PT, R0, R143, RZ, 0x1f ;  /* 0x00001fff8f007589 */ /* 0x000f2200000e0000 */
[----:B------:R-:W-:Y:S01]  /*08e0*/  NOP ;  /* 0x0000000000007918 */ /* 0x000fe20000000000 */
[----:B----4-:R-:W-:-:S13]  /*08f0*/  ISETP.NE.AND P1, PT, R0, 0x3, PT ;  /* 0x000000030000780c */ /* 0x010fda0003f25270 */
[----:B------:R-:W-:Y:S05]  /*0900*/  @P1 BRA `(.L_x_11) ;  /* 0x0000000000301947 */ /* 0x000fea0003800000 */
[----:B--23--:R-:W2:Y:S01]  /*0910*/  S2UR UR6, SR_CgaCtaId ;  /* 0x00000000000679c3 */ /* 0x00cea20000008800 */
[----:B------:R-:W-:Y:S01]  /*0920*/  UMOV UR4, 0x400 ;  /* 0x0000040000047882 */ /* 0x000fe20000000000 */
[----:B------:R-:W-:Y:S01]  /*0930*/  UMOV UR5, 0x20 ;  /* 0x0000002000057882 */ /* 0x000fe20000000000 */
[----:B------:R-:W-:Y:S01]  /*0940*/  ELECT P1, URZ, PT ;  /* 0x0000000000ff782f */ /* 0x000fe20003820000 */
[----:B--2---:R-:W-:Y:S02]  /*0950*/  ULEA UR6, UR6, UR4, 0x18 ;  /* 0x0000000406067291 */ /* 0x004fe4000f8ec0ff */
[----:B------:R-:W-:-:S04]  /*0960*/  UIADD3 UR4, UPT, UPT, -UR5, 0x100000, URZ ;  /* 0x0010000005047890 */ /* 0x000fc8000fffe1ff */
[----:B------:R-:W-:Y:S02]  /*0970*/  USHF.L.U32 UR5, UR4, 0xb, URZ ;  /* 0x0000000b04057899 */ /* 0x000fe400080006ff */
[----:B------:R-:W-:Y:S01]  /*0980*/  USHF.L.U32 UR4, UR4, 0x1, URZ ;  /* 0x0000000104047899 */ /* 0x000fe200080006ff */
[----:B------:R-:W2:Y:S11]  /*0990*/  FENCE.VIEW.ASYNC.S ;  /* 0x00000000000073c6 */ /* 0x000eb60000000000 */
[----:B--2---:R4:W2:Y:S01]  /*09a0*/  SYNCS.EXCH.64 URZ, [UR6+0x80], UR4 ;  /* 0x0000800406ff75b2 */ /* 0x0048a20008000100 */
[----:B------:R4:W3:Y:S02]  /*09b0*/  SYNCS.EXCH.64 URZ, [UR6+0x88], UR4 ;  /* 0x0000880406ff75b2 */ /* 0x0008e40008000100 */
[----:B----4-:R-:W-:Y:S01]  /*09c0*/  NOP ;  /* 0x0000000000007918 */ /* 0x010fe20000000000 */
.L_x_11:
[----:B------:R-:W4:Y:S01]  /*09d0*/  SHFL.IDX PT, R0, R143, RZ, 0x1f ;  /* 0x00001fff8f007589 */ /* 0x000f2200000e0000 */
[----:B------:R-:W-:Y:S01]  /*09e0*/  NOP ;  /* 0x0000000000007918 */ /* 0x000fe20000000000 */
[----:B----4-:R-:W-:-:S13]  /*09f0*/  ISETP.NE.AND P1, PT, R0, 0x4, PT ;  /* 0x000000040000780c */ /* 0x010fda0003f25270 */
[----:B------:R-:W-:Y:S05]  /*0a00*/  @P1 BRA `(.L_x_12) ;  /* 0x00000000004c1947 */ /* 0x000fea0003800000 */
[----:B------:R-:W4:Y:S01]  /*0a10*/  S2UR UR5, SR_CgaCtaId ;  /* 0x00000000000579c3 */ /* 0x000f220000008800 */
[----:B--23--:R-:W-:Y:S01]  /*0a20*/  UMOV UR4, 0xe20 ;  /* 0x00000e2000047882 */ /* 0x00cfe20000000000 */
[----:B------:R-:W-:Y:S01]  /*0a30*/  UMOV UR6, 0x400 ;  /* 0x0000040000067882 */ /* 0x000fe20000000000 */
[----:B------:R-:W-:Y:S01]  /*0a40*/  USEL UR4, UR4, 0xc20, UP3 ;  /* 0x00000c2004047887 */ /* 0x000fe20009800000 */
[----:B------:R-:W-:Y:S01]  /*0a50*/  UMOV UR8, 0x1 ;  /* 0x0000000100087882 */ /* 0x000fe20000000000 */
[----:B------:R-:W-:Y:S01]  /*0a60*/  ELECT P1, URZ, PT ;  /* 0x0000000000ff782f */ /* 0x000fe20003820000 */
[----:B------:R-:W-:-:S04]  /*0a70*/  UIADD3 UR8, UPT, UPT, -UR8, 0x100000, URZ ;  /* 0x0010000008087890 */ /* 0x000fc8000fffe1ff */
[----:B------:R-:W-:Y:S02]  /*0a80*/  USHF.L.U32 UR9, UR8, 0xb, URZ ;  /* 0x0000000b08097899 */ /* 0x000fe400080006ff */
[----:B------:R-:W-:Y:S02]  /*0a90*/  USHF.L.U32 UR8, UR8, 0x1, URZ ;  /* 0x0000000108087899 */ /* 0x000fe400080006ff */
[----:B----4-:R-:W-:Y:S02]  /*0aa0*/  ULEA UR6, UR5, UR6, 0x18 ;  /* 0x0000000605067291 */ /* 0x010fe4000f8ec0ff */
[----:B------:R-:W-:-:S04]  /*0ab0*/  UIADD3 UR4, UPT, UPT, -UR4, 0x100000, URZ ;  /* 0x0010000004047890 */ /* 0x000fc8000fffe1ff */
[----:B------:R-:W-:Y:S02]  /*0ac0*/  USHF.L.U32 UR5, UR4, 0xb, URZ ;  /* 0x0000000b04057899 */ /* 0x000fe400080006ff */
[----:B------:R-:W-:Y:S01]  /*0ad0*/  USHF.L.U32 UR4, UR4, 0x1, URZ ;  /* 0x0000000104047899 */ /* 0x000fe200080006ff */
[----:B------:R-:W2:Y:S03]  /*0ae0*/  FENCE.VIEW.ASYNC.S ;  /* 0x00000000000073c6 */ /* 0x000ea60000000000 */
[----:B--2---:R4:W2:Y:S08]  /*0af0*/  SYNCS.EXCH.64 URZ, [UR6+0x90], UR8 ;  /* 0x0000900806ff75b2 */ /* 0x0048b00008000100 */
[----:B------:R4:W3:Y:S01]  /*0b00*/  SYNCS.EXCH.64 URZ, [UR6+0xa0], UR4 ;  /* 0x0000a00406ff75b2 */ /* 0x0008e20008000100 */
[----:B------:R4:W1:Y:S01]  /*0b10*/  SYNCS.EXCH.64 URZ, [UR6+0x98], UR8 ;  /* 0x0000980806ff75b2 */ /* 0x0008620008000100 */
[----:B------:R4:W1:Y:S02]  /*0b20*/  SYNCS.EXCH.64 URZ, [UR6+0xa8], UR4 ;  /* 0x0000a80406ff75b2 */ /* 0x0008640008000100 */
[----:B----4-:R-:W-:Y:S01]  /*0b30*/  NOP ;  /* 0x0000000000007918 */ /* 0x010fe20000000000 */
.L_x_12:
[----:B------:R-:W4:Y:S01]  /*0b40*/  SHFL.IDX PT, R0, R143, RZ, 0x1f ;  /* 0x00001fff8f007589 */ /* 0x000f2200000e0000 */
[----:B------:R-:W-:Y:S01]  /*0b50*/  NOP ;  /* 0x0000000000007918 */ /* 0x000fe20000000000 */
[----:B----4-:R-:W-:-:S13]  /*0b60*/  ISETP.NE.AND P1, PT, R0, 0x5, PT ;  /* 0x000000050000780c */ /* 0x010fda0003f25270 */
[----:B------:R-:W-:Y:S05]  /*0b70*/  @P1 BRA `(.L_x_13) ;  /* 0x0000000000401947 */ /* 0x000fea0003800000 */
[----:B------:R-:W4:Y:S01]  /*0b80*/  S2UR UR5, SR_CgaCtaId ;  /* 0x00000000000579c3 */ /* 0x000f220000008800 */
[----:B--23--:R-:W-:Y:S01]  /*0b90*/  UMOV UR4, 0x400 ;  /* 0x0000040000047882 */ /* 0x00cfe20000000000 */
        /* <DEDUP_REMOVED lines=9> */
[----:B----4-:R-:W-:Y:S01]  /*0c30*/  ULEA UR4, UR5, UR4, 0x18 ;  /* 0x0000000405047291 */ /* 0x010fe2000f8ec0ff */
[----:B------:R-:W2:Y:S11]  /*0c40*/  FENCE.VIEW.ASYNC.S ;  /* 0x00000000000073c6 */ /* 0x000eb60000000000 */
[----:B--2---:R4:W2:Y:S01]  /*0c50*/  SYNCS.EXCH.64 URZ, [UR4+0xb0], UR6 ;  /* 0x0000b00604ff75b2 */ /* 0x0048a20008000100 */
[----:B------:R4:W3:Y:S02]  /*0c60*/  SYNCS.EXCH.64 URZ, [UR4+0xb8], UR8 ;  /* 0x0000b80804ff75b2 */ /* 0x0008e40008000100 */
[----:B----4-:R-:W-:Y:S01]  /*0c70*/  NOP ;  /* 0x0000000000007918 */ /* 0x010fe20000000000 */
.L_x_13:
[----:B------:R-:W4:Y:S01]  /*0c80*/  SHFL.IDX PT, R0, R143, RZ, 0x1f ;  /* 0x00001fff8f007589 */ /* 0x000f2200000e0000 */
[----:B------:R-:W-:Y:S01]  /*0c90*/  ISETP.NE.OR P0, PT, RZ, UR17, !P0 ;  /* 0x00000011ff007c0c */ /* 0x000fe2000c705670 */
[----:B------:R-:W-:Y:S01]  /*0ca0*/  NOP ;  /* 0x0000000000007918 */ /* 0x000fe20000000000 */
[----:B----4-:R-:W-:-:S13]  /*0cb0*/  ISETP.NE.AND P1, PT, R0, 0x3, PT ;  /* 0x000000030000780c */ /* 0x010fda0003f25270 */
[----:B------:R-:W-:Y:S05]  /*0cc0*/  @P1 BRA `(.L_x_14) ;  /* 0x0000000000381947 */ /* 0x000fea0003800000 */
[----:B------:R-:W4:Y:S01]  /*0cd0*/  S2UR UR5, SR_CgaCtaId ;  /* 0x00000000000579c3 */ /* 0x000f220000008800 */
[----:B--23--:R-:W-:Y:S01]  /*0ce0*/  UMOV UR4, 0x400 ;  /* 0x0000040000047882 */ /* 0x00cfe20000000000 */
[----:B------:R-:W-:Y:S01]  /*0cf0*/  UMOV UR6, 0x20 ;  /* 0x0000002000067882 */ /* 0x000fe20000000000 */
[----:B------:R-:W-:Y:S01]  /*0d00*/  ELECT P1, URZ, PT ;  /* 0x0000000000ff782f */ /* 0x000fe20003820000 */
[----:B------:R-:W-:-:S04]  /*0d10*/  UIADD3 UR6, UPT, UPT, -UR6, 0x100000, URZ ;  /* 0x0010000006067890 */ /* 0x000fc8000fffe1ff */
[----:B------:R-:W-:Y:S02]  /*0d20*/  USHF.L.U32 UR7, UR6, 0xb, URZ ;  /* 0x0000000b06077899 */ /* 0x000fe400080006ff */
[----:B------:R-:W-:Y:S02]  /*0d30*/  USHF.L.U32 UR6, UR6, 0x1, URZ ;  /* 0x0000000106067899 */ /* 0x000fe400080006ff */
[----:B----4-:R-:W-:Y:S01]  /*0d40*/  ULEA UR4, UR5, UR4, 0x18 ;  /* 0x0000000405047291 */ /* 0x010fe2000f8ec0ff */
[----:B------:R-:W2:Y:S11]  /*0d50*/  FENCE.VIEW.ASYNC.S ;  /* 0x00000000000073c6 */ /* 0x000eb60000000000 */
[----:B--2---:R4:W2:Y:S01]  /*0d60*/  SYNCS.EXCH.64 URZ, [UR4+0xc0], UR6 ;  /* 0x0000c00604ff75b2 */ /* 0x0048a20008000100 */
[----:B------:R4:W3:Y:S01]  /*0d70*/  SYNCS.EXCH.64 URZ, [UR4+0xd0], UR6 ;  /* 0x0000d00604ff75b2 */ /* 0x0008e20008000100 */
[----:B------:R4:W1:Y:S01]  /*0d80*/  SYNCS.EXCH.64 URZ, [UR4+0xc8], UR6 ;  /* 0x0000c80604ff75b2 */ /* 0x0008620008000100 */
[----:B------:R4:W1:Y:S02]  /*0d90*/  SYNCS.EXCH.64 URZ, [UR4+0xd8], UR6 ;  /* 0x0000d80604ff75b2 */ /* 0x0008640008000100 */
[----:B----4-:R-:W-:Y:S01]  /*0da0*/  NOP ;  /* 0x0000000000007918 */ /* 0x010fe20000000000 */
.L_x_14:
[----:B--23--:R-:W2:Y:S01]  /*0db0*/  S2UR UR7, SR_CgaCtaId ;  /* 0x00000000000779c3 */ /* 0x00cea20000008800 */
[----:B------:R-:W-:Y:S01]  /*0dc0*/  VOTEU.ALL UP0, P0 ;  /* 0x0000000000ff7886 */ /* 0x000fe20000000000 */
[----:B------:R-:W-:Y:S01]  /*0dd0*/  UMOV UR4, 0x100 ;  /* 0x0000010000047882 */ /* 0x000fe20000000000 */
[----:B------:R-:W-:Y:S01]  /*0de0*/  NOP ;  /* 0x0000000000007918 */ /* 0x000fe20000000000 */
[----:B------:R-:W-:Y:S01]  /*0df0*/  LOP3.LUT R0, R154, 0x1f, RZ, 0xc0, !PT ;  /* 0x0000001f9a007812 */ /* 0x000fe200078ec0ff */
[----:B------:R-:W-:Y:S01]  /*0e00*/  UISETP.NE.AND UP4, UPT, UR17, URZ, UPT ;  /* 0x000000ff1100728c */ /* 0x000fe2000bf85270 */
[----:B------:R-:W-:Y:S01]  /*0e10*/  @!UP0 UMOV UR6, 0x400 ;  /* 0x0000040000068882 */ /* 0x000fe20000000000 */
[----:B------:R-:W-:-:S04]  /*0e20*/  @!UP0 UIADD3 UR4, UPT, UPT, -UR4, 0x100000, URZ ;  /* 0x0010000004048890 */ /* 0x000fc8000fffe1ff */
[----:B------:R-:W-:Y:S02]  /*0e30*/  @!UP0 USHF.L.U32 UR5, UR4, 0xb, URZ ;  /* 0x0000000b04058899 */ /* 0x000fe400080006ff */
[----:B------:R-:W-:Y:S02]  /*0e40*/  @!UP0 USHF.L.U32 UR4, UR4, 0x1, URZ ;  /* 0x0000000104048899 */ /* 0x000fe400080006ff */
[----:B--2---:R-:W-:Y:S01]  /*0e50*/  @!UP0 ULEA UR6, UR7, UR6, 0x18 ;  /* 0x0000000607068291 */ /* 0x004fe2000f8ec0ff */
[----:B------:R-:W2:Y:S01]  /*0e60*/  LDCU UR7, c[0x0][0x36c] ;  /* 0x00006d80ff0777ac */ /* 0x000ea20008000800 */
[----:B------:R-:W-:Y:S01]  /*0e70*/  VOTEU.ALL UP0, P0 ;  /* 0x0000000000ff7886 */ /* 0x000fe20000000000 */
[----:B------:R-:W3:Y:S09]  /*0e80*/  FENCE.VIEW.ASYNC.S ;  /* 0x00000000000073c6 */ /* 0x000ef20000000000 */
[----:B---3--:R3:W4:Y:S01]  /*0e90*/  @!UP0 SYNCS.EXCH.64 URZ, [UR6+0xe0], UR4 ;  /* 0x0000e00406ff85b2 */ /* 0x0087220008000100 */
[----:B--2---:R-:W-:-:S09]  /*0ea0*/  UISETP.EQ.U32.AND UP6, UPT, UR7, 0x1, UPT ;  /* 0x000000010700788c */ /* 0x004fd2000bfc2070 */
[----:B---3--:R-:W-:Y:S05]  /*0eb0*/  BRA.U !UP6, `(.L_x_15) ;  /* 0x000000010e087547 */ /* 0x008fea000b800000 */
[----:B-1--4-:R-:W-:Y:S01]  /*0ec0*/  UCGABAR_ARV ;  /* 0x00000000000079c7 */ /* 0x012fe20008000000 */
[----:B------:R-:W-:Y:S05]  /*0ed0*/  BRA `(.L_x_16) ;  /* 0x0000000000047947 */ /* 0x000fea0003800000 */
.L_x_15:
[----:B-1--4-:R-:W-:Y:S01]  /*0ee0*/  NOP ;  /* 0x0000000000007918 */ /* 0x012fe20000000000 */
.L_x_16:
[----:B------:R-:W1:Y:S01]  /*0ef0*/  S2UR UR71, SR_CTAID.X ;  /* 0x00000000004779c3 */ /* 0x000e620000002500 */
[----:B------:R-:W-:-:S05]  /*0f00*/  CS2R.32 R145, SR_CgaSize ;  /* 0x0000000000917805 */ /* 0x000fca0000008a00 */
[----:B------:R-:W-:-:S05]  /*0f10*/  IMAD R145, R145, -0xa0, RZ ;  /* 0xffffff6091917824 */ /* 0x000fca00078e02ff */
[----:B------:R-:W-:-:S14]  /*0f20*/  R2UR UR6, R145 ;  /* 0x00000000910672ca */ /* 0x000fdc00000e0000 */
[----:B------:R-:W2:Y:S01]  /*0f30*/  LDCU UR6, c[0x0][UR6+0x2b0] ;  /* 0x00005600060677ac */ /* 0x000ea20008000800 */
[----:B------:R-:W-:-:S05]  /*0f40*/  CS2R.32 R145, SR_CgaSize ;  /* 0x0000000000917805 */ /* 0x000fca0000008a00 */
[----:B------:R-:W-:-:S05]  /*0f50*/  IMAD R145, R145, -0xa0, RZ ;  /* 0xffffff6091917824 */ /* 0x000fca00078e02ff */
[----:B------:R-:W-:-:S14]  /*0f60*/  R2UR UR8, R145 ;  /* 0x00000000910872ca */ /* 0x000fdc00000e0000 */
[----:B------:R-:W3:Y:S01]  /*0f70*/  LDCU UR8, c[0x0][UR8+0x2b4] ;  /* 0x00005680080877ac */ /* 0x000ee20008000800 */
[----:B------:R-:W4:Y:S01]  /*0f80*/  S2UR UR7, SR_CTAID.Y ;  /* 0x00000000000779c3 */ /* 0x000f220000002600 */
[----:B------:R-:W-:-:S05]  /*0f90*/  CS2R.32 R145, SR_CgaSize ;  /* 0x0000000000917805 */ /* 0x000fca0000008a00 */
[----:B------:R-:W-:-:S05]  /*0fa0*/  IMAD R145, R145, -0xa0, RZ ;  /* 0xffffff6091917824 */ /* 0x000fca00078e02ff */
[----:B------:R-:W-:-:S14]  /*0fb0*/  R2UR UR12, R145 ;  /* 0x00000000910c72ca */ /* 0x000fdc00000e0000 */
[----:B------:R-:W3:Y:S01]  /*0fc0*/  LDCU UR12, c[0x0][UR12+0x2a0] ;  /* 0x000054000c0c77ac */ /* 0x000ee20008000800 */
[----:B------:R-:W-:-:S05]  /*0fd0*/  CS2R.32 R145, SR_CgaSize ;  /* 0x0000000000917805 */ /* 0x000fca0000008a00 */
[----:B------:R-:W-:-:S05]  /*0fe0*/  IMAD R145, R145, -0xa0, RZ ;  /* 0xffffff6091917824 */ /* 0x000fca00078e02ff */
[----:B------:R-:W-:-:S14]  /*0ff0*/  R2UR UR13, R145 ;  /* 0x00000000910d72ca */ /* 0x000fdc00000e0000 */
[----:B------:R-:W3:Y:S01]  /*1000*/  LDCU UR13, c[0x0][UR13+0x2a4] ;  /* 0x000054800d0d77ac */ /* 0x000ee20008000800 */
[----:B------:R-:W3:Y:S01]  /*1010*/  S2UR UR14, SR_CgaCtaId ;  /* 0x00000000000e79c3 */ /* 0x000ee20000008800 */
[----:B------:R-:W3:Y:S01]  /*1020*/  LDCU UR21, c[0x0][0xf24] ;  /* 0x0001e480ff1577ac */ /* 0x000ee20008000800 */
[----:B------:R-:W-:Y:S01]  /*1030*/  UMOV UR9, 0x1111 ;  /* 0x0000111100097882 */ /* 0x000fe20000000000 */
[----:B------:R-:W-:Y:S01]  /*1040*/  UMOV UR11, 0x5 ;  /* 0x00000005000b7882 */ /* 0x000fe20000000000 */
[----:B------:R-:W-:Y:S01]  /*1050*/  UMOV UR10, 0xf ;  /* 0x0000000f000a7882 */ /* 0x000fe20000000000 */
[----:B-1----:R-:W-:-:S03]  /*1060*/  I2FP.F32.U32 R3, UR71 ;  /* 0x0000004700037c45 */ /* 0x002fc60008201000 */
[----:B------:R-:W1:Y:S01]  /*1070*/  S2UR UR36, SR_CTAID.Z ;  /* 0x00000000002479c3 */ /* 0x000e620000002700 */
[----:B------:R-:W1:Y:S01]  /*1080*/  LDCU UR44, c[0x0][0xf24] ;  /* 0x0001e480ff2c77ac */ /* 0x000e620008000800 */
[----:B--2---:R-:W-:Y:S01]  /*1090*/  FMUL R3, R3, UR6 ;  /* 0x0000000603037c20 */ /* 0x004fe20008400000 */
[----:B------:R-:W2:Y:S01]  /*10a0*/  LDCU UR29, c[0x0][0xf30] ;  /* 0x0001e600ff1d77ac */ /* 0x000ea20008000800 */
[----:B----4-:R-:W-:Y:S01]  /*10b0*/  I2FP.F32.U32 R2, UR7 ;  /* 0x0000000700027c45 */ /* 0x010fe20008201000 */
[----:B------:R-:W-:-:S03]  /*10c0*/  UISETP.NE.AND UP5, UPT, UR17, 0x2, UPT ;  /* 0x000000021100788c */ /* 0x000fc6000bfa5270 */
[----:B------:R-:W4:Y:S01]  /*10d0*/  F2I.U32.TRUNC.NTZ R3, R3 ;  /* 0x0000000300037305 */ /* 0x000f22000020f000 */
[----:B------:R-:W-:Y:S01]  /*10e0*/  ULOP3.LUT UR28, UR71, 0x1, URZ, 0xc0, !UPT ;  /* 0x00000001471c7892 */ /* 0x000fe2000f8ec0ff */
[----:B---3--:R-:W-:Y:S01]  /*10f0*/  FMUL R2, R2, UR8 ;  /* 0x0000000802027c20 */ /* 0x008fe20008400000 */
[----:B------:R-:W-:Y:S01]  /*1100*/  UMOV UR20, UR71 ;  /* 0x0000004700147c82 */ /* 0x000fe20008000000 */
[----:B------:R-:W-:Y:S02]  /*1110*/  UISETP.GE.AND UP2, UPT, UR21, 0x1, UPT ;  /* 0x000000011500788c */ /* 0x000fe4000bf46270 */
[----:B------:R-:W-:Y:S02]  /*1120*/  USHF.R.U32.HI UR5, URZ, 0x1, UR14 ;  /* 0x00000001ff057899 */ /* 0x000fe4000801160e */
[----:B------:R-:W3:Y:S01]  /*1130*/  F2I.U32.TRUNC.NTZ R2, R2 ;  /* 0x0000000200027305 */ /* 0x000ee2000020f000 */
[----:B------:R-:W-:Y:S02]  /*1140*/  USHF.R.U32.HI UR4, URZ, 0x2, UR14 ;  /* 0x00000002ff047899 */ /* 0x000fe4000801160e */
[----:B------:R-:W-:-:S02]  /*1150*/  ULOP3.LUT UR48, UR14, 0x3, URZ, 0xc0, !UPT ;  /* 0x000000030e307892 */ /* 0x000fc4000f8ec0ff */
[----:B------:R-:W-:Y:S02]  /*1160*/  ULOP3.LUT UR69, UR5, 0x1, URZ, 0xc0, !UPT ;  /* 0x0000000105457892 */ /* 0x000fe4000f8ec0ff */
[----:B------:R-:W-:Y:S01]  /*1170*/  ULOP3.LUT UR46, UR14, 0xc, URZ, 0xc0, !UPT ;  /* 0x0000000c0e2e7892 */ /* 0x000fe2000f8ec0ff */
[----:B----4-:R-:W-:Y:S01]  /*1180*/  R2UR UR5, R3 ;  /* 0x00000000030572ca */ /* 0x010fe200000e0000 */
[----:B------:R-:W-:Y:S01]  /*1190*/  ULOP3.LUT UR67, UR4, 0x3, URZ, 0xc0, !UPT ;  /* 0x0000000304437892 */ /* 0x000fe2000f8ec0ff */
[----:B------:R-:W-:Y:S01]  /*11a0*/  PRMT R3, RZ, 0x7610, R3 ;  /* 0x00007610ff037816 */ /* 0x000fe20000000003 */
[----:B------:R-:W-:Y:S02]  /*11b0*/  UISETP.GT.U32.AND UP0, UPT, UR48, 0xffff, UPT ;  /* 0x0000ffff3000788c */ /* 0x000fe4000bf04070 */
[----:B------:R-:W-:Y:S01]  /*11c0*/  ULOP3.LUT UR4, UR46, 0x1, UR14, 0xf8, !UPT ;  /* 0x000000012e047892 */ /* 0x000fe2000f8ef80e */
[----:B---3--:R-:W-:Y:S01]  /*11d0*/  R2UR UR6, R2 ;  /* 0x00000000020672ca */ /* 0x008fe200000e0000 */
[----:B------:R-:W-:Y:S01]  /*11e0*/  USEL UR48, UR48, 0xffff, !UP0 ;  /* 0x0000ffff30307887 */ /* 0x000fe2000c000000 */
[----:B------:R-:W-:Y:S01]  /*11f0*/  PRMT R2, RZ, 0x7610, R2 ;  /* 0x00007610ff027816 */ /* 0x000fe20000000002 */
[----:B------:R-:W-:-:S02]  /*1200*/  UISETP.GT.U32.AND UP0, UPT, UR4, 0xffff, UPT ;  /* 0x0000ffff0400788c */ /* 0x000fc4000bf04070 */
[----:B------:R-:W-:Y:S02]  /*1210*/  UISETP.GT.U32.AND UP1, UPT, UR46, 0xffff, UPT ;  /* 0x0000ffff2e00788c */ /* 0x000fe4000bf24070 */
[----:B------:R-:W-:Y:S02]  /*1220*/  USEL UR47, UR4, 0xffff, !UP0 ;  /* 0x0000ffff042f7887 */ /* 0x000fe4000c000000 */
[----:B------:R-:W-:Y:S02]  /*1230*/  UIADD3 UR5, UPT, UPT, -UR5, URZ, URZ ;  /* 0x000000ff05057290 */ /* 0x000fe4000fffe1ff */
[----:B------:R-:W-:Y:S02]  /*1240*/  USHF.L.U32 UR55, UR14, 0x9, URZ ;  /* 0x000000090e377899 */ /* 0x000fe400080006ff */
[----:B------:R-:W-:Y:S02]  /*1250*/  UIADD3 UR4, UPT, UPT, -UR6, URZ, URZ ;  /* 0x000000ff06047290 */ /* 0x000fe4000fffe1ff */
[----:B------:R-:W-:-:S02]  /*1260*/  UIMAD UR5, UR12, UR5, UR71 ;  /* 0x000000050c0572a4 */ /* 0x000fc4000f8e0247 */
[----:B------:R-:W-:Y:S02]  /*1270*/  UIMAD UR4, UR13, UR4, UR7 ;  /* 0x000000040d0472a4 */ /* 0x000fe4000f8e0207 */
[----:B------:R-:W-:Y:S02]  /*1280*/  USEL UR46, UR46, 0xffff, !UP1 ;  /* 0x0000ffff2e2e7887 */ /* 0x000fe4000c800000 */
[----:B------:R-:W-:Y:S01]  /*1290*/  USHF.L.U32 UR50, UR14, 0xa, URZ ;  /* 0x0000000a0e327899 */ /* 0x000fe200080006ff */
[----:B------:R-:W-:Y:S01]  /*12a0*/  IMAD.U32 R145, RZ, RZ, UR5 ;  /* 0x00000005ff917e24 */ /* 0x000fe2000f8e00ff */
[----:B------:R-:W-:Y:S01]  /*12b0*/  USHF.L.U32 UR49, UR14, 0xc, URZ ;  /* 0x0000000c0e317899 */ /* 0x000fe200080006ff */
[----:B------:R-:W-:Y:S01]  /*12c0*/  IMAD.U32 R144, RZ, RZ, UR4 ;  /* 0x00000004ff907e24 */ /* 0x000fe2000f8e00ff */
[----:B------:R-:W-:Y:S02]  /*12d0*/  USHF.L.U32 UR56, UR14, 0x6, URZ ;  /* 0x000000060e387899 */ /* 0x000fe400080006ff */
[----:B------:R-:W-:-:S02]  /*12e0*/  USHF.L.U32 UR18, UR14, 0x5, URZ ;  /* 0x000000050e127899 */ /* 0x000fc400080006ff */
[----:B------:R-:W-:Y:S02]  /*12f0*/  ULOP3.LUT UR55, UR55, 0x600, URZ, 0xc0, !UPT ;  /* 0x0000060037377892 */ /* 0x000fe4000f8ec0ff */
[----:B------:R-:W-:Y:S02]  /*1300*/  ULOP3.LUT UR48, UR48, 0xffff, URZ, 0xc0, !UPT ;  /* 0x0000ffff30307892 */ /* 0x000fe4000f8ec0ff */
[----:B------:R-:W-:Y:S02]  /*1310*/  ULOP3.LUT UR46, UR46, 0xffff, URZ, 0xc0, !UPT ;  /* 0x0000ffff2e2e7892 */ /* 0x000fe4000f8ec0ff */
[----:B------:R-:W-:Y:S02]  /*1320*/  ULOP3.LUT UR47, UR47, 0xffff, URZ, 0xc0, !UPT ;  /* 0x0000ffff2f2f7892 */ /* 0x000fe4000f8ec0ff */
[----:B------:R-:W-:Y:S02]  /*1330*/  ULOP3.LUT UR50, UR50, 0x3000, URZ, 0xc0, !UPT ;  /* 0x0000300032327892 */ /* 0x000fe4000f8ec0ff */
[----:B------:R-:W-:-:S02]  /*1340*/  ULOP3.LUT UR49, UR49, 0x2000, URZ, 0xc0, !UPT ;  /* 0x0000200031317892 */ /* 0x000fc4000f8ec0ff */
[----:B------:R-:W-:Y:S01]  /*1350*/  ULOP3.LUT UR56, UR56, 0x300, URZ, 0xc0, !UPT ;  /* 0x0000030038387892 */ /* 0x000fe2000f8ec0ff */
[----:B------:R-:W-:Y:S01]  /*1360*/  UMOV UR16, UR7 ;  /* 0x0000000700107c82 */ /* 0x000fe20008000000 */
[----:B------:R-:W-:Y:S02]  /*1370*/  ULOP3.LUT UR18, UR18, 0x80, URZ, 0xc0, !UPT ;  /* 0x0000008012127892 */ /* 0x000fe4000f8ec0ff */
[----:B------:R-:W-:Y:S02]  /*1380*/  USHF.R.U32.HI UR54, URZ, 0x1, UR67 ;  /* 0x00000001ff367899 */ /* 0x000fe40008011643 */
[----:B------:R-:W-:Y:S02]  /*1390*/  USHF.R.U32.HI UR51, URZ, 0xa, UR55 ;  /* 0x0000000aff337899 */ /* 0x000fe40008011637 */
[----:B------:R-:W-:Y:S02]  /*13a0*/  USHF.L.U32 UR48, UR9, UR48, URZ ;  /* 0x0000003009307299 */ /* 0x000fe400080006ff */
[----:B------:R-:W-:-:S02]  /*13b0*/  USHF.L.U32 UR46, UR10, UR46, URZ ;  /* 0x0000002e0a2e7299 */ /* 0x000fc400080006ff */
[----:B------:R-:W-:Y:S01]  /*13c0*/  USHF.L.U32 UR47, UR11, UR47, URZ ;  /* 0x0000002f0b2f7299 */ /* 0x000fe200080006ff */
[----:B-12---:R-:W-:Y:S11]  /*13d0*/  BRA.U UP4, `(.L_x_17) ;  /* 0x0000000104b47547 */ /* 0x006ff6000b800000 */
[----:B------:R-:W-:Y:S02]  /*13e0*/  R2UR UR22, R144 ;  /* 0x00000000901672ca */ /* 0x000fe400000e0000 */
[----:B------:R-:W-:-:S11]  /*13f0*/  R2UR UR23, R145 ;  /* 0x00000000911772ca */ /* 0x000fd600000e0000 */
[----:B------:R-:W-:Y:S02]  /*1400*/  UISETP.NE.AND UP0, UPT, UR22, URZ, UPT ;  /* 0x000000ff1600728c */ /* 0x000fe4000bf05270 */
[----:B------:R-:W-:Y:S02]  /*1410*/  ULOP3.LUT UR4, UR23, 0x2, URZ, 0x3c, !UPT ;  /* 0x0000000217047892 */ /* 0x000fe4000f8e3cff */
[----:B------:R-:W-:Y:S02]  /*1420*/  UISETP.GT.U32.AND UP1, UPT, UR23, 0x1, UP0 ;  /* 0x000000011700788c */ /* 0x000fe40008724070 */
[----:B------:R-:W-:Y:S02]  /*1430*/  UISETP.NE.AND UP2, UPT, UR22, 0x1, UPT ;  /* 0x000000011600788c */ /* 0x000fe4000bf45270 */
[----:B------:R-:W-:Y:S02]  /*1440*/  UISETP.GT.U32.AND UP0, UPT, UR4, 0x1, UP0 ;  /* 0x000000010400788c */ /* 0x000fe40008704070 */
[----:B------:R-:W-:-:S02]  /*1450*/  USEL UR7, URZ, 0x1, UP1 ;  /* 0x00000001ff077887 */ /* 0x000fc40008800000 */
[----:B------:R-:W-:Y:S02]  /*1460*/  USEL UR8, URZ, 0x2, UP1 ;  /* 0x00000002ff087887 */ /* 0x000fe40008800000 */
[----:B------:R-:W-:Y:S02]  /*1470*/  UISETP.GT.U32.AND UP1, UPT, UR23, 0x1, UP2 ;  /* 0x000000011700788c */ /* 0x000fe40009724070 */
[----:B------:R-:W-:Y:S02]  /*1480*/  USEL UR12, URZ, 0x4, UP0 ;  /* 0x00000004ff0c7887 */ /* 0x000fe40008000000 */
[----:B------:R-:W-:Y:S02]  /*1490*/  USEL UR15, URZ, 0x8, UP0 ;  /* 0x00000008ff0f7887 */ /* 0x000fe40008000000 */
[----:B------:R-:W-:Y:S02]  /*14a0*/  UISETP.GT.U32.AND UP0, UPT, UR4, 0x1, UP2 ;  /* 0x000000010400788c */ /* 0x000fe40009704070 */
[----:B------:R-:W-:-:S02]  /*14b0*/  USEL UR6, URZ, 0x10, UP1 ;  /* 0x00000010ff067887 */ /* 0x000fc40008800000 */
[----:B------:R-:W-:Y:S02]  /*14c0*/  USEL UR11, URZ, 0x20, UP1 ;  /* 0x00000020ff0b7887 */ /* 0x000fe40008800000 */
[----:B------:R-:W-:Y:S02]  /*14d0*/  UISETP.NE.AND UP1, UPT, UR22, 0x2, UPT ;  /* 0x000000021600788c */ /* 0x000fe4000bf25270 */
[----:B------:R-:W-:Y:S02]  /*14e0*/  USEL UR14, URZ, 0x40, UP0 ;  /* 0x00000040ff0e7887 */ /* 0x000fe40008000000 */
[----:B------:R-:W-:Y:S02]  /*14f0*/  USEL UR19, URZ, 0x80, UP0 ;  /* 0x00000080ff137887 */ /* 0x000fe40008000000 */
[----:B------:R-:W-:Y:S02]  /*1500*/  UISETP.GT.U32.AND UP0, UPT, UR23, 0x1, UP1 ;  /* 0x000000011700788c */ /* 0x000fe40008f04070 */
[----:B------:R-:W-:-:S02]  /*1510*/  UISETP.NE.AND UP2, UPT, UR22, 0x3, UPT ;  /* 0x000000031600788c */ /* 0x000fc4000bf45270 */
[----:B------:R-:W-:Y:S02]  /*1520*/  USEL UR5, URZ, 0x100, UP0 ;  /* 0x00000100ff057887 */ /* 0x000fe40008000000 */
[----:B------:R-:W-:Y:S02]  /*1530*/  USEL UR10, URZ, 0x200, UP0 ;  /* 0x00000200ff0a7887 */ /* 0x000fe40008000000 */
[----:B------:R-:W-:Y:S02]  /*1540*/  UISETP.GT.U32.AND UP0, UPT, UR23, 0x1, UP2 ;  /* 0x000000011700788c */ /* 0x000fe40009704070 */
[----:B------:R-:W-:Y:S02]  /*1550*/  UIADD3 UR5, UPT, UPT, UR5, UR6, UR7 ;  /* 0x0000000605057290 */ /* 0x000fe4000fffe007 */
[----:B------:R-:W-:Y:S02]  /*1560*/  USEL UR9, URZ, 0x1000, UP0 ;  /* 0x00001000ff097887 */ /* 0x000fe40008000000 */
[----:B------:R-:W-:-:S02]  /*1570*/  USEL UR13, URZ, 0x2000, UP0 ;  /* 0x00002000ff0d7887 */ /* 0x000fc40008000000 */
[----:B------:R-:W-:Y:S02]  /*1580*/  UIADD3 UR5, UPT, UPT, UR8, UR9, UR5 ;  /* 0x0000000908057290 */ /* 0x000fe4000fffe005 */
[----:B------:R-:W-:Y:S02]  /*1590*/  UISETP.GT.U32.AND UP1, UPT, UR4, 0x1, UP1 ;  /* 0x000000010400788c */ /* 0x000fe40008f24070 */
[----:B------:R-:W-:Y:S02]  /*15a0*/  UIADD3 UR5, UPT, UPT, UR10, UR11, UR5 ;  /* 0x0000000b0a057290 */ /* 0x000fe4000fffe005 */
[----:B------:R-:W-:Y:S02]  /*15b0*/  UISETP.GT.U32.AND UP0, UPT, UR4, 0x1, UP2 ;  /* 0x000000010400788c */ /* 0x000fe40009704070 */
[----:B------:R-:W-:Y:S02]  /*15c0*/  USEL UR4, URZ, 0x400, UP1 ;  /* 0x00000400ff047887 */ /* 0x000fe40008800000 */
[----:B------:R-:W-:-:S02]  /*15d0*/  UIADD3 UR5, UPT, UPT, UR12, UR13, UR5 ;  /* 0x0000000d0c057290 */ /* 0x000fc4000fffe005 */
[----:B------:R-:W-:Y:S02]  /*15e0*/  USEL UR6, URZ, 0x4000, UP0 ;  /* 0x00004000ff067887 */ /* 0x000fe40008000000 */
[----:B------:R-:W-:Y:S02]  /*15f0*/  UIADD3 UR5, UPT, UPT, UR4, UR14, UR5 ;  /* 0x0000000e04057290 */ /* 0x000fe4000fffe005 */
[----:B------:R-:W-:Y:S02]  /*1600*/  USEL UR7, URZ, 0x800, UP1 ;  /* 0x00000800ff077887 */ /* 0x000fe40008800000 */
[----:B------:R-:W-:Y:S02]  /*1610*/  ULOP3.LUT UR4, UR23, 0xfffffffe, URZ, 0xc0, !UPT ;  /* 0xfffffffe17047892 */ /* 0x000fe4000f8ec0ff */
[----:B------:R-:W-:Y:S02]  /*1620*/  UIADD3 UR5, UPT, UPT, UR15, UR6, UR5 ;  /* 0x000000060f057290 */ /* 0x000fe4000fffe005 */
[----:B------:R-:W-:-:S02]  /*1630*/  ULEA UR4, UR22, UR4, 0x2 ;  /* 0x0000000416047291 */ /* 0x000fc4000f8e10ff */
[----:B------:R-:W-:Y:S02]  /*1640*/  USEL UR6, URZ, 0x8000, UP0 ;  /* 0x00008000ff067887 */ /* 0x000fe40008000000 */
[----:B------:R-:W-:-:S03]  /*1650*/  UIADD3 UR5, UPT, UPT, UR7, UR19, UR5 ;  /* 0x0000001307057290 */ /* 0x000fc6000fffe005 */
[----:B------:R-:W-:Y:S01]  /*1660*/  UMOV UR7, 0x3 ;  /* 0x0000000300077882 */ /* 0x000fe20000000000 */
[----:B------:R-:W-:Y:S02]  /*1670*/  UIADD3 UR5, UPT, UPT, UR5, UR6, URZ ;  /* 0x0000000605057290 */ /* 0x000fe4000fffe0ff */
[----:B------:R-:W-:-:S04]  /*1680*/  USHF.L.U32 UR4, UR7, UR4, URZ ;  /* 0x0000000407047299 */ /* 0x000fc800080006ff */
[----:B------:R-:W-:Y:S02]  /*1690*/  IMAD.U32 R3, RZ, RZ, UR5 ;  /* 0x00000005ff037e24 */ /* 0x000fe4000f8e00ff */
[----:B------:R-:W-:-:S07]  /*16a0*/  IMAD.U32 R2, RZ, RZ, UR4 ;  /* 0x00000004ff027e24 */ /* 0x000fce000f8e00ff */
.L_x_17:
[----:B------:R-:W-:-:S09]  /*16b0*/  UISETP.GE.AND UP0, UPT, UR21, 0x1, UPT ;  /* 0x000000011500788c */ /* 0x000fd2000bf06270 */
[----:B------:R-:W-:Y:S05]  /*16c0*/  BRA.U !UP0, `(.L_x_18) ;  /* 0x0000000108d47547 */ /* 0x000fea000b800000 */
[----:B------:R-:W1:Y:S01]  /*16d0*/  LDCU.128 UR12, c[0x0][0xf10] ;  /* 0x0001e200ff0c77ac */ /* 0x000e620008000c00 */
[----:B------:R-:W2:Y:S01]  /*16e0*/  LDCU UR6, c[0x0][0x370] ;  /* 0x00006e00ff0677ac */ /* 0x000ea20008000800 */
[----:B------:R-:W3:Y:S01]  /*16f0*/  LDCU UR5, c[0x0][0x374] ;  /* 0x00006e80ff0577ac */ /* 0x000ee20008000800 */
[----:B------:R-:W4:Y:S01]  /*1700*/  LDCU UR19, c[0x0][0xf0c] ;  /* 0x0001e180ff1377ac */ /* 0x000f220008000800 */
[----:B------:R-:W4:Y:S01]  /*1710*/  LDCU UR7, c[0x0][0xf20] ;  /* 0x0001e400ff0777ac */ /* 0x000f220008000800 */
[----:B------:R-:W4:Y:S01]  /*1720*/  LDCU.64 UR8, c[0x0][0xf28] ;  /* 0x0001e500ff0877ac */ /* 0x000f220008000a00 */
[----:B-1----:R-:W-:Y:S02]  /*1730*/  UISETP.NE.AND UP0, UPT, UR14, 0x1, UPT ;  /* 0x000000010e00788c */ /* 0x002fe4000bf05270 */
[----:B---3--:R-:W-:Y:S02]  /*1740*/  UIMAD.WIDE.U32 UR10, UR5, UR15, URZ ;  /* 0x0000000f050a72a5 */ /* 0x008fe4000f8e00ff */
[----:B--2---:R-:W-:-:S02]  /*1750*/  UIMAD.WIDE.U32 UR24, UR6, UR12, URZ ;  /* 0x0000000c061872a5 */ /* 0x004fc4000f8e00ff */
[----:B----4-:R-:W-:Y:S02]  /*1760*/  UISETP.NE.AND UP1, UPT, UR19, 0x1, UPT ;  /* 0x000000011300788c */ /* 0x010fe4000bf25270 */
[----:B------:R-:W-:Y:S01]  /*1770*/  UISETP.NE.AND UP2, UPT, UR21, 0x1, UPT ;  /* 0x000000011500788c */ /* 0x000fe2000bf45270 */
[----:B------:R-:W-:Y:S02]  /*1780*/  UMOV UR10, UR11 ;  /* 0x0000000b000a7c82 */ /* 0x000fe40008000000 */
[----:B------:R-:W-:Y:S01]  /*1790*/  UMOV UR24, UR25 ;  /* 0x0000001900187c82 */ /* 0x000fe20008000000 */
[----:B------:R-:W-:Y:S02]  /*17a0*/  @UP0 USHF.R.U32.HI UR5, URZ, UR7, UR10 ;  /* 0x00000007ff050299 */ /* 0x000fe4000801160a */
[----:B------:R-:W-:Y:S02]  /*17b0*/  UIMAD.WIDE.U32 UR26, UR16, UR15, URZ ;  /* 0x0000000f101a72a5 */ /* 0x000fe4000f8e00ff */
[----:B------:R-:W-:-:S02]  /*17c0*/  UIMAD.WIDE.U32 UR10, UR5, UR8, URZ ;  /* 0x00000008050a72a5 */ /* 0x000fc4000f8e00ff */
[----:B------:R-:W-:Y:S02]  /*17d0*/  @UP1 USHF.R.U32.HI UR6, URZ, UR13, UR24 ;  /* 0x0000000dff061299 */ /* 0x000fe40008011618 */
[----:B------:R-:W-:Y:S02]  /*17e0*/  UIMAD.WIDE.U32 UR22, UR20, UR12, URZ ;  /* 0x0000000c141672a5 */ /* 0x000fe4000f8e00ff */
[----:B------:R-:W-:Y:S01]  /*17f0*/  UIMAD.WIDE.U32 UR24, UR6, UR8, URZ ;  /* 0x00000008061872a5 */ /* 0x000fe2000f8e00ff */
[----:B------:R-:W-:Y:S01]  /*1800*/  UMOV UR4, UR27 ;  /* 0x0000001b00047c82 */ /* 0x000fe20008000000 */
[----:B------:R-:W-:Y:S01]  /*1810*/  UMOV UR10, UR11 ;  /* 0x0000000b000a7c82 */ /* 0x000fe20008000000 */
[----:B------:R-:W-:Y:S02]  /*1820*/  USHF.R.U32.HI UR4, URZ, UR7, UR4 ;  /* 0x00000007ff047299 */ /* 0x000fe40008011604 */
[----:B------:R-:W-:Y:S01]  /*1830*/  @UP2 USHF.R.U32.HI UR5, URZ, UR9, UR10 ;  /* 0x00000009ff052299 */ /* 0x000fe2000801160a */
[----:B------:R-:W-:Y:S01]  /*1840*/  UMOV UR22, UR23 ;  /* 0x0000001700167c82 */ /* 0x000fe20008000000 */
[----:B------:R-:W-:Y:S01]  /*1850*/  UMOV UR24, UR25 ;  /* 0x0000001900187c82 */ /* 0x000fe20008000000 */
[----:B------:R-:W-:-:S02]  /*1860*/  USHF.R.U32.HI UR13, URZ, UR13, UR22 ;  /* 0x0000000dff0d7299 */ /* 0x000fc40008011616 */
[----:B------:R-:W-:Y:S02]  /*1870*/  USEL UR4, UR16, UR4, !UP0 ;  /* 0x0000000410047287 */ /* 0x000fe4000c000000 */
[----:B------:R-:W-:Y:S02]  /*1880*/  @UP2 USHF.R.U32.HI UR6, URZ, UR9, UR24 ;  /* 0x00000009ff062299 */ /* 0x000fe40008011618 */
[----:B------:R-:W-:Y:S02]  /*1890*/  UIMAD UR7, UR5, UR21, URZ ;  /* 0x00000015050772a4 */ /* 0x000fe4000f8e02ff */
[----:B------:R-:W-:Y:S02]  /*18a0*/  USEL UR5, UR20, UR13, !UP1 ;  /* 0x0000000d14057287 */ /* 0x000fe4000c800000 */
[----:B------:R-:W-:Y:S02]  /*18b0*/  UIMAD UR12, UR6, UR21, URZ ;  /* 0x00000015060c72a4 */ /* 0x000fe4000f8e02ff */
[----:B------:R-:W-:-:S02]  /*18c0*/  UISETP.GE.AND UP0, UPT, UR4, UR7, UPT ;  /* 0x000000070400728c */ /* 0x000fc4000bf06270 */
[----:B------:R-:W-:Y:S02]  /*18d0*/  UIMAD.WIDE.U32 UR10, UR4, UR8, URZ ;  /* 0x00000008040a72a5 */ /* 0x000fe4000f8e00ff */
[----:B------:R-:W-:Y:S02]  /*18e0*/  UISETP.GE.OR UP0, UPT, UR5, UR12, UP0 ;  /* 0x0000000c0500728c */ /* 0x000fe40008706670 */
[----:B------:R-:W-:Y:S02]  /*18f0*/  UIMAD.WIDE.U32 UR12, UR5, UR8, URZ ;  /* 0x00000008050c72a5 */ /* 0x000fe4000f8e00ff */
[----:B------:R-:W-:Y:S01]  /*1900*/  UIADD3 UR10, UPT, UPT, -UR4, URZ, URZ ;  /* 0x000000ff040a7290 */ /* 0x000fe2000fffe1ff */
[----:B------:R-:W-:Y:S01]  /*1910*/  UMOV UR8, UR11 ;  /* 0x0000000b00087c82 */ /* 0x000fe20008000000 */
[----:B------:R-:W-:Y:S02]  /*1920*/  UIADD3 UR11, UPT, UPT, -UR5, URZ, URZ ;  /* 0x000000ff050b7290 */ /* 0x000fe4000fffe1ff */
[----:B------:R-:W-:-:S03]  /*1930*/  USHF.R.U32.HI UR8, URZ, UR9, UR8 ;  /* 0x00000009ff087299 */ /* 0x000fc60008011608 */
[----:B------:R-:W-:Y:S01]  /*1940*/  @!UP0 UMOV UR7, UR13 ;  /* 0x0000000d00078c82 */ /* 0x000fe20008000000 */
[----:B------:R-:W-:Y:S02]  /*1950*/  UIMAD UR16, UR14, UR10, UR16 ;  /* 0x0000000a0e1072a4 */ /* 0x000fe4000f8e0210 */
[----:B------:R-:W-:Y:S02]  /*1960*/  USEL UR8, UR4, UR8, !UP2 ;  /* 0x0000000804087287 */ /* 0x000fe4000d000000 */
[----:B------:R-:W-:Y:S02]  /*1970*/  @!UP0 USHF.R.U32.HI UR7, URZ, UR9, UR7 ;  /* 0x00000009ff078299 */ /* 0x000fe40008011607 */
[----:B------:R-:W-:Y:S02]  /*1980*/  UIADD3 UR9, UPT, UPT, -UR8, URZ, URZ ;  /* 0x000000ff08097290 */ /* 0x000fe4000fffe1ff */
[----:B------:R-:W-:Y:S02]  /*1990*/  @!UP0 USEL UR7, UR5, UR7, !UP2 ;  /* 0x0000000705078287 */ /* 0x000fe4000d000000 */
[----:B------:R-:W-:-:S02]  /*19a0*/  UIMAD UR9, UR21, UR9, UR4 ;  /* 0x00000009150972a4 */ /* 0x000fc4000f8e0204 */
[----:B------:R-:W-:Y:S02]  /*19b0*/  @!UP0 UIADD3 UR8, UPT, UPT, UR8, -UR7, URZ ;  /* 0x8000000708088290 */ /* 0x000fe4000fffe0ff */
[----:B------:R-:W-:Y:S02]  /*19c0*/  @!UP0 UIMAD UR6, UR9, UR6, UR7 ;  /* 0x00000006090682a4 */ /* 0x000fe4000f8e0207 */
[----:B------:R-:W-:Y:S02]  /*19d0*/  @!UP0 UIMAD UR4, UR8, UR21, UR5 ;  /* 0x00000015080482a4 */ /* 0x000fe4000f8e0205 */
[----:B------:R-:W-:Y:S02]  /*19e0*/  UIMAD UR20, UR19, UR11, UR20 ;  /* 0x0000000b131472a4 */ /* 0x000fe4000f8e0214 */
[----:B------:R-:W-:Y:S01]  /*19f0*/  UIMAD UR16, UR4, UR14, UR16 ;  /* 0x0000000e041072a4 */ /* 0x000fe2000f8e0210 */
[----:B------:R-:W-:Y:S02]  /*1a00*/  @!UP0 UMOV UR5, UR6 ;  /* 0x0000000600058c82 */ /* 0x000fe40008000000 */
[----:B------:R-:W-:-:S12]  /*1a10*/  UIMAD UR20, UR5, UR19, UR20 ;  /* 0x00000013051472a4 */ /* 0x000fd8000f8e0214 */
.L_x_18:
[----:B------:R-:W-:-:S09]  /*1a20*/  UISETP.NE.AND UP0, UPT, UR29, 0x1, UPT ;  /* 0x000000011d00788c */ /* 0x000fd2000bf05270 */
[----:B------:R-:W-:Y:S05]  /*1a30*/  BRA.U UP0, `(.L_x_19) ;  /* 0x0000000100447547 */ /* 0x000fea000b800000 */
[----:B------:R-:W1:Y:S01]  /*1a40*/  LDCU.128 UR8, c[0x0][0xf10] ;  /* 0x0001e200ff0877ac */ /* 0x000e620008000c00 */
[----:B------:R-:W2:Y:S01]  /*1a50*/  LDCU UR12, c[0x0][0xf0c] ;  /* 0x0001e180ff0c77ac */ /* 0x000ea20008000800 */
[----:B------:R-:W3:Y:S01]  /*1a60*/  LDCU UR13, c[0x0][0xf20] ;  /* 0x0001e400ff0d77ac */ /* 0x000ee20008000800 */
[----:B-1----:R-:W-:Y:S02]  /*1a70*/  UIMAD.WIDE.U32 UR6, UR20, UR8, URZ ;  /* 0x00000008140672a5 */ /* 0x002fe4000f8e00ff */
[----:B------:R-:W-:Y:S02]  /*1a80*/  UIMAD.WIDE.U32 UR4, UR16, UR11, URZ ;  /* 0x0000000b100472a5 */ /* 0x000fe4000f8e00ff */
[----:B--2---:R-:W-:Y:S02]  /*1a90*/  UISETP.NE.AND UP1, UPT, UR12, 0x1, UPT ;  /* 0x000000010c00788c */ /* 0x004fe4000bf25270 */
[----:B------:R-:W-:Y:S01]  /*1aa0*/  UISETP.NE.AND UP0, UPT, UR10, 0x1, UPT ;  /* 0x000000010a00788c */ /* 0x000fe2000bf05270 */
[----:B------:R-:W-:-:S02]  /*1ab0*/  UMOV UR6, UR7 ;  /* 0x0000000700067c82 */ /* 0x000fc40008000000 */
[----:B------:R-:W-:Y:S01]  /*1ac0*/  UMOV UR4, UR5 ;  /* 0x0000000500047c82 */ /* 0x000fe20008000000 */
[----:B------:R-:W-:Y:S02]  /*1ad0*/  USHF.R.U32.HI UR9, URZ, UR9, UR6 ;  /* 0x00000009ff097299 */ /* 0x000fe40008011606 */
[----:B---3--:R-:W-:Y:S02]  /*1ae0*/  USHF.R.U32.HI UR4, URZ, UR13, UR4 ;  /* 0x0000000dff047299 */ /* 0x008fe40008011604 */
[----:B------:R-:W-:Y:S02]  /*1af0*/  USEL UR5, UR20, UR9, !UP1 ;  /* 0x0000000914057287 */ /* 0x000fe4000c800000 */
[----:B------:R-:W-:-:S04]  /*1b00*/  USEL UR4, UR16, UR4, !UP0 ;  /* 0x0000000410047287 */ /* 0x000fc8000c000000 */
[----:B------:R-:W-:Y:S02]  /*1b10*/  UIADD3 UR6, UPT, UPT, UR5, -UR4, URZ ;  /* 0x8000000405067290 */ /* 0x000fe4000fffe0ff */
[----:B------:R-:W-:Y:S02]  /*1b20*/  UIADD3 UR4, UPT, UPT, -UR5, UR4, URZ ;  /* 0x0000000405047290 */ /* 0x000fe4000fffe1ff */
[----:B------:R-:W-:Y:S02]  /*1b30*/  UIMAD UR16, UR6, UR10, UR16 ;  /* 0x0000000a061072a4 */ /* 0x000fe4000f8e0210 */
[----:B------:R-:W-:-:S12]  /*1b40*/  UIMAD UR20, UR4, UR12, UR20 ;  /* 0x0000000c041472a4 */ /* 0x000fd8000f8e0214 */
.L_x_19:
[----:B------:R-:W-:Y:S05]  /*1b50*/  BRA.U !UP6, `(.L_x_20) ;  /* 0x000000010e0c7547 */ /* 0x000fea000b800000 */
[----:B------:R-:W-:Y:S01]  /*1b60*/  UCGABAR_WAIT ;  /* 0x0000000000007dc7 */ /* 0x000fe20008000000 */
[----:B------:R-:W-:Y:S01]  /*1b70*/  CCTL.IVALL ;  /* 0x00000000ff00798f */ /* 0x000fe20002000000 */
[----:B------:R-:W-:Y:S05]  /*1b80*/  BRA `(.L_x_21) ;  /* 0x0000000000047947 */ /* 0x000fea0003800000 */
.L_x_20:
[----:B------:R-:W-:Y:S06]  /*1b90*/  BAR.SYNC.DEFER_BLOCKING 0x0 ;  /* 0x0000000000007b1d */ /* 0x000fec0000010000 */
.L_x_21:
[----:B------:R-:W-:Y:S05]  /*1ba0*/  BRA.U UP5, `(.L_x_22) ;  /* 0x0000001505b47547 */ /* 0x000fea000b800000 */
[----:B------:R-:W1:Y:S01]  /*1bb0*/  LDCU UR7, c[0x0][0x38c] ;  /* 0x00007180ff0777ac */ /* 0x000e620008000800 */
[----:B------:R-:W2:Y:S01]  /*1bc0*/  S2UR UR8, SR_CgaCtaId ;  /* 0x00000000000879c3 */ /* 0x000ea20000008800 */
[----:B------:R-:W-:Y:S01]  /*1bd0*/  PLOP3.LUT P2, PT, PT, PT, UP3, 0x80, 0x8 ;  /* 0x000000000008781c */ /* 0x000fe20003f4f038 */
[----:B------:R-:W-:Y:S01]  /*1be0*/  IMAD.MOV.U32 R12, RZ, RZ, 0x1 ;  /* 0x00000001ff0c7424 */ /* 0x000fe200078e00ff */
[----:B------:R-:W-:Y:S01]  /*1bf0*/  USHF.L.U32 UR4, UR28, 0x7, URZ ;  /* 0x000000071c047899 */ /* 0x000fe200080006ff */
[----:B------:R-:W-:Y:S01]  /*1c00*/  ISETP.NE.AND P3, PT, R0, RZ, P4 ;  /* 0x000000ff0000720c */ /* 0x000fe20002765270 */
[----:B------:R-:W-:Y:S01]  /*1c10*/  UMOV UR14, 0x400 ;  /* 0x00000400000e7882 */ /* 0x000fe20000000000 */
[----:B------:R-:W-:Y:S01]  /*1c20*/  UISETP.NE.AND UP1, UPT, UR17, URZ, UPT ;  /* 0x000000ff1100728c */ /* 0x000fe2000bf25270 */
[----:B------:R-:W-:Y:S01]  /*1c30*/  PLOP3.LUT P2, PT, P2, PT, PT, 0x8, 0x80 ;  /* 0x000000000080781c */ /* 0x000fe2000174e170 */
[----:B------:R-:W-:Y:S01]  /*1c40*/  ULEA UR69, UR69, UR4, 0x6 ;  /* 0x0000000445457291 */ /* 0x000fe2000f8e30ff */
[----:B------:R-:W-:Y:S01]  /*1c50*/  CS2R R10, SRZ ;  /* 0x00000000000a7805 */ /* 0x000fe2000001ff00 */
[----:B------:R-:W-:Y:S01]  /*1c60*/  ULEA UR67, UR67, UR4, 0x5 ;  /* 0x0000000443437291 */ /* 0x000fe2000f8e28ff */
[----:B------:R-:W-:Y:S01]  /*1c70*/  IMAD.MOV.U32 R9, RZ, RZ, RZ ;  /* 0x000000ffff097224 */ /* 0x000fe200078e00ff */
[----:B------:R-:W3:Y:S01]  /*1c80*/  LDCU UR63, c[0x0][0x370] ;  /* 0x00006e00ff3f77ac */ /* 0x000ee20008000800 */
[----:B------:R-:W-:Y:S01]  /*1c90*/  IMAD.MOV.U32 R8, RZ, RZ, 0x1 ;  /* 0x00000001ff087424 */ /* 0x000fe200078e00ff */
[----:B------:R-:W4:Y:S01]  /*1ca0*/  LDCU.64 UR42, c[0x0][0x348] ;  /* 0x00006900ff2a77ac */ /* 0x000f220008000a00 */
[----:B-1----:R-:W-:-:S02]  /*1cb0*/  UIADD3 UR6, UPT, UPT, UR7, 0xff, URZ ;  /* 0x000000ff07067890 */ /* 0x002fc4000fffe0ff */
[----:B------:R-:W-:Y:S02]  /*1cc0*/  UIADD3 UR70, UPT, UPT, UR7, 0x1fe, URZ ;  /* 0x000001fe07467890 */ /* 0x000fe4000fffe0ff */
[----:B------:R-:W-:Y:S02]  /*1cd0*/  USHF.R.S32.HI UR5, URZ, 0x1f, UR6 ;  /* 0x0000001fff057899 */ /* 0x000fe40008011406 */
[----:B--2---:R-:W-:Y:S02]  /*1ce0*/  ULEA UR14, UR8, UR14, 0x18 ;  /* 0x0000000e080e7291 */ /* 0x004fe4000f8ec0ff */
[----:B------:R-:W-:Y:S02]  /*1cf0*/  ULEA.HI UR5, UR5, UR6, URZ, 0x8 ;  /* 0x0000000605057291 */ /* 0x000fe4000f8f40ff */
[----:B------:R-:W-:Y:S02]  /*1d00*/  UIADD3 UR6, UPT, UPT, UR7, -0x1, URZ ;  /* 0xffffffff07067890 */ /* 0x000fe4000fffe0ff */
[----:B------:R-:W-:-:S02]  /*1d10*/  USHF.R.S32.HI UR65, URZ, 0x8, UR5 ;  /* 0x00000008ff417899 */ /* 0x000fc40008011405 */
[----:B------:R-:W-:Y:S02]  /*1d20*/  UISETP.GE.U32.AND UP2, UPT, UR6, -0x1ff, UPT ;  /* 0xfffffe010600788c */ /* 0x000fe4000bf46070 */
[----:B------:R-:W-:Y:S01]  /*1d30*/  UISETP.LT.U32.AND UP0, UPT, UR65, 0x4, UPT ;  /* 0x000000044100788c */ /* 0x000fe2000bf01070 */
[----:B------:R-:W1:Y:S03]  /*1d40*/  LDCU UR62, c[0x0][0x374] ;  /* 0x00006e80ff3e77ac */ /* 0x000e660008000800 */
[----:B------:R-:W-:Y:S02]  /*1d50*/  USEL UR64, UR65, 0x4, UP0 ;  /* 0x0000000441407887 */ /* 0x000fe40008000000 */
[----:B------:R-:W-:Y:S02]  /*1d60*/  USEL UR45, UR52, 0x2, UP1 ;  /* 0x00000002342d7887 */ /* 0x000fe40008800000 */
[----:B------:R-:W-:-:S02]  /*1d70*/  UIADD3 UR4, UPT, UPT, UR64, -0x1, URZ ;  /* 0xffffffff40047890 */ /* 0x000fc4000fffe0ff */
[----:B------:R-:W-:Y:S02]  /*1d80*/  @UP2 UIADD3 UR4, UPT, UPT, UR64, URZ, URZ ;  /* 0x000000ff40042290 */ /* 0x000fe4000fffe0ff */
[----:B------:R-:W-:Y:S02]  /*1d90*/  UIADD3 UR59, UPT, UPT, UR14, 0x30800, UR56 ;  /* 0x000308000e3b7890 */ /* 0x000fe4000fffe038 */
[----:B------:R-:W-:Y:S02]  /*1da0*/  UIADD3 UR58, UPT, UPT, UR14, 0x31800, UR55 ;  /* 0x000318000e3a7890 */ /* 0x000fe4000fffe037 */
[----:B------:R-:W-:Y:S02]  /*1db0*/  UIADD3 UR68, UPT, UPT, UR65, -UR64, URZ ;  /* 0x8000004041447290 */ /* 0x000fe4000fffe0ff */
[----:B------:R-:W-:Y:S02]  /*1dc0*/  UIADD3 UR57, UPT, UPT, UR4, 0x1, URZ ;  /* 0x0000000104397890 */ /* 0x000fe4000fffe0ff */
[----:B------:R-:W-:Y:S01]  /*1dd0*/  UIADD3 UR66, UPT, UPT, -UR4, URZ, URZ ;  /* 0x000000ff04427290 */ /* 0x000fe2000fffe1ff */
[----:B-1-34-:R-:W-:-:S11]  /*1de0*/  UMOV UR15, URZ ;  /* 0x000000ff000f7c82 */ /* 0x01afd60008000000 */
.L_x_46:
[----:B------:R-:W1:Y:S02]  /*1df0*/  S2UR UR4, SR_CgaCtaId ;  /* 0x00000000000479c3 */ /* 0x000e640000008800 */
[----:B-1----:R-:W-:-:S09]  /*1e00*/  UISETP.NE.AND UP0, UPT, UR4, URZ, UPT ;  /* 0x000000ff0400728c */ /* 0x002fd2000bf05270 */
[----:B---3--:R-:W-:Y:S05]  /*1e10*/  BRA.U UP0, `(.L_x_23) ;  /* 0x0000000100287547 */ /* 0x008fea000b800000 */
[----:B------:R-:W-:Y:S02]  /*1e20*/  LEA R0, R9, UR14, 0x3 ;  /* 0x0000000e09007c11 */ /* 0x000fe4000f8e18ff */
[----:B------:R-:W-:-:S04]  /*1e30*/  SHF.L.U32 R2, R8, 0x1f, RZ ;  /* 0x0000001f08027819 */ /* 0x000fc800000006ff */
[----:B------:R-:W1:Y:S02]  /*1e40*/  SYNCS.PHASECHK.TRANS64.TRYWAIT P0, [R0+URZ+0xd0], R2 ;  /* 0x0000d002000075a7 */ /* 0x000e6400080011ff */
[----:B-1----:R-:W-:Y:S05]  /*1e50*/  @!P0 BRA `(.L_x_24) ;  /* 0x000000a800b48947 */ /* 0x002fea0003800000 */
.L_x_151:
[----:B------:R-:W-:Y:S01]  /*1e60*/  VIADD R9, R9, 0x1 ;  /* 0x0000000109097836 */ /* 0x000fe20000000000 */
[----:B------:R1:W-:Y:S04]  /*1e70*/  SYNCS.ARRIVE.TRANS64.A1T0 RZ, [R0+URZ+0xc0], RZ ;  /* 0x0000c0ff00ff79a7 */ /* 0x0003e800081000ff */
[----:B------:R-:W-:-:S04]  /*1e80*/  ISETP.NE.AND P0, PT, R9, 0x2, PT ;  /* 0x000000020900780c */ /* 0x000fc80003f05270 */
[----:B------:R-:W-:Y:S02]  /*1e90*/  SEL R9, R9, RZ, P0 ;  /* 0x000000ff09097207 */ /* 0x000fe40000000000 */
[----:B-1----:R-:W-:-:S04]  /*1ea0*/  SEL R0, RZ, 0x1, P0 ;  /* 0x00000001ff007807 */ /* 0x002fc80000000000 */
[----:B------:R-:W-:-:S07]  /*1eb0*/  LOP3.LUT R8, R8, R0, RZ, 0x3c, !PT ;  /* 0x0000000008087212 */ /* 0x000fce00078e3cff */
.L_x_23:
[----:B------:R-:W-:Y:S01]  /*1ec0*/  ULEA UR4, UR15, UR14, 0x3 ;  /* 0x0000000e0f047291 */ /* 0x000fe2000f8e18ff */
[----:B------:R-:W-:Y:S01]  /*1ed0*/  SHF.L.U32 R0, R12, 0x1f, RZ ;  /* 0x0000001f0c007819 */ /* 0x000fe200000006ff */
[----:B------:R-:W-:Y:S02]  /*1ee0*/  UISETP.GE.U32.AND UP0, UPT, UR70, 0x1ff, UPT ;  /* 0x000001ff4600788c */ /* 0x000fe4000bf06070 */
[----:B------:R-:W-:Y:S02]  /*1ef0*/  ULEA UR27, UR16, UR69, 0x8 ;  /* 0x00000045101b7291 */ /* 0x000fe4000f8e40ff */
[----:B------:R-:W-:Y:S01]  /*1f00*/  ULEA UR11, UR16, UR72, 0x1 ;  /* 0x00000048100b7291 */ /* 0x000fe2000f8e08ff */
[----:B------:R-:W-:Y:S02]  /*1f10*/  UMOV UR6, URZ ;  /* 0x000000ff00067c82 */ /* 0x000fe40008000000 */
[----:B------:R1:W2:Y:S01]  /*1f20*/  SYNCS.PHASECHK.TRANS64.TRYWAIT P1, [UR4+0x20], R0 ;  /* 0x00002000ff0075a7 */ /* 0x0002a20008021104 */
[----:B------:R-:W-:-:S04]  /*1f30*/  ULEA.HI UR4, UR20, UR20, URZ, 0x1 ;  /* 0x0000001414047291 */ /* 0x000fc8000f8f08ff */
[----:B------:R-:W-:Y:S02]  /*1f40*/  USHF.L.U32 UR5, UR4, 0x7, URZ ;  /* 0x0000000704057899 */ /* 0x000fe400080006ff */
[----:B------:R-:W-:Y:S02]  /*1f50*/  ULOP3.LUT UR20, UR4, 0xfffffffe, URZ, 0xc0, !UPT ;  /* 0xfffffffe04147892 */ /* 0x000fe4000f8ec0ff */
[----:B------:R-:W-:Y:S02]  /*1f60*/  ULOP3.LUT UR5, UR5, 0xffffff00, URZ, 0xc0, !UPT ;  /* 0xffffff0005057892 */ /* 0x000fe4000f8ec0ff */
[----:B------:R-:W-:Y:S02]  /*1f70*/  ULOP3.LUT UR20, UR20, 0x1, UR71, 0xf8, !UPT ;  /* 0x0000000114147892 */ /* 0x000fe4000f8ef847 */
[----:B------:R-:W-:Y:S01]  /*1f80*/  UIADD3 UR35, UPT, UPT, UR67, UR5, URZ ;  /* 0x0000000543237290 */ /* 0x000fe2000fffe0ff */
[----:B------:R-:W-:Y:S11]  /*1f90*/  BRA.U !UP0, `(.L_x_25) ;  /* 0x0000000508307547 */ /* 0x000ff6000b800000 */
[----:B------:R-:W-:Y:S01]  /*1fa0*/  UMOV UR29, UR66 ;  /* 0x00000042001d7c82 */ /* 0x000fe20008000000 */
[----:B------:R-:W-:Y:S01]  /*1fb0*/  UMOV UR4, UR15 ;  /* 0x0000000f00047c82 */ /* 0x000fe20008000000 */
[----:B------:R-:W-:Y:S01]  /*1fc0*/  UMOV UR34, URZ ;  /* 0x000000ff00227c82 */ /* 0x000fe20008000000 */
[----:B------:R-:W-:Y:S01]  /*1fd0*/  UMOV UR19, UR54 ;  /* 0x0000003600137c82 */ /* 0x000fe20008000000 */
[----:B------:R-:W-:-:S05]  /*1fe0*/  UMOV UR12, UR51 ;  /* 0x00000033000c7c82 */ /* 0x000fca0008000000 */
.L_x_33:
[----:B------:R-:W-:Y:S01]  /*1ff0*/  ULEA UR5, UR4, UR14, 0x3 ;  /* 0x0000000e04057291 */ /* 0x000fe2000f8e18ff */
[----:B--2---:R-:W-:Y:S01]  /*2000*/  @P4 MOV R2, 0x11800 ;  /* 0x0001180000024802 */ /* 0x004fe20000000f00 */
[----:B--23--:R-:W-:Y:S10]  /*2010*/  @P1 BRA `(.L_x_26) ;  /* 0x00000000000c1947 */ /* 0x00cff40003800000 */
[----:B------:R-:W-:-:S04]  /*2020*/  SHF.L.U32 R3, R12, 0x1f, RZ ;  /* 0x0000001f0c037819 */ /* 0x000fc800000006ff */
[----:B------:R-:W2:Y:S02]  /*2030*/  SYNCS.PHASECHK.TRANS64.TRYWAIT P0, [UR5+0x20], R3 ;  /* 0x00002003ff0075a7 */ /* 0x000ea40008001105 */
[----:B--2---:R-:W-:Y:S05]  /*2040*/  @!P0 BRA `(.L_x_27) ;  /* 0x000000a8004c8947 */ /* 0x004fea0003800000 */
.L_x_26:
[----:B------:R2:W-:Y:S01]  /*2050*/  @P4 SYNCS.ARRIVE.TRANS64 RZ, [UR5], R2 ;  /* 0x00000002ffff49a7 */ /* 0x0005e20008000005 */
[----:B------:R-:W-:Y:S02]  /*2060*/  ULOP3.LUT UR6, UR45, 0x2, URZ, 0xfc, !UPT ;  /* 0x000000022d067892 */ /* 0x000fe4000f8efcff */
[----:B------:R-:W-:Y:S02]  /*2070*/  UIADD3 UR29, UPT, UPT, UR29, 0x1, URZ ;  /* 0x000000011d1d7890 */ /* 0x000fe4000fffe0ff */
[----:B------:R-:W-:Y:S02]  /*2080*/  UISETP.NE.AND UP0, UPT, UR6, 0x2, UPT ;  /* 0x000000020600788c */ /* 0x000fe4000bf05270 */
[----:B------:R-:W-:-:S07]  /*2090*/  UISETP.NE.AND UP4, UPT, UR29, 0x1, UPT ;  /* 0x000000011d00788c */ /* 0x000fce000bf85270 */
[----:B------:R-:W-:Y:S05]  /*20a0*/  BRA.U UP0, `(.L_x_28) ;  /* 0x0000000100047547 */ /* 0x000fea000b800000 */
[----:B------:R-:W-:Y:S05]  /*20b0*/  BPT.TRAP 0x1 ;  /* 0x000000040000795c */ /* 0x000fea0000300000 */
.L_x_28:
[----:B------:R-:W-:Y:S04]  /*20c0*/  BSSY.RECONVERGENT B0, `(.L_x_29) ;  /* 0x0000003000007945 */ /* 0x000fe80003800200 */
[----:B------:R-:W-:Y:S05]  /*20d0*/  @!P3 BRA `(.L_x_30) ;  /* 0x000000000004b947 */ /* 0x000fea0003800000 */
[----:B------:R-:W-:Y:S05]  /*20e0*/  BPT.TRAP 0x1 ;  /* 0x000000040000795c */ /* 0x000fea0000300000 */
.L_x_30:
[----:B------:R-:W-:Y:S05]  /*20f0*/  BSYNC.RECONVERGENT B0 ;  /* 0x0000000000007941 */ /* 0x000fea0003800200 */
.L_x_29:
[----:B------:R-:W-:Y:S01]  /*2100*/  UIADD3 UR6, UPT, UPT, UR4, 0x1, URZ ;  /* 0x0000000104067890 */ /* 0x000fe2000fffe0ff */
[----:B------:R-:W-:Y:S01]  /*2110*/  BSSY.RECONVERGENT B0, `(.L_x_31) ;  /* 0x000002e000007945 */ /* 0x000fe20003800200 */
[----:B------:R-:W-:Y:S02]  /*2120*/  ELECT P0, URZ, PT ;  /* 0x0000000000ff782f */ /* 0x000fe40003800000 */
[----:B------:R-:W-:-:S04]  /*2130*/  UISETP.NE.AND UP0, UPT, UR6, 0x4, UPT ;  /* 0x000000040600788c */ /* 0x000fc8000bf05270 */
[----:B------:R-:W-:Y:S02]  /*2140*/  USEL UR7, URZ, 0x1, UP0 ;  /* 0x00000001ff077887 */ /* 0x000fe40008000000 */
[----:B------:R-:W-:-:S04]  /*2150*/  USEL UR15, UR6, URZ, UP0 ;  /* 0x000000ff060f7287 */ /* 0x000fc80008000000 */
[----:B------:R-:W-:Y:S01]  /*2160*/  ULEA UR6, UR15, UR14, 0x3 ;  /* 0x0000000e0f067291 */ /* 0x000fe2000f8e18ff */
[----:B------:R-:W-:-:S04]  /*2170*/  LOP3.LUT R12, R12, UR7, RZ, 0x3c, !PT ;  /* 0x000000070c0c7c12 */ /* 0x000fc8000f8e3cff */
[----:B-1----:R-:W-:-:S04]  /*2180*/  SHF.L.U32 R0, R12, 0x1f, RZ ;  /* 0x0000001f0c007819 */ /* 0x002fc800000006ff */
[----:B------:R1:W3:Y:S01]  /*2190*/  SYNCS.PHASECHK.TRANS64.TRYWAIT P1, [UR6+0x20], R0 ;  /* 0x00002000ff0075a7 */ /* 0x0002e20008021106 */
[----:B------:R-:W-:Y:S05]  /*21a0*/  @!P0 BRA `(.L_x_32) ;  /* 0x0000000000908947 */ /* 0x000fea0003800000 */
[----:B------:R-:W-:Y:S02]  /*21b0*/  USHF.L.U32 UR6, UR4, 0xe, URZ ;  /* 0x0000000e04067899 */ /* 0x000fe400080006ff */
[----:B------:R-:W-:Y:S02]  /*21c0*/  UIADD3 UR40, UP3, UPT, UR42, 0x80, URZ ;  /* 0x000000802a287890 */ /* 0x000fe4000ff7e0ff */
[----:B------:R-:W-:Y:S02]  /*21d0*/  ULOP3.LUT UR32, UR6, UR50, URZ, 0xfc, !UPT ;  /* 0x0000003206207292 */ /* 0x000fe4000f8efcff */
[----:B------:R-:W-:Y:S02]  /*21e0*/  UIADD3 UR38, UP2, UPT, UR42, 0x180, URZ ;  /* 0x000001802a267890 */ /* 0x000fe4000ff5e0ff */
[----:B------:R-:W-:Y:S02]  /*21f0*/  ULOP3.LUT UR24, UR6, UR49, URZ, 0xfc, !UPT ;  /* 0x0000003106187292 */ /* 0x000fe4000f8efcff */
[----:B------:R-:W-:-:S02]  /*2200*/  ULEA UR16, UR4, UR56, 0xa ;  /* 0x0000003804107291 */ /* 0x000fc4000f8e50ff */
[----:B------:R-:W-:Y:S02]  /*2210*/  UIADD3 UR30, UP1, UPT, UR42, 0x280, URZ ;  /* 0x000002802a1e7890 */ /* 0x000fe4000ff3e0ff */
[----:B------:R-:W-:Y:S02]  /*2220*/  ULEA UR8, UR4, UR55, 0xb ;  /* 0x0000003704087291 */ /* 0x000fe4000f8e58ff */
[----:B------:R-:W-:Y:S02]  /*2230*/  UIADD3 UR22, UP0, UPT, UR42, 0x380, URZ ;  /* 0x000003802a167890 */ /* 0x000fe4000ff1e0ff */
[----:B------:R-:W-:Y:S02]  /*2240*/  ULOP3.LUT UR33, UR5, 0xfefffff8, URZ, 0xc0, !UPT ;  /* 0xfefffff805217892 */ /* 0x000fe4000f8ec0ff */
[----:B------:R-:W-:Y:S02]  /*2250*/  UIADD3.X UR41, UPT, UPT, URZ, UR43, URZ, UP3, !UPT ;  /* 0x0000002bff297290 */ /* 0x000fe40009ffe4ff */
[----:B------:R-:W-:-:S02]  /*2260*/  UPRMT UR6, URZ, 0x5410, UR48 ;  /* 0x00005410ff067896 */ /* 0x000fc40008000030 */
[----:B------:R-:W-:Y:S02]  /*2270*/  UIADD3 UR32, UPT, UPT, UR14, 0x10800, UR32 ;  /* 0x000108000e207890 */ /* 0x000fe4000fffe020 */
[----:B------:R-:W-:Y:S02]  /*2280*/  UIADD3.X UR39, UPT, UPT, URZ, UR43, URZ, UP2, !UPT ;  /* 0x0000002bff277290 */ /* 0x000fe400097fe4ff */
[----:B------:R-:W-:Y:S02]  /*2290*/  UPRMT UR37, URZ, 0x5410, UR47 ;  /* 0x00005410ff257896 */ /* 0x000fe4000800002f */
[----:B------:R-:W-:Y:S02]  /*22a0*/  UIADD3 UR24, UPT, UPT, UR14, 0x20800, UR24 ;  /* 0x000208000e187890 */ /* 0x000fe4000fffe018 */
[----:B------:R-:W-:Y:S02]  /*22b0*/  UIADD3.X UR31, UPT, UPT, URZ, UR43, URZ, UP1, !UPT ;  /* 0x0000002bff1f7290 */ /* 0x000fe40008ffe4ff */
[----:B------:R-:W-:-:S02]  /*22c0*/  UIADD3 UR16, UPT, UPT, UR14, 0x30800, UR16 ;  /* 0x000308000e107890 */ /* 0x000fc4000fffe010 */
[----:B------:R-:W-:Y:S02]  /*22d0*/  UIADD3.X UR23, UPT, UPT, URZ, UR43, URZ, UP0, !UPT ;  /* 0x0000002bff177290 */ /* 0x000fe400087fe4ff */
[----:B------:R-:W-:Y:S02]  /*22e0*/  UPRMT UR7, URZ, 0x5410, UR46 ;  /* 0x00005410ff077896 */ /* 0x000fe4000800002e */
[----:B------:R-:W-:Y:S01]  /*22f0*/  UIADD3 UR8, UPT, UPT, UR14, 0x31800, UR8 ;  /* 0x000318000e087890 */ /* 0x000fe2000fffe008 */
[----:B------:R-:W-:Y:S01]  /*2300*/  UMOV UR52, 0x0 ;  /* 0x0000000000347882 */ /* 0x000fe20000000000 */
[----:B------:R-:W-:Y:S01]  /*2310*/  UMOV UR53, 0x10000000 ;  /* 0x1000000000357882 */ /* 0x000fe20000000000 */
[----:B------:R-:W-:Y:S01]  /*2320*/  UMOV UR26, UR34 ;  /* 0x00000022001a7c82 */ /* 0x000fe20008000000 */
[----:B------:R-:W-:Y:S01]  /*2330*/  UMOV UR28, UR36 ;  /* 0x00000024001c7c82 */ /* 0x000fe20008000000 */
[----:B------:R-:W-:Y:S01]  /*2340*/  UMOV UR25, UR33 ;  /* 0x0000002100197c82 */ /* 0x000fe20008000000 */
[----:B------:R-:W-:Y:S01]  /*2350*/  UMOV UR21, UR36 ;  /* 0x0000002400157c82 */ /* 0x000fe20008000000 */
[----:B------:R-:W-:Y:S01]  /*2360*/  UMOV UR17, UR33 ;  /* 0x0000002100117c82 */ /* 0x000fe20008000000 */
[----:B------:R4:W-:Y:S01]  /*2370*/  UTMALDG.3D.MULTICAST.2CTA [UR32], [UR40], UR6, desc[UR52] ;  /* 0x00003420280073b4 */ /* 0x0009e20008211806 */
[----:B------:R-:W-:Y:S01]  /*2380*/  UMOV UR10, URZ ;  /* 0x000000ff000a7c82 */ /* 0x000fe20008000000 */
[----:B------:R-:W-:Y:S01]  /*2390*/  UMOV UR13, UR36 ;  /* 0x00000024000d7c82 */ /* 0x000fe20008000000 */
[----:B------:R-:W-:Y:S01]  /*23a0*/  UMOV UR9, UR33 ;  /* 0x0000002100097c82 */ /* 0x000fe20008000000 */
[----:B------:R4:W-:Y:S01]  /*23b0*/  UTMALDG.3D.MULTICAST.2CTA [UR24], [UR38], UR37, desc[UR52] ;  /* 0x00003418260073b4 */ /* 0x0009e20008211825 */
[----:B------:R4:W-:Y:S01]  /*23c0*/  UTMALDG.4D.MULTICAST.2CTA [UR16], [UR30], UR6, desc[UR52] ;  /* 0x000034101e0073b4 */ /* 0x0009e20008219806 */
[----:B------:R4:W-:Y:S02]  /*23d0*/  UTMALDG.4D.MULTICAST.2CTA [UR8], [UR22], UR7, desc[UR52] ;  /* 0x00003408160073b4 */ /* 0x0009e40008219807 */
[----:B----4-:R-:W-:Y:S01]  /*23e0*/  NOP ;  /* 0x0000000000007918 */ /* 0x010fe20000000000 */
.L_x_32:
[----:B------:R-:W-:Y:S05]  /*23f0*/  BSYNC.RECONVERGENT B0 ;  /* 0x0000000000007941 */ /* 0x000fea0003800200 */
.L_x_31:
[----:B------:R-:W-:Y:S02]  /*2400*/  UIADD3 UR34, UPT, UPT, UR34, 0x100, URZ ;  /* 0x0000010022227890 */ /* 0x000fe4000fffe0ff */
[----:B------:R-:W-:Y:S02]  /*2410*/  UIADD3 UR12, UPT, UPT, UR12, 0x2, URZ ;  /* 0x000000020c0c7890 */ /* 0x000fe4000fffe0ff */
[----:B------:R-:W-:Y:S01]  /*2420*/  UIADD3 UR19, UPT, UPT, UR19, 0x2, URZ ;  /* 0x0000000213137890 */ /* 0x000fe2000fffe0ff */
[----:B------:R-:W-:Y:S01]  /*2430*/  UMOV UR4, UR15 ;  /* 0x0000000f00047c82 */ /* 0x000fe20008000000 */
[----:B------:R-:W-:Y:S01]  /*2440*/  UMOV UR6, UR57 ;  /* 0x0000003900067c82 */ /* 0x000fe20008000000 */
[----:B------:R-:W-:Y:S09]  /*2450*/  BRA.U UP4, `(.L_x_33) ;  /* 0xfffffff904e47547 */ /* 0x000ff2000b83ffff */
.L_x_25:
[----:B------:R-:W-:Y:S01]  /*2460*/  ULEA UR4, UR15, UR14, 0x3 ;  /* 0x0000000e0f047291 */ /* 0x000fe2000f8e18ff */
[----:B-1----:R-:W-:Y:S01]  /*2470*/  SHF.L.U32 R0, R12, 0x1f, RZ ;  /* 0x0000001f0c007819 */ /* 0x002fe200000006ff */
[----:B------:R-:W-:Y:S01]  /*2480*/  @!P2 SYNCS.ARRIVE.TRANS64.A1T0 RZ, [UR14+0x88], RZ ;  /* 0x000088ffffffa9a7 */ /* 0x000fe2000810000e */
[----:B------:R-:W-:-:S06]  /*2490*/  UISETP.GT.AND UP0, UPT, UR65, UR64, UPT ;  /* 0x000000404100728c */ /* 0x000fcc000bf04270 */
[----:B--23--:R1:W2:Y:S03]  /*24a0*/  SYNCS.PHASECHK.TRANS64.TRYWAIT P1, [UR4+0x20], R0 ;  /* 0x00002000ff0075a7 */ /* 0x00c2a60008021104 */
[----:B------:R-:W-:Y:S05]  /*24b0*/  BRA.U !UP0, `(.L_x_34) ;  /* 0x0000000508187547 */ /* 0x000fea000b800000 */
[----:B------:R-:W-:Y:S01]  /*24c0*/  UIADD3 UR29, UPT, UPT, UR68, UR6, URZ ;  /* 0x00000006441d7290 */ /* 0x000fe2000fffe0ff */
[----:B------:R-:W-:-:S11]  /*24d0*/  UMOV UR5, UR15 ;  /* 0x0000000f00057c82 */ /* 0x000fd60008000000 */
.L_x_42:
[----:B------:R-:W-:Y:S01]  /*24e0*/  ULEA UR7, UR5, UR14, 0x3 ;  /* 0x0000000e05077291 */ /* 0x000fe2000f8e18ff */
[----:B--2---:R-:W-:Y:S01]  /*24f0*/  @P4 MOV R2, 0x11800 ;  /* 0x0001180000024802 */ /* 0x004fe20000000f00 */
[----:B--23--:R-:W-:Y:S10]  /*2500*/  @P1 BRA `(.L_x_35) ;  /* 0x00000000000c1947 */ /* 0x00cff40003800000 */
[----:B------:R-:W-:-:S04]  /*2510*/  SHF.L.U32 R3, R12, 0x1f, RZ ;  /* 0x0000001f0c037819 */ /* 0x000fc800000006ff */
[----:B------:R-:W2:Y:S02]  /*2520*/  SYNCS.PHASECHK.TRANS64.TRYWAIT P0, [UR7+0x20], R3 ;  /* 0x00002003ff0075a7 */ /* 0x000ea40008001107 */
[----:B--2---:R-:W-:Y:S05]  /*2530*/  @!P0 BRA `(.L_x_36) ;  /* 0x000000a400288947 */ /* 0x004fea0003800000 */
.L_x_35:
[----:B------:R2:W-:Y:S01]  /*2540*/  @P4 SYNCS.ARRIVE.TRANS64 RZ, [UR7], R2 ;  /* 0x00000002ffff49a7 */ /* 0x0005e20008000007 */
[----:B------:R-:W-:-:S04]  /*2550*/  ULOP3.LUT UR4, UR45, 0x2, URZ, 0xfc, !UPT ;  /* 0x000000022d047892 */ /* 0x000fc8000f8efcff */
[----:B------:R-:W-:-:S09]  /*2560*/  UISETP.NE.AND UP0, UPT, UR4, 0x2, UPT ;  /* 0x000000020400788c */ /* 0x000fd2000bf05270 */
[----:B------:R-:W-:Y:S05]  /*2570*/  BRA.U UP0, `(.L_x_37) ;  /* 0x0000000100047547 */ /* 0x000fea000b800000 */
[----:B------:R-:W-:Y:S05]  /*2580*/  BPT.TRAP 0x1 ;  /* 0x000000040000795c */ /* 0x000fea0000300000 */
.L_x_37:
[----:B------:R-:W-:Y:S04]  /*2590*/  BSSY.RECONVERGENT B0, `(.L_x_38) ;  /* 0x0000003000007945 */ /* 0x000fe80003800200 */
[----:B------:R-:W-:Y:S05]  /*25a0*/  @!P3 BRA `(.L_x_39) ;  /* 0x000000000004b947 */ /* 0x000fea0003800000 */
[----:B------:R-:W-:Y:S05]  /*25b0*/  BPT.TRAP 0x1 ;  /* 0x000000040000795c */ /* 0x000fea0000300000 */
.L_x_39:
[----:B------:R-:W-:Y:S05]  /*25c0*/  BSYNC.RECONVERGENT B0 ;  /* 0x0000000000007941 */ /* 0x000fea0003800200 */
.L_x_38:
        /* <DEDUP_REMOVED lines=16> */
[----:B------:R-:W-:-:S02]  /*26d0*/  UIADD3 UR30, UP1, UPT, UR42, 0x280, URZ ;  /* 0x000002802a1e7890 */ /* 0x000fc4000ff3e0ff */
[----:B------:R-:W-:Y:S02]  /*26e0*/  USHF.L.U32 UR34, UR6, 0x8, URZ ;  /* 0x0000000806227899 */ /* 0x000fe400080006ff */
[----:B------:R-:W-:Y:S02]  /*26f0*/  ULOP3.LUT UR33, UR7, 0xfefffff8, URZ, 0xc0, !UPT ;  /* 0xfefffff807217892 */ /* 0x000fe4000f8ec0ff */
[----:B------:R-:W-:Y:S02]  /*2700*/  UIADD3.X UR23, UPT, UPT, URZ, UR43, URZ, UP3, !UPT ;  /* 0x0000002bff177290 */ /* 0x000fe40009ffe4ff */
[----:B------:R-:W-:Y:S02]  /*2710*/  UIADD3 UR32, UPT, UPT, UR14, 0x10800, UR32 ;  /* 0x000108000e207890 */ /* 0x000fe4000fffe020 */
[----:B------:R-:W-:Y:S02]  /*2720*/  UPRMT UR4, URZ, 0x5410, UR48 ;  /* 0x00005410ff047896 */ /* 0x000fe40008000030 */
[----:B------:R-:W-:-:S02]  /*2730*/  UIADD3 UR24, UPT, UPT, UR14, 0x20800, UR24 ;  /* 0x000208000e187890 */ /* 0x000fc4000fffe018 */
[----:B------:R-:W-:Y:S02]  /*2740*/  UIADD3.X UR9, UPT, UPT, URZ, UR43, URZ, UP2, !UPT ;  /* 0x0000002bff097290 */ /* 0x000fe400097fe4ff */
[----:B------:R-:W-:Y:S02]  /*2750*/  UPRMT UR10, URZ, 0x5410, UR47 ;  /* 0x00005410ff0a7896 */ /* 0x000fe4000800002f */
[----:B------:R-:W-:Y:S02]  /*2760*/  ULEA UR19, UR6, UR54, 0x1 ;  /* 0x0000003606137291 */ /* 0x000fe4000f8e08ff */
[----:B------:R-:W-:Y:S02]  /*2770*/  ULEA UR16, UR5, UR59, 0xa ;  /* 0x0000003b05107291 */ /* 0x000fe4000f8e50ff */
[----:B------:R-:W-:Y:S01]  /*2780*/  UIADD3.X UR31, UPT, UPT, URZ, UR43, URZ, UP1, !UPT ;  /* 0x0000002bff1f7290 */ /* 0x000fe20008ffe4ff */
[----:B------:R-:W-:Y:S01]  /*2790*/  UMOV UR40, 0x0 ;  /* 0x0000000000287882 */ /* 0x000fe20000000000 */
[----:B------:R-:W-:Y:S01]  /*27a0*/  UMOV UR41, 0x10000000 ;  /* 0x1000000000297882 */ /* 0x000fe20000000000 */
[----:B------:R-:W-:Y:S01]  /*27b0*/  UIADD3 UR38, UP0, UPT, UR42, 0x380, URZ ;  /* 0x000003802a267890 */ /* 0x000fe2000ff1e0ff */
[----:B------:R-:W-:Y:S01]  /*27c0*/  UTMALDG.3D.MULTICAST.2CTA [UR32], [UR22], UR4, desc[UR40] ;  /* 0x00002820160073b4 */ /* 0x000fe20008211804 */
[----:B------:R-:W-:Y:S01]  /*27d0*/  UMOV UR28, UR36 ;  /* 0x00000024001c7c82 */ /* 0x000fe20008000000 */
[----:B------:R-:W-:Y:S01]  /*27e0*/  UMOV UR25, UR33 ;  /* 0x0000002100197c82 */ /* 0x000fe20008000000 */
[----:B------:R-:W-:Y:S01]  /*27f0*/  UMOV UR26, UR34 ;  /* 0x00000022001a7c82 */ /* 0x000fe20008000000 */
[----:B------:R-:W-:Y:S01]  /*2800*/  UMOV UR21, UR36 ;  /* 0x0000002400157c82 */ /* 0x000fe20008000000 */
[----:B------:R-:W-:Y:S01]  /*2810*/  UMOV UR17, UR33 ;  /* 0x0000002100117c82 */ /* 0x000fe20008000000 */
[----:B------:R-:W-:Y:S01]  /*2820*/  ULEA UR12, UR6, UR51, 0x1 ;  /* 0x00000033060c7291 */ /* 0x000fe2000f8e08ff */
[----:B------:R4:W-:Y:S01]  /*2830*/  UTMALDG.3D.MULTICAST.2CTA [UR24], [UR8], UR10, desc[UR40] ;  /* 0x00002818080073b4 */ /* 0x0009e2000821180a */
[----:B------:R-:W-:Y:S01]  /*2840*/  UIADD3.X UR39, UPT, UPT, URZ, UR43, URZ, UP0, !UPT ;  /* 0x0000002bff277290 */ /* 0x000fe200087fe4ff */
[----:B------:R-:W-:Y:S01]  /*2850*/  UMOV UR13, UR36 ;  /* 0x00000024000d7c82 */ /* 0x000fe20008000000 */
[----:B------:R2:W-:Y:S01]  /*2860*/  UTMALDG.4D.MULTICAST.2CTA [UR16], [UR30], UR4, desc[UR40] ;  /* 0x000028101e0073b4 */ /* 0x0005e20008219804 */
[----:B----4-:R-:W-:Y:S01]  /*2870*/  ULEA UR8, UR5, UR58, 0xb ;  /* 0x0000003a05087291 */ /* 0x010fe2000f8e58ff */
[----:B------:R-:W-:Y:S01]  /*2880*/  UMOV UR10, URZ ;  /* 0x000000ff000a7c82 */ /* 0x000fe20008000000 */
[----:B------:R-:W-:Y:S01]  /*2890*/  UMOV UR9, UR33 ;  /* 0x0000002100097c82 */ /* 0x000fe20008000000 */
[----:B--2---:R-:W-:-:S09]  /*28a0*/  UPRMT UR4, URZ, 0x5410, UR46 ;  /* 0x00005410ff047896 */ /* 0x004fd2000800002e */
[----:B------:R4:W-:Y:S02]  /*28b0*/  UTMALDG.4D.MULTICAST.2CTA [UR8], [UR38], UR4, desc[UR40] ;  /* 0x00002808260073b4 */ /* 0x0009e40008219804 */
[----:B----4-:R-:W-:Y:S01]  /*28c0*/  NOP ;  /* 0x0000000000007918 */ /* 0x010fe20000000000 */
.L_x_41:
[----:B------:R-:W-:Y:S05]  /*28d0*/  BSYNC.RECONVERGENT B0 ;  /* 0x0000000000007941 */ /* 0x000fea0003800200 */
.L_x_40:
[----:B------:R-:W-:Y:S01]  /*28e0*/  UIADD3 UR6, UPT, UPT, UR6, 0x1, URZ ;  /* 0x0000000106067890 */ /* 0x000fe2000fffe0ff */
[----:B------:R-:W-:-:S03]  /*28f0*/  UMOV UR5, UR15 ;  /* 0x0000000f00057c82 */ /* 0x000fc60008000000 */
[----:B------:R-:W-:-:S09]  /*2900*/  UISETP.NE.AND UP0, UPT, UR6, UR29, UPT ;  /* 0x0000001d0600728c */ /* 0x000fd2000bf05270 */
[----:B------:R-:W-:Y:S05]  /*2910*/  BRA.U UP0, `(.L_x_42) ;  /* 0xfffffff900f07547 */ /* 0x000fea000b83ffff */
.L_x_34:
[C---:B------:R-:W-:Y:S01]  /*2920*/  LEA R3, R11.reuse, UR14, 0x3 ;  /* 0x0000000e0b037c11 */ /* 0x040fe2000f8e18ff */
[----:B------:R-:W-:Y:S01]  /*2930*/  NOP ;  /* 0x0000000000007918 */ /* 0x000fe20000000000 */
[----:B-1----:R-:W-:Y:S02]  /*2940*/  SHF.L.U32 R0, R10, 0x1f, RZ ;  /* 0x0000001f0a007819 */ /* 0x002fe400000006ff */
[----:B------:R-:W-:Y:S02]  /*2950*/  LEA R4, R11, UR14, 0x4 ;  /* 0x0000000e0b047c11 */ /* 0x000fe4000f8e20ff */
[----:B------:R-:W1:Y:S02]  /*2960*/  SYNCS.PHASECHK.TRANS64.TRYWAIT P0, [R3+URZ+0x90], R0 ;  /* 0x00009000030075a7 */ /* 0x000e6400080011ff */
[----:B-1----:R-:W-:Y:S05]  /*2970*/  @!P0 BRA `(.L_x_43) ;  /* 0x000000a000308947 */ /* 0x002fea0003800000 */
.L_x_154:
[----:B------:R-:W4:Y:S01]  /*2980*/  LDS.128 R4, [R4+0xf0] ;  /* 0x0000f00004047984 */ /* 0x000f220000000c00 */
[----:B------:R-:W-:Y:S01]  /*2990*/  UISETP.GE.AND UP0, UPT, UR44, 0x1, UPT ;  /* 0x000000012c00788c */ /* 0x000fe2000bf06270 */
[----:B------:R-:W-:Y:S01]  /*29a0*/  @!PT LDS RZ, [RZ] ;  /* 0x00000000fffff984 */ /* 0x000fe20000000800 */
[----:B------:R-:W-:Y:S01]  /*29b0*/  @!PT LDS RZ, [RZ] ;  /* 0x00000000fffff984 */ /* 0x000fe20000000800 */
[----:B------:R-:W-:Y:S01]  /*29c0*/  @!PT LDS RZ, [RZ] ;  /* 0x00000000fffff984 */ /* 0x000fe20000000800 */
[----:B------:R-:W-:Y:S01]  /*29d0*/  @!PT LDS RZ, [RZ] ;  /* 0x00000000fffff984 */ /* 0x000fe20000000800 */
[----:B------:R1:W-:Y:S06]  /*29e0*/  MEMBAR.ALL.CTA ;  /* 0x0000000000007992 */ /* 0x0003ec0000008000 */
[----:B-1----:R-:W1:Y:S01]  /*29f0*/  FENCE.VIEW.ASYNC.S ;  /* 0x00000000000073c6 */ /* 0x002e620000000000 */
[----:B----4-:R-:W-:-:S13]  /*2a00*/  LOP3.LUT P0, RZ, R6, 0x1, RZ, 0xc0, !PT ;  /* 0x0000000106ff7812 */ /* 0x010fda000780c0ff */
[----:B-1----:R-:W-:Y:S01]  /*2a10*/  VOTEU.ANY UP1, P0 ;  /* 0x0000000000ff7886 */ /* 0x002fe20000020100 */
[----:B------:R-:W-:-:S13]  /*2a20*/  PLOP3.LUT P0, PT, PT, PT, UP1, 0x80, 0x8 ;  /* 0x000000000008781c */ /* 0x000fda0003f0f018 */
[----:B------:R-:W-:Y:S02]  /*2a30*/  @P0 LOP3.LUT R0, R5, 0xffff, RZ, 0xc0, !PT ;  /* 0x0000ffff05000812 */ /* 0x000fe400078ec0ff */
[----:B--2---:R-:W-:Y:S02]  /*2a40*/  @P0 MOV R2, R4 ;  /* 0x0000000400020202 */ /* 0x004fe40000000f00 */
[----:B------:R-:W-:Y:S01]  /*2a50*/  @P0 R2UR UR5, R0 ;  /* 0x00000000000502ca */ /* 0x000fe200000e0000 */
[----:B------:R-:W-:Y:S01]  /*2a60*/  VIADD R0, R3, 0xa0 ;  /* 0x000000a003007836 */ /* 0x000fe20000000000 */
[----:B------:R-:W-:Y:S02]  /*2a70*/  @P0 SHF.R.U32.HI R4, RZ, 0x10, R5 ;  /* 0x00000010ff040819 */ /* 0x000fe40000011605 */
[----:B------:R-:W-:Y:S02]  /*2a80*/  @P0 R2UR UR6, R2 ;  /* 0x00000000020602ca */ /* 0x000fe400000e0000 */
[----:B------:R-:W-:-:S02]  /*2a90*/  PRMT R0, RZ, 0x654, R0 ;  /* 0x00000654ff007816 */ /* 0x000fc40000000000 */
[----:B------:R-:W-:Y:S02]  /*2aa0*/  @P0 R2UR UR4, R4 ;  /* 0x00000000040402ca */ /* 0x000fe400000e0000 */
[----:B------:R1:W-:Y:S03]  /*2ab0*/  SYNCS.ARRIVE.TRANS64.RED.A1T0 RZ, [R0+URZ], RZ ;  /* 0x000000ff00ff79a7 */ /* 0x0003e600081004ff */
[----:B------:R-:W-:-:S04]  /*2ac0*/  @UP1 UMOV UR60, UR5 ;  /* 0x00000005003c1c82 */ /* 0x000fc80008000000 */
[----:B------:R-:W-:-:S04]  /*2ad0*/  @UP1 UMOV UR61, UR6 ;  /* 0x00000006003d1c82 */ /* 0x000fc80008000000 */
[----:B------:R-:W-:Y:S01]  /*2ae0*/  @UP1 UMOV UR36, UR4 ;  /* 0x0000000400241c82 */ /* 0x000fe20008000000 */
[----:B------:R-:W-:Y:S05]  /*2af0*/  BRA.U !UP0, `(.L_x_44) ;  /* 0x0000000108d47547 */ /* 0x000fea000b800000 */
[----:B------:R-:W2:Y:S01]  /*2b00*/  LDCU.128 UR20, c[0x0][0xf10] ;  /* 0x0001e200ff1477ac */ /* 0x000ea20008000c00 */
[----:B------:R-:W4:Y:S01]  /*2b10*/  LDCU UR24, c[0x0][0xf20] ;  /* 0x0001e400ff1877ac */ /* 0x000f220008000800 */
[----:B------:R-:W3:Y:S01]  /*2b20*/  LDCU UR19, c[0x0][0xf0c] ;  /* 0x0001e180ff1377ac */ /* 0x000ee20008000800 */
[----:B------:R-:W1:Y:S01]  /*2b30*/  LDCU.64 UR8, c[0x0][0xf28] ;  /* 0x0001e500ff0877ac */ /* 0x000e620008000a00 */
[----:B------:R-:W-:Y:S02]  /*2b40*/  UISETP.NE.AND UP3, UPT, UR44, 0x1, UPT ;  /* 0x000000012c00788c */ /* 0x000fe4000bf65270 */
[----:B--2---:R-:W-:Y:S02]  /*2b50*/  UIMAD.WIDE.U32 UR6, UR62, UR23, URZ ;  /* 0x000000173e0672a5 */ /* 0x004fe4000f8e00ff */
[----:B------:R-:W-:Y:S02]  /*2b60*/  UIMAD.WIDE.U32 UR4, UR63, UR20, URZ ;  /* 0x000000143f0472a5 */ /* 0x000fe4000f8e00ff */
[----:B------:R-:W-:-:S02]  /*2b70*/  UISETP.NE.AND UP0, UPT, UR22, 0x1, UPT ;  /* 0x000000011600788c */ /* 0x000fc4000bf05270 */
[----:B------:R-:W-:Y:S01]  /*2b80*/  UIMAD.WIDE.U32 UR16, UR60, UR23, URZ ;  /* 0x000000173c1072a5 */ /* 0x000fe2000f8e00ff */
[----:B------:R-:W-:Y:S02]  /*2b90*/  UMOV UR6, UR7 ;  /* 0x0000000700067c82 */ /* 0x000fe40008000000 */
[----:B------:R-:W-:Y:S01]  /*2ba0*/  UMOV UR4, UR5 ;  /* 0x0000000500047c82 */ /* 0x000fe20008000000 */
[----:B----4-:R-:W-:Y:S02]  /*2bb0*/  USHF.R.U32.HI UR6, URZ, UR24, UR6 ;  /* 0x00000018ff067299 */ /* 0x010fe40008011606 */
[----:B---3--:R-:W-:Y:S02]  /*2bc0*/  UISETP.NE.AND UP2, UPT, UR19, 0x1, UPT ;  /* 0x000000011300788c */ /* 0x008fe4000bf45270 */
[----:B------:R-:W-:Y:S02]  /*2bd0*/  USHF.R.U32.HI UR4, URZ, UR21, UR4 ;  /* 0x00000015ff047299 */ /* 0x000fe40008011604 */
[----:B------:R-:W-:-:S02]  /*2be0*/  USEL UR5, UR62, UR6, !UP0 ;  /* 0x000000063e057287 */ /* 0x000fc4000c000000 */
[----:B------:R-:W-:Y:S02]  /*2bf0*/  USEL UR6, UR63, UR4, !UP2 ;  /* 0x000000043f067287 */ /* 0x000fe4000d000000 */
[----:B-1----:R-:W-:Y:S01]  /*2c00*/  UIMAD.WIDE.U32 UR10, UR5, UR8, URZ ;  /* 0x00000008050a72a5 */ /* 0x002fe2000f8e00ff */
[----:B------:R-:W-:Y:S01]  /*2c10*/  UMOV UR4, UR17 ;  /* 0x0000001100047c82 */ /* 0x000fe20008000000 */
[----:B------:R-:W-:Y:S02]  /*2c20*/  UIMAD.WIDE.U32 UR12, UR61, UR20, URZ ;  /* 0x000000143d0c72a5 */ /* 0x000fe4000f8e00ff */
[----:B------:R-:W-:-:S03]  /*2c30*/  UIMAD.WIDE.U32 UR16, UR6, UR8, URZ ;  /* 0x00000008061072a5 */ /* 0x000fc6000f8e00ff */
[----:B------:R-:W-:Y:S01]  /*2c40*/  UMOV UR10, UR11 ;  /* 0x0000000b000a7c82 */ /* 0x000fe20008000000 */
[----:B------:R-:W-:Y:S02]  /*2c50*/  USHF.R.U32.HI UR4, URZ, UR24, UR4 ;  /* 0x00000018ff047299 */ /* 0x000fe40008011604 */
[----:B------:R-:W-:Y:S01]  /*2c60*/  @UP3 USHF.R.U32.HI UR5, URZ, UR9, UR10 ;  /* 0x00000009ff053299 */ /* 0x000fe2000801160a */
[----:B------:R-:W-:Y:S01]  /*2c70*/  UMOV UR12, UR13 ;  /* 0x0000000d000c7c82 */ /* 0x000fe20008000000 */
[----:B------:R-:W-:Y:S01]  /*2c80*/  UMOV UR16, UR17 ;  /* 0x0000001100107c82 */ /* 0x000fe20008000000 */
[----:B------:R-:W-:Y:S02]  /*2c90*/  USHF.R.U32.HI UR21, URZ, UR21, UR12 ;  /* 0x00000015ff157299 */ /* 0x000fe4000801160c */
[----:B------:R-:W-:Y:S02]  /*2ca0*/  USEL UR4, UR60, UR4, !UP0 ;  /* 0x000000043c047287 */ /* 0x000fe4000c000000 */
[----:B------:R-:W-:-:S02]  /*2cb0*/  @UP3 USHF.R.U32.HI UR6, URZ, UR9, UR16 ;  /* 0x00000009ff063299 */ /* 0x000fc40008011610 */
[----:B------:R-:W-:Y:S02]  /*2cc0*/  UIMAD UR7, UR44, UR5, URZ ;  /* 0x000000052c0772a4 */ /* 0x000fe4000f8e02ff */
[----:B------:R-:W-:Y:S02]  /*2cd0*/  USEL UR5, UR61, UR21, !UP2 ;  /* 0x000000153d057287 */ /* 0x000fe4000d000000 */
[----:B------:R-:W-:Y:S02]  /*2ce0*/  UIMAD UR10, UR44, UR6, URZ ;  /* 0x000000062c0a72a4 */ /* 0x000fe4000f8e02ff */
[----:B------:R-:W-:Y:S02]  /*2cf0*/  UISETP.GE.AND UP0, UPT, UR4, UR7, UPT ;  /* 0x000000070400728c */ /* 0x000fe4000bf06270 */
[----:B------:R-:W-:Y:S02]  /*2d00*/  UIMAD.WIDE.U32 UR12, UR4, UR8, URZ ;  /* 0x00000008040c72a5 */ /* 0x000fe4000f8e00ff */
[----:B------:R-:W-:-:S02]  /*2d10*/  UISETP.GE.OR UP0, UPT, UR5, UR10, UP0 ;  /* 0x0000000a0500728c */ /* 0x000fc40008706670 */
        /* <DEDUP_REMOVED lines=19> */
.L_x_44:
[----:B------:R-:W2:Y:S02]  /*2e50*/  LDCU UR4, c[0x0][0xf30] ;  /* 0x0001e600ff0477ac */ /* 0x000ea40008000800 */
[----:B--2---:R-:W-:-:S09]  /*2e60*/  UISETP.NE.AND UP0, UPT, UR4, 0x1, UPT ;  /* 0x000000010400788c */ /* 0x004fd2000bf05270 */
[----:B------:R-:W-:Y:S05]  /*2e70*/  BRA.U UP0, `(.L_x_45) ;  /* 0x0000000100447547 */ /* 0x000fea000b800000 */
[----:B------:R-:W2:Y:S01]  /*2e80*/  LDCU.128 UR8, c[0x0][0xf10] ;  /* 0x0001e200ff0877ac */ /* 0x000ea20008000c00 */
[----:B------:R-:W4:Y:S01]  /*2e90*/  LDCU UR12, c[0x0][0xf0c] ;  /* 0x0001e180ff0c77ac */ /* 0x000f220008000800 */
[----:B------:R-:W1:Y:S01]  /*2ea0*/  LDCU UR13, c[0x0][0xf20] ;  /* 0x0001e400ff0d77ac */ /* 0x000e620008000800 */
[----:B--2---:R-:W-:Y:S02]  /*2eb0*/  UIMAD.WIDE.U32 UR6, UR61, UR8, URZ ;  /* 0x000000083d0672a5 */ /* 0x004fe4000f8e00ff */
[----:B------:R-:W-:Y:S02]  /*2ec0*/  UIMAD.WIDE.U32 UR4, UR60, UR11, URZ ;  /* 0x0000000b3c0472a5 */ /* 0x000fe4000f8e00ff */
[----:B----4-:R-:W-:Y:S02]  /*2ed0*/  UISETP.NE.AND UP2, UPT, UR12, 0x1, UPT ;  /* 0x000000010c00788c */ /* 0x010fe4000bf45270 */
[----:B------:R-:W-:Y:S01]  /*2ee0*/  UISETP.NE.AND UP0, UPT, UR10, 0x1, UPT ;  /* 0x000000010a00788c */ /* 0x000fe2000bf05270 */
[----:B------:R-:W-:-:S02]  /*2ef0*/  UMOV UR6, UR7 ;  /* 0x0000000700067c82 */ /* 0x000fc40008000000 */
[----:B------:R-:W-:Y:S01]  /*2f00*/  UMOV UR4, UR5 ;  /* 0x0000000500047c82 */ /* 0x000fe20008000000 */
[----:B------:R-:W-:Y:S02]  /*2f10*/  USHF.R.U32.HI UR9, URZ, UR9, UR6 ;  /* 0x00000009ff097299 */ /* 0x000fe40008011606 */
[----:B-1----:R-:W-:Y:S02]  /*2f20*/  USHF.R.U32.HI UR4, URZ, UR13, UR4 ;  /* 0x0000000dff047299 */ /* 0x002fe40008011604 */
[----:B------:R-:W-:Y:S02]  /*2f30*/  USEL UR5, UR61, UR9, !UP2 ;  /* 0x000000093d057287 */ /* 0x000fe4000d000000 */
[----:B------:R-:W-:-:S04]  /*2f40*/  USEL UR4, UR60, UR4, !UP0 ;  /* 0x000000043c047287 */ /* 0x000fc8000c000000 */
[----:B------:R-:W-:Y:S02]  /*2f50*/  UIADD3 UR6, UPT, UPT, UR5, -UR4, URZ ;  /* 0x8000000405067290 */ /* 0x000fe4000fffe0ff */
[----:B------:R-:W-:Y:S02]  /*2f60*/  UIADD3 UR4, UPT, UPT, -UR5, UR4, URZ ;  /* 0x0000000405047290 */ /* 0x000fe4000fffe1ff */
[----:B------:R-:W-:Y:S02]  /*2f70*/  UIMAD UR60, UR6, UR10, UR60 ;  /* 0x0000000a063c72a4 */ /* 0x000fe4000f8e023c */
[----:B------:R-:W-:-:S12]  /*2f80*/  UIMAD UR61, UR4, UR12, UR61 ;  /* 0x0000000c043d72a4 */ /* 0x000fd8000f8e023d */
.L_x_45:
[----:B------:R-:W-:Y:S01]  /*2f90*/  VIADD R11, R11, 0x1 ;  /* 0x000000010b0b7836 */ /* 0x000fe20000000000 */
[----:B------:R-:W-:Y:S02]  /*2fa0*/  R2UR UR5, R145 ;  /* 0x00000000910572ca */ /* 0x000fe400000e0000 */
[----:B------:R-:W-:Y:S02]  /*2fb0*/  R2UR UR4, R144 ;  /* 0x00000000900472ca */ /* 0x000fe400000e0000 */
[C---:B------:R-:W-:Y:S02]  /*2fc0*/  ISETP.NE.AND P0, PT, R11.reuse, 0x2, PT ;  /* 0x000000020b00780c */ /* 0x040fe40003f05270 */
[----:B------:R-:W-:Y:S02]  /*2fd0*/  PLOP3.LUT P2, PT, PT, PT, PT, 0x80, 0x8 ;  /* 0x000000000008781c */ /* 0x000fe40003f4f070 */
[----:B-1----:R-:W-:Y:S02]  /*2fe0*/  SEL R0, RZ, 0x1, P0 ;  /* 0x00000001ff007807 */ /* 0x002fe40000000000 */
[----:B------:R-:W-:-:S02]  /*2ff0*/  SEL R11, R11, RZ, P0 ;  /* 0x000000ff0b0b7207 */ /* 0x000fc40000000000 */
[----:B------:R-:W-:Y:S01]  /*3000*/  LOP3.LUT R10, R10, R0, RZ, 0x3c, !PT ;  /* 0x000000000a0a7212 */ /* 0x000fe200078e3cff */
[----:B------:R-:W-:Y:S02]  /*3010*/  UIADD3 UR20, UPT, UPT, UR61, UR5, URZ ;  /* 0x000000053d147290 */ /* 0x000fe4000fffe0ff */
[----:B------:R-:W-:Y:S01]  /*3020*/  UIADD3 UR16, UPT, UPT, UR60, UR4, URZ ;  /* 0x000000043c107290 */ /* 0x000fe2000fffe0ff */
[----:B------:R-:W-:Y:S11]  /*3030*/  BRA.U UP1, `(.L_x_46) ;  /* 0xffffffed016c7547 */ /* 0x000ff6000b83ffff */
[----:B------:R-:W-:Y:S01]  /*3040*/  UIADD3 UR14, UPT, UPT, UR14, 0x20, URZ ;  /* 0x000000200e0e7890 */ /* 0x000fe2000fffe0ff */
[----:B------:R-:W-:-:S03]  /*3050*/  SHF.L.U32 R2, R12, 0x1f, RZ ;  /* 0x0000001f0c027819 */ /* 0x000fc600000006ff */
[----:B------:R-:W-:-:S09]  /*3060*/  ULEA UR4, UR15, UR14, 0x3 ;  /* 0x0000000e0f047291 */ /* 0x000fd2000f8e18ff */
[----:B------:R-:W1:Y:S02]  /*3070*/  SYNCS.PHASECHK.TRANS64.TRYWAIT P0, [UR4], R2 ;  /* 0x00000002ff0075a7 */ /* 0x000e640008001104 */
[----:B-1----:R-:W-:Y:S05]  /*3080*/  @!P0 BRA `(.L_x_47) ;  /* 0x0000009800808947 */ /* 0x002fea0003800000 */
.L_x_156:
[----:B------:R-:W-:-:S04]  /*3090*/  UIADD3 UR4, UPT, UPT, UR15, 0x1, URZ ;  /* 0x000000010f047890 */ /* 0x000fc8000fffe0ff */
[----:B------:R-:W-:-:S04]  /*30a0*/  UISETP.NE.AND UP0, UPT, UR4, 0x4, UPT ;  /* 0x000000040400788c */ /* 0x000fc8000bf05270 */
[----:B------:R-:W-:Y:S02]  /*30b0*/  USEL UR6, URZ, 0x1, UP0 ;  /* 0x00000001ff067887 */ /* 0x000fe40008000000 */
[----:B------:R-:W-:-:S04]  /*30c0*/  USEL UR4, UR4, URZ, UP0 ;  /* 0x000000ff04047287 */ /* 0x000fc80008000000 */
[----:B------:R-:W-:Y:S01]  /*30d0*/  ULEA UR5, UR4, UR14, 0x3 ;  /* 0x0000000e04057291 */ /* 0x000fe2000f8e18ff */
[----:B-1----:R-:W-:-:S04]  /*30e0*/  LOP3.LUT R2, R12, UR6, RZ, 0x3c, !PT ;  /* 0x000000060c027c12 */ /* 0x002fc8000f8e3cff */
[----:B------:R-:W-:-:S04]  /*30f0*/  SHF.L.U32 R3, R2, 0x1f, RZ ;  /* 0x0000001f02037819 */ /* 0x000fc800000006ff */
[----:B------:R-:W1:Y:S02]  /*3100*/  SYNCS.PHASECHK.TRANS64.TRYWAIT P0, [UR5], R3 ;  /* 0x00000003ff0075a7 */ /* 0x000e640008001105 */
[----:B-1----:R-:W-:Y:S05]  /*3110*/  @!P0 BRA `(.L_x_48) ;  /* 0x0000009800748947 */ /* 0x002fea0003800000 */
.L_x_158:
[----:B------:R-:W-:-:S04]  /*3120*/  UIADD3 UR4, UPT, UPT, UR4, 0x1, URZ ;  /* 0x0000000104047890 */ /* 0x000fc8000fffe0ff */
[----:B------:R-:W-:-:S04]  /*3130*/  UISETP.NE.AND UP0, UPT, UR4, 0x4, UPT ;  /* 0x000000040400788c */ /* 0x000fc8000bf05270 */
[----:B------:R-:W-:Y:S02]  /*3140*/  USEL UR6, URZ, 0x1, UP0 ;  /* 0x00000001ff067887 */ /* 0x000fe40008000000 */
[----:B------:R-:W-:-:S04]  /*3150*/  USEL UR4, UR4, URZ, UP0 ;  /* 0x000000ff04047287 */ /* 0x000fc80008000000 */
[----:B------:R-:W-:Y:S01]  /*3160*/  ULEA UR5, UR4, UR14, 0x3 ;  /* 0x0000000e04057291 */ /* 0x000fe2000f8e18ff */
[----:B------:R-:W-:-:S04]  /*3170*/  LOP3.LUT R2, R2, UR6, RZ, 0x3c, !PT ;  /* 0x0000000602027c12 */ /* 0x000fc8000f8e3cff */
[----:B-1----:R-:W-:-:S04]  /*3180*/  SHF.L.U32 R3, R2, 0x1f, RZ ;  /* 0x0000001f02037819 */ /* 0x002fc800000006ff */
[----:B------:R-:W1:Y:S02]  /*3190*/  SYNCS.PHASECHK.TRANS64.TRYWAIT P0, [UR5], R3 ;  /* 0x00000003ff0075a7 */ /* 0x000e640008001105 */
[----:B-1----:R-:W-:Y:S05]  /*31a0*/  @!P0 BRA `(.L_x_49) ;  /* 0x0000009800688947 */ /* 0x002fea0003800000 */
.L_x_160:
[----:B------:R-:W-:-:S04]  /*31b0*/  UIADD3 UR4, UPT, UPT, UR4, 0x1, URZ ;  /* 0x0000000104047890 */ /* 0x000fc8000fffe0ff */
[----:B------:R-:W-:-:S04]  /*31c0*/  UISETP.NE.AND UP0, UPT, UR4, 0x4, UPT ;  /* 0x000000040400788c */ /* 0x000fc8000bf05270 */
[----:B------:R-:W-:Y:S02]  /*31d0*/  USEL UR5, URZ, 0x1, UP0 ;  /* 0x00000001ff057887 */ /* 0x000fe40008000000 */
[----:B------:R-:W-:-:S04]  /*31e0*/  USEL UR4, UR4, URZ, UP0 ;  /* 0x000000ff04047287 */ /* 0x000fc80008000000 */
[----:B------:R-:W-:Y:S01]  /*31f0*/  ULEA UR4, UR4, UR14, 0x3 ;  /* 0x0000000e04047291 */ /* 0x000fe2000f8e18ff */
[----:B------:R-:W-:-:S04]  /*3200*/  LOP3.LUT R2, R2, UR5, RZ, 0x3c, !PT ;  /* 0x0000000502027c12 */ /* 0x000fc8000f8e3cff */
[----:B------:R-:W-:Y:S01]  /*3210*/  SHF.L.U32 R2, R2, 0x1f, RZ ;  /* 0x0000001f02027819 */ /* 0x000fe200000006ff */
[----:B-1----:R-:W-:-:S07]  /*3220*/  IMAD.U32 R0, RZ, RZ, UR4 ;  /* 0x00000004ff007e24 */ /* 0x002fce000f8e00ff */
.L_x_50:
[----:B-1----:R1:W2:Y:S02]  /*3230*/  SYNCS.PHASECHK.TRANS64.TRYWAIT P0, [R0+URZ], R2 ;  /* 0x00000002000075a7 */ /* 0x0022a400080011ff */
[----:B--2---:R-:W-:Y:S05]  /*3240*/  @!P0 NANOSLEEP.SYNCS 0x989680 ;  /* 0x009896800000895d */ /* 0x004fea0003900000 */
[----:B------:R-:W2:Y:S02]  /*3250*/  @!P0 SYNCS.PHASECHK.TRANS64 P0, [R0+URZ], R2 ;  /* 0x00000002000085a7 */ /* 0x000ea400080010ff */
[----:B--2---:R-:W-:Y:S05]  /*3260*/  @P0 EXIT ;  /* 0x000000000000094d */ /* 0x004fea0003800000 */
[----:B------:R-:W-:Y:S05]  /*3270*/  BRA `(.L_x_50) ;  /* 0xfffffffc00ec7947 */ /* 0x000fea000383ffff */
.L_x_22:
[----:B------:R-:W1:Y:S02]  /*3280*/  S2UR UR4, SR_CgaCtaId ;  /* 0x00000000000479c3 */ /* 0x000e640000008800 */
[----:B-1----:R-:W-:-:S04]  /*3290*/  UISETP.NE.AND UP0, UPT, UR4, URZ, UPT ;  /* 0x000000ff0400728c */ /* 0x002fc8000bf05270 */
[----:B------:R-:W-:-:S09]  /*32a0*/  UISETP.NE.OR UP0, UPT, UR17, 0x1, UP0 ;  /* 0x000000011100788c */ /* 0x000fd20008705670 */
[----:B------:R-:W-:Y:S05]  /*32b0*/  BRA.U UP0, `(.L_x_51) ;  /* 0x00000005004c7547 */ /* 0x000fea000b800000 */
[----:B------:R-:W1:Y:S01]  /*32c0*/  S2UR UR5, SR_CgaCtaId ;  /* 0x00000000000579c3 */ /* 0x000e620000008800 */
[----:B------:R-:W-:Y:S01]  /*32d0*/  UMOV UR4, 0x400 ;  /* 0x0000040000047882 */ /* 0x000fe20000000000 */
[----:B------:R-:W-:Y:S01]  /*32e0*/  ISETP.GE.U32.AND P2, PT, R0, 0x10, PT ;  /* 0x000000100000780c */ /* 0x000fe20003f46070 */
[----:B------:R-:W-:Y:S01]  /*32f0*/  IMAD.MOV.U32 R12, RZ, RZ, 0x1 ;  /* 0x00000001ff0c7424 */ /* 0x000fe200078e00ff */
[----:B------:R-:W-:Y:S02]  /*3300*/  CS2R R10, SRZ ;  /* 0x00000000000a7805 */ /* 0x000fe4000001ff00 */
[----:B------:R-:W-:Y:S01]  /*3310*/  CS2R R8, SRZ ;  /* 0x0000000000087805 */ /* 0x000fe2000001ff00 */
[----:B-1----:R-:W-:-:S03]  /*3320*/  ULEA UR6, UR5, UR4, 0x18 ;  /* 0x0000000405067291 */ /* 0x002fc6000f8ec0ff */
[----:B------:R-:W-:-:S09]  /*3330*/  UMOV UR5, URZ ;  /* 0x000000ff00057c82 */ /* 0x000fd20008000000 */
.L_x_55:
[----:B------:R-:W-:Y:S02]  /*3340*/  LEA R2, R8, UR6, 0x3 ;  /* 0x0000000608027c11 */ /* 0x000fe4000f8e18ff */
[----:B------:R-:W-:-:S03]  /*3350*/  SHF.L.U32 R4, R9, 0x1f, RZ ;  /* 0x0000001f09047819 */ /* 0x000fc600000006ff */
[----:B------:R-:W-:Y:S01]  /*3360*/  VIADD R5, R2, 0xd0 ;  /* 0x000000d002057836 */ /* 0x000fe20000000000 */
[----:B------:R-:W1:Y:S02]  /*3370*/  SYNCS.PHASECHK.TRANS64.TRYWAIT P0, [R2+URZ+0xc0], R4 ;  /* 0x0000c004020075a7 */ /* 0x000e6400080011ff */
[----:B-1----:R-:W-:Y:S05]  /*3380*/  @!P0 BRA `(.L_x_52) ;  /* 0x0000009800088947 */ /* 0x002fea0003800000 */
.L_x_161:
[----:B------:R-:W-:Y:S01]  /*3390*/  ULEA UR4, UR5, UR6, 0x3 ;  /* 0x0000000605047291 */ /* 0x000fe2000f8e18ff */
[----:B-1----:R-:W-:Y:S01]  /*33a0*/  PRMT R2, RZ, 0x654, R5 ;  /* 0x00000654ff027816 */ /* 0x002fe20000000005 */
[----:B------:R-:W-:Y:S01]  /*33b0*/  @!P2 IMAD.MOV.U32 R4, RZ, RZ, 0x10 ;  /* 0x00000010ff04a424 */ /* 0x000fe200078e00ff */
[----:B------:R-:W-:Y:S01]  /*33c0*/  SHF.L.U32 R5, R12, 0x1f, RZ ;  /* 0x0000001f0c057819 */ /* 0x000fe200000006ff */
[----:B------:R-:W-:Y:S01]  /*33d0*/  UIADD3 UR7, UPT, UPT, UR4, 0x90, URZ ;  /* 0x0000009004077890 */ /* 0x000fe2000fffe0ff */
[----:B------:R1:W-:Y:S05]  /*33e0*/  SYNCS.ARRIVE.TRANS64.RED.A1T0 RZ, [R2+URZ], RZ ;  /* 0x000000ff02ff79a7 */ /* 0x0003ea00081004ff */
[----:B------:R-:W-:Y:S01]  /*33f0*/  IMAD.U32 R6, RZ, RZ, UR7 ;  /* 0x00000007ff067e24 */ /* 0x000fe2000f8e00ff */
[----:B------:R-:W2:Y:S04]  /*3400*/  SYNCS.PHASECHK.TRANS64.TRYWAIT P0, [UR4+0xa0], R5 ;  /* 0x0000a005ff0075a7 */ /* 0x000ea80008001104 */
[----:B------:R-:W-:Y:S01]  /*3410*/  PRMT R6, R0, 0x654, R6 ;  /* 0x0000065400067816 */ /* 0x000fe20000000006 */
[----:B-12---:R-:W-:Y:S06]  /*3420*/  @!P0 BRA `(.L_x_53) ;  /* 0x0000009400f48947 */ /* 0x006fec0003800000 */
.L_x_163:
[----:B------:R-:W-:Y:S01]  /*3430*/  ULEA UR8, UR5, UR6, 0x4 ;  /* 0x0000000605087291 */ /* 0x000fe2000f8e20ff */
[----:B------:R-:W-:Y:S01]  /*3440*/  SEL R3, R6, R3, !P2 ;  /* 0x0000000306037207 */ /* 0x000fe20005000000 */
[----:B------:R-:W-:Y:S01]  /*3450*/  UIADD3 UR9, UPT, UPT, UR4, 0x90, URZ ;  /* 0x0000009004097890 */ /* 0x000fe2000fffe0ff */
[----:B-1----:R-:W-:Y:S01]  /*3460*/  LEA R2, R11, UR6, 0x3 ;  /* 0x000000060b027c11 */ /* 0x002fe2000f8e18ff */
[----:B------:R-:W-:Y:S01]  /*3470*/  UIADD3 UR8, UPT, UPT, UR8, 0xf0, URZ ;  /* 0x000000f008087890 */ /* 0x000fe2000fffe0ff */
[----:B------:R1:W-:Y:S01]  /*3480*/  @!P2 SYNCS.ARRIVE.TRANS64.RED RZ, [R3+URZ], R4 ;  /* 0x0000000403ffa9a7 */ /* 0x0003e200080004ff */
[----:B------:R-:W-:Y:S01]  /*3490*/  UIADD3 UR4, UPT, UPT, UR5, 0x1, URZ ;  /* 0x0000000105047890 */ /* 0x000fe2000fffe0ff */
[----:B------:R-:W-:-:S03]  /*34a0*/  VIADD R8, R8, 0x1 ;  /* 0x0000000108087836 */ /* 0x000fc60000000000 */
[----:B------:R-:W-:Y:S02]  /*34b0*/  UISETP.NE.AND UP0, UPT, UR4, 0x2, UPT ;  /* 0x000000020400788c */ /* 0x000fe4000bf05270 */
[----:B------:R-:W-:Y:S01]  /*34c0*/  ISETP.NE.AND P0, PT, R8, 0x2, PT ;  /* 0x000000020800780c */ /* 0x000fe20003f05270 */
[----:B------:R-:W-:Y:S06]  /*34d0*/  UGETNEXTWORKID.BROADCAST [UR8], [UR9] ;  /* 0x00000000080073ca */ /* 0x000fec0008000100 */
[----:B------:R-:W-:Y:S02]  /*34e0*/  USEL UR7, URZ, 0x1, UP0 ;  /* 0x00000001ff077887 */ /* 0x000fe40008000000 */
[----:B------:R-:W-:-:S04]  /*34f0*/  USEL UR5, UR4, URZ, UP0 ;  /* 0x000000ff04057287 */ /* 0x000fc80008000000 */
[----:B------:R-:W-:Y:S02]  /*3500*/  LOP3.LUT R12, R12, UR7, RZ, 0x3c, !PT ;  /* 0x000000070c0c7c12 */ /* 0x000fe4000f8e3cff */
[----:B-1----:R-:W-:-:S04]  /*3510*/  SHF.L.U32 R4, R10, 0x1f, RZ ;  /* 0x0000001f0a047819 */ /* 0x002fc800000006ff */
[----:B------:R-:W1:Y:S02]  /*3520*/  SYNCS.PHASECHK.TRANS64.TRYWAIT P1, [R2+URZ+0x90], R4 ;  /* 0x00009004020075a7 */ /* 0x000e6400080211ff */
[----:B-1----:R-:W-:Y:S05]  /*3530*/  @!P1 BRA `(.L_x_54) ;  /* 0x0000009400c89947 */ /* 0x002fea0003800000 */
.L_x_164:
[C---:B-1----:R-:W-:Y:S01]  /*3540*/  LEA R4, R11.reuse, UR6, 0x4 ;  /* 0x000000060b047c11 */ /* 0x042fe2000f8e20ff */
[----:B------:R-:W-:Y:S01]  /*3550*/  VIADD R2, R2, 0xa0 ;  /* 0x000000a002027836 */ /* 0x000fe20000000000 */
[----:B------:R-:W-:Y:S01]  /*3560*/  SEL R8, R8, RZ, P0 ;  /* 0x000000ff08087207 */ /* 0x000fe20000000000 */
[----:B------:R-:W-:-:S03]  /*3570*/  VIADD R11, R11, 0x1 ;  /* 0x000000010b0b7836 */ /* 0x000fc60000000000 */
[----:B------:R-:W1:Y:S01]  /*3580*/  LDS.128 R4, [R4+0xf0] ;  /* 0x0000f00004047984 */ /* 0x000e620000000c00 */
[----:B------:R-:W-:Y:S02]  /*3590*/  PRMT R2, RZ, 0x654, R2 ;  /* 0x00000654ff027816 */ /* 0x000fe40000000002 */
[C---:B------:R-:W-:Y:S01]  /*35a0*/  ISETP.NE.AND P1, PT, R11.reuse, 0x2, PT ;  /* 0x000000020b00780c */ /* 0x040fe20003f25270 */
[----:B------:R-:W-:Y:S01]  /*35b0*/  @!PT LDS RZ, [RZ] ;  /* 0x00000000fffff984 */ /* 0x000fe20000000800 */
[----:B------:R-:W-:Y:S01]  /*35c0*/  @!PT LDS RZ, [RZ] ;  /* 0x00000000fffff984 */ /* 0x000fe20000000800 */
[----:B------:R-:W-:Y:S01]  /*35d0*/  @!PT LDS RZ, [RZ] ;  /* 0x00000000fffff984 */ /* 0x000fe20000000800 */
[----:B------:R-:W-:Y:S01]  /*35e0*/  @!PT LDS RZ, [RZ] ;  /* 0x00000000fffff984 */ /* 0x000fe20000000800 */
[----:B------:R2:W-:Y:S06]  /*35f0*/  MEMBAR.ALL.CTA ;  /* 0x0000000000007992 */ /* 0x0005ec0000008000 */
[----:B--2---:R-:W2:Y:S01]  /*3600*/  FENCE.VIEW.ASYNC.S ;  /* 0x00000000000073c6 */ /* 0x004ea20000000000 */
[----:B------:R-:W-:Y:S01]  /*3610*/  SEL R11, R11, RZ, P1 ;  /* 0x000000ff0b0b7207 */ /* 0x000fe20000800000 */
[----:B--2---:R2:W-:Y:S01]  /*3620*/  SYNCS.ARRIVE.TRANS64.RED.A1T0 RZ, [R2+URZ], RZ ;  /* 0x000000ff02ff79a7 */ /* 0x0045e200081004ff */
[----:B-1----:R-:W-:-:S02]  /*3630*/  LOP3.LUT P3, RZ, R6, 0x1, RZ, 0xc0, !PT ;  /* 0x0000000106ff7812 */ /* 0x002fc4000786c0ff */
[----:B------:R-:W-:-:S04]  /*3640*/  SEL R4, RZ, 0x1, P1 ;  /* 0x00000001ff047807 */ /* 0x000fc80000800000 */
[----:B------:R-:W-:Y:S02]  /*3650*/  LOP3.LUT R10, R10, R4, RZ, 0x3c, !PT ;  /* 0x000000040a0a7212 */ /* 0x000fe400078e3cff */
[----:B--2---:R-:W-:-:S04]  /*3660*/  SEL R2, RZ, 0x1, P0 ;  /* 0x00000001ff027807 */ /* 0x004fc80000000000 */
[----:B------:R-:W-:Y:S01]  /*3670*/  LOP3.LUT R9, R9, R2, RZ, 0x3c, !PT ;  /* 0x0000000209097212 */ /* 0x000fe200078e3cff */
[----:B------:R-:W-:Y:S06]  /*3680*/  @P3 BRA `(.L_x_55) ;  /* 0xfffffffc002c3947 */ /* 0x000fec000383ffff */
[----:B------:R-:W-:Y:S01]  /*3690*/  ULEA UR4, UR5, UR6, 0x3 ;  /* 0x0000000605047291 */ /* 0x000fe2000f8e18ff */
[----:B------:R-:W-:-:S08]  /*36a0*/  SHF.L.U32 R2, R12, 0x1f, RZ ;  /* 0x0000001f0c027819 */ /* 0x000fd000000006ff */
[----:B------:R-:W1:Y:S02]  /*36b0*/  SYNCS.PHASECHK.TRANS64 P0, [UR4+0xa0], R2 ;  /* 0x0000a002ff0075a7 */ /* 0x000e640008001004 */
[----:B-1----:R-:W-:Y:S05]  /*36c0*/  @P0 BRA `(.L_x_56) ;  /* 0x0000000000080947 */ /* 0x002fea0003800000 */
[----:B------:R-:W1:Y:S02]  /*36d0*/  SYNCS.PHASECHK.TRANS64.TRYWAIT P0, [UR4+0xa0], R2 ;  /* 0x0000a002ff0075a7 */ /* 0x000e640008001104 */
[----:B-1----:R-:W-:Y:S05]  /*36e0*/  @!P0 BRA `(.L_x_57) ;  /* 0x0000009400708947 */ /* 0x002fea0003800000 */
.L_x_56:
[----:B------:R-:W-:-:S04]  /*36f0*/  UIADD3 UR7, UPT, UPT, UR5, 0x1, URZ ;  /* 0x0000000105077890 */ /* 0x000fc8000fffe0ff */
[----:B------:R-:W-:-:S04]  /*3700*/  UISETP.NE.AND UP0, UPT, UR7, 0x2, UPT ;  /* 0x000000020700788c */ /* 0x000fc8000bf05270 */
[----:B------:R-:W-:Y:S02]  /*3710*/  USEL UR8, URZ, 0x1, UP0 ;  /* 0x00000001ff087887 */ /* 0x000fe40008000000 */
[----:B------:R-:W-:-:S04]  /*3720*/  USEL UR7, UR7, URZ, UP0 ;  /* 0x000000ff07077287 */ /* 0x000fc80008000000 */
[----:B------:R-:W-:Y:S01]  /*3730*/  ULEA UR7, UR7, UR6, 0x3 ;  /* 0x0000000607077291 */ /* 0x000fe2000f8e18ff */
[----:B-1----:R-:W-:-:S04]  /*3740*/  LOP3.LUT R2, R12, UR8, RZ, 0x3c, !PT ;  /* 0x000000080c027c12 */ /* 0x002fc8000f8e3cff */
[----:B------:R-:W-:-:S04]  /*3750*/  SHF.L.U32 R0, R2, 0x1f, RZ ;  /* 0x0000001f02007819 */ /* 0x000fc800000006ff */
[----:B------:R-:W1:Y:S02]  /*3760*/  SYNCS.PHASECHK.TRANS64 P0, [UR7+0xa0], R0 ;  /* 0x0000a000ff0075a7 */ /* 0x000e640008001007 */
[----:B-1----:R-:W-:Y:S05]  /*3770*/  @P0 EXIT ;  /* 0x000000000000094d */ /* 0x002fea0003800000 */
[----:B------:R-:W-:Y:S02]  /*3780*/  SHF.L.U32 R2, R2, 0x1f, RZ ;  /* 0x0000001f02027819 */ /* 0x000fe400000006ff */
[----:B------:R-:W-:-:S07]  /*3790*/  MOV R0, UR7 ;  /* 0x0000000700007c02 */ /* 0x000fce0008000f00 */
.L_x_58:
[----:B-1----:R1:W2:Y:S02]  /*37a0*/  SYNCS.PHASECHK.TRANS64.TRYWAIT P0, [R0+URZ+0xa0], R2 ;  /* 0x0000a002000075a7 */ /* 0x0022a400080011ff */
[----:B--2---:R-:W-:Y:S05]  /*37b0*/  @!P0 NANOSLEEP.SYNCS 0x989680 ;  /* 0x009896800000895d */ /* 0x004fea0003900000 */
[----:B------:R-:W2:Y:S02]  /*37c0*/  @!P0 SYNCS.PHASECHK.TRANS64 P0, [R0+URZ+0xa0], R2 ;  /* 0x0000a002000085a7 */ /* 0x000ea400080010ff */
[----:B--2---:R-:W-:Y:S05]  /*37d0*/  @P0 EXIT ;  /* 0x000000000000094d */ /* 0x004fea0003800000 */
[----:B------:R-:W-:Y:S05]  /*37e0*/  BRA `(.L_x_58) ;  /* 0xfffffffc00ec7947 */ /* 0x000fea000383ffff */
.L_x_51:
[----:B------:R-:W-:Y:S05]  /*37f0*/  BRA.U UP4, `(.L_x_59) ;  /* 0x0000001904107547 */ /* 0x000fea000b800000 */
[----:B------:R-:W1:Y:S01]  /*3800*/  S2UR UR7, SR_CgaCtaId ;  /* 0x00000000000779c3 */ /* 0x000e620000008800 */
[----:B------:R-:W-:Y:S01]  /*3810*/  UMOV UR4, 0x40 ;  /* 0x0000004000047882 */ /* 0x000fe20000000000 */
[----:B------:R-:W-:Y:S01]  /*3820*/  NOP ;  /* 0x0000000000007918 */ /* 0x000fe20000000000 */
[----:B------:R-:W-:Y:S01]  /*3830*/  UMOV UR6, 0x400 ;  /* 0x0000040000067882 */ /* 0x000fe20000000000 */
[----:B-1----:R-:W-:Y:S02]  /*3840*/  ULEA UR5, UR7, UR4, 0x18 ;  /* 0x0000000407057291 */ /* 0x002fe4000f8ec0ff */
[----:B------:R-:W-:-:S07]  /*3850*/  ULEA UR6, UR7, UR6, 0x18 ;  /* 0x0000000607067291 */ /* 0x000fce000f8ec0ff */
[----:B------:R-:W1:Y:S02]  /*3860*/  LDS.U8 R0, [UR5+0x1c] ;  /* 0x00001c05ff007984 */ /* 0x000e640008000000 */
[----:B-1----:R-:W-:-:S13]  /*3870*/  ISETP.NE.AND P0, PT, R0, RZ, PT ;  /* 0x000000ff0000720c */ /* 0x002fda0003f05270 */
[----:B------:R-:W-:Y:S05]  /*3880*/  @P0 BRA `(.L_x_60) ;  /* 0x0000000400100947 */ /* 0x000fea0003800000 */
[----:B------:R-:W1:Y:S01]  /*3890*/  S2UR UR4, SR_CgaCtaId ;  /* 0x00000000000479c3 */ /* 0x000e620000008800 */
[----:B------:R-:W-:Y:S02]  /*38a0*/  UISETP.NE.U32.AND UP1, UPT, UR72, 0x1, UPT ;  /* 0x000000014800788c */ /* 0x000fe4000bf25070 */
[----:B------:R-:W-:Y:S02]  /*38b0*/  UIADD3 UR7, UPT, UPT, UR5, 0x8, URZ ;  /* 0x0000000805077890 */ /* 0x000fe4000fffe0ff */
[----:B-1----:R-:W-:-:S05]  /*38c0*/  ULOP3.LUT UR8, UR4, 0x1, URZ, 0x3c, !UPT ;  /* 0x0000000104087892 */ /* 0x002fca000f8e3cff */
[----:B------:R-:W-:Y:S07]  /*38d0*/  BRA.U !UP1, `(.L_x_61) ;  /* 0x00000001099c7547 */ /* 0x000fee000b800000 */
[----:B------:R-:W-:Y:S01]  /*38e0*/  ELECT P0, URZ, PT ;  /* 0x0000000000ff782f */ /* 0x000fe20003800000 */
[----:B------:R-:W-:-:S12]  /*38f0*/  BSSY B0, `(.L_x_61) ;  /* 0x0000025000007945 */ /* 0x000fd80003800000 */
[----:B------:R-:W-:Y:S05]  /*3900*/  @!P0 BRA `(.L_x_62) ;  /* 0x00000000008c8947 */ /* 0x000fea0003800000 */
[----:B------:R-:W-:-:S05]  /*3910*/  UMOV UR4, 0x10 ;  /* 0x0000001000047882 */ /* 0x000fca0000000000 */
[----:B------:R-:W-:Y:S04]  /*3920*/  DEPBAR.LE SB1, 0x36 ;  /* 0x00009d800000791a */ /* 0x000fe80000000000 */
[----:B------:R-:W1:Y:S02]  /*3930*/  UTCATOMSWS.2CTA.FIND_AND_SET.ALIGN UP0, UR4, UR4 ;  /* 0x00000004000475e3 */ /* 0x000e640008200800 */
[----:B-1----:R-:W-:Y:S01]  /*3940*/  MOV R10, UR4 ;  /* 0x00000004000a7c02 */ /* 0x002fe20008000f00 */
[----:B------:R-:W-:Y:S06]  /*3950*/  BRA.U UP0, `(.L_x_63) ;  /* 0x0000000100187547 */ /* 0x000fec000b800000 */
.L_x_64:
[----:B------:R-:W-:Y:S05]  /*3960*/  NANOSLEEP 0x64 ;  /* 0x000000640000795d */ /* 0x000fea0003800000 */
[----:B------:R-:W-:-:S05]  /*3970*/  UMOV UR4, 0x10 ;  /* 0x0000001000047882 */ /* 0x000fca0000000000 */
[----:B------:R-:W-:Y:S04]  /*3980*/  DEPBAR.LE SB1, 0x36 ;  /* 0x00009d800000791a */ /* 0x000fe80000000000 */
[----:B------:R-:W1:Y:S02]  /*3990*/  UTCATOMSWS.2CTA.FIND_AND_SET.ALIGN UP0, UR4, UR4 ;  /* 0x00000004000475e3 */ /* 0x000e640008200800 */
[----:B-1----:R-:W-:Y:S01]  /*39a0*/  MOV R10, UR4 ;  /* 0x00000004000a7c02 */ /* 0x002fe20008000f00 */
[----:B------:R-:W-:Y:S05]  /*39b0*/  BRA.U !UP0, `(.L_x_64) ;  /* 0xfffffffd08e87547 */ /* 0x000fea000b83ffff */
.L_x_63:
[----:B------:R-:W1:Y:S01]  /*39c0*/  LDS R6, [UR5+0x10] ;  /* 0x00001005ff067984 */ /* 0x000e620008000800 */
[----:B------:R-:W-:Y:S01]  /*39d0*/  IMAD.U32 R0, RZ, RZ, UR6 ;  /* 0x00000006ff007e24 */ /* 0x000fe2000f8e00ff */
[----:B------:R-:W-:-:S03]  /*39e0*/  MOV R4, UR8 ;  /* 0x0000000800047c02 */ /* 0x000fc60008000f00 */
[----:B------:R-:W-:Y:S01]  /*39f0*/  VIADD R0, R0, 0x110 ;  /* 0x0000011000007836 */ /* 0x000fe20000000000 */
[----:B-1----:R-:W-:-:S04]  /*3a00*/  SHF.L.U32 R6, R6, 0x1f, RZ ;  /* 0x0000001f06067819 */ /* 0x002fc800000006ff */
[----:B------:R-:W1:Y:S02]  /*3a10*/  SYNCS.PHASECHK.TRANS64.TRYWAIT P0, [UR5+0x8], R6 ;  /* 0x00000806ff0075a7 */ /* 0x000e640008001105 */
[----:B-1----:R-:W-:Y:S05]  /*3a20*/  @P0 BRA `(.L_x_65) ;  /* 0x0000000000080947 */ /* 0x002fea0003800000 */
[----:B------:R-:W1:Y:S02]  /*3a30*/  SYNCS.PHASECHK.TRANS64.TRYWAIT P0, [UR5+0x8], R6 ;  /* 0x00000806ff0075a7 */ /* 0x000e640008001105 */
[----:B-1----:R-:W-:Y:S05]  /*3a40*/  @!P0 BRA `(.L_x_66) ;  /* 0x0000009000b08947 */ /* 0x002fea0003800000 */
.L_x_65:
[----:B------:R-:W-:Y:S01]  /*3a50*/  PRMT R4, R4, 0x654, R0 ;  /* 0x0000065404047816 */ /* 0x000fe20000000000 */
[----:B------:R-:W-:Y:S01]  /*3a60*/  HFMA2 R0, -RZ, RZ, 0, 5.9604644775390625e-08 ;  /* 0x00000001ff007431 */ /* 0x000fe200000001ff */
[----:B------:R-:W-:Y:S01]  /*3a70*/  UPRMT UR4, UR8, 0x654, UR7 ;  /* 0x0000065408047896 */ /* 0x000fe20008000007 */
[----:B------:R-:W-:Y:S02]  /*3a80*/  IMAD.MOV.U32 R8, RZ, RZ, 0xffff ;  /* 0x0000ffffff087424 */ /* 0x000fe400078e00ff */
[----:B-1----:R-:W-:Y:S02]  /*3a90*/  IMAD.MOV.U32 R6, RZ, RZ, 0x4 ;  /* 0x00000004ff067424 */ /* 0x002fe400078e00ff */
[----:B------:R-:W-:Y:S01]  /*3aa0*/  IMAD.SHL.U32 R9, R10, 0x20, RZ ;  /* 0x000000200a097824 */ /* 0x000fe200078e00ff */
[----:B------:R-:W-:Y:S02]  /*3ab0*/  MOV R5, UR4 ;  /* 0x0000000400057c02 */ /* 0x000fe40008000f00 */
[-C--:B------:R-:W-:Y:S01]  /*3ac0*/  SHF.L.U32 R8, R8, R10.reuse, RZ ;  /* 0x0000000a08087219 */ /* 0x080fe200000006ff */
[----:B------:R1:W-:Y:S01]  /*3ad0*/  SYNCS.ARRIVE.TRANS64.RED RZ, [UR4], R6 ;  /* 0x00000006ffff79a7 */ /* 0x0003e20008000404 */
[----:B------:R-:W-:Y:S01]  /*3ae0*/  SHF.L.U32 R7, R0, R10, RZ ;  /* 0x0000000a00077219 */ /* 0x000fe200000006ff */
[----:B------:R1:W-:Y:S04]  /*3af0*/  STS [UR6+0x110], R9 ;  /* 0x00011009ff007988 */ /* 0x0003e80008000806 */
[----:B------:R1:W-:Y:S04]  /*3b00*/  STAS [R4.64], R10 ;  /* 0x0000000a04007dbd */ /* 0x0003e8000c0008ff */
[----:B------:R1:W-:Y:S04]  /*3b10*/  ATOMS.OR RZ, [UR5+0x14], R8 ;  /* 0x00001408ffff798c */ /* 0x0003e8000b000005 */
[----:B------:R1:W-:Y:S04]  /*3b20*/  ATOMS.OR RZ, [UR5+0x18], R7 ;  /* 0x00001807ffff798c */ /* 0x0003e8000b000005 */
[----:B------:R1:W-:Y:S02]  /*3b30*/  ATOMS.XOR RZ, [UR5+0x10], R0 ;  /* 0x00001000ffff798c */ /* 0x0003e4000b800005 */
.L_x_62:
[----:B------:R-:W-:Y:S05]  /*3b40*/  BSYNC B0 ;  /* 0x0000000000007941 */ /* 0x000fea0003800000 */
.L_x_61:
[----:B------:R-:W-:Y:S05]  /*3b50*/  BRA.U UP1, `(.L_x_67) ;  /* 0x00000001016c7547 */ /* 0x000fea000b800000 */
[----:B------:R-:W-:-:S03]  /*3b60*/  UMOV UR4, 0xffffffff ;  /* 0xffffffff00047882 */ /* 0x000fc60000000000 */
[----:B------:R-:W-:Y:S05]  /*3b70*/  BRA.DIV UR4, `(.L_x_68) ;  /* 0x00000092047c7947 */ /* 0x000fea000b800000 */
[----:B------:R-:W-:-:S13]  /*3b80*/  ELECT P6, URZ, PT ;  /* 0x0000000000ff782f */ /* 0x000fda00038c0000 */
.L_x_168:
[----:B------:R-:W-:Y:S05]  /*3b90*/  @!P6 BRA `(.L_x_67) ;  /* 0x00000000005ce947 */ /* 0x000fea0003800000 */
[----:B-1----:R-:W1:Y:S02]  /*3ba0*/  LDS R4, [UR5+0x10] ;  /* 0x00001005ff047984 */ /* 0x002e640008000800 */
[----:B-1----:R-:W-:-:S04]  /*3bb0*/  SHF.L.U32 R4, R4, 0x1f, RZ ;  /* 0x0000001f04047819 */ /* 0x002fc800000006ff */
[----:B------:R-:W1:Y:S02]  /*3bc0*/  SYNCS.PHASECHK.TRANS64.TRYWAIT P0, [UR5+0x8], R4 ;  /* 0x00000804ff0075a7 */ /* 0x000e640008001105 */
[----:B-1----:R-:W-:Y:S05]  /*3bd0*/  @P0 BRA `(.L_x_69) ;  /* 0x0000000000080947 */ /* 0x002fea0003800000 */
[----:B------:R-:W1:Y:S02]  /*3be0*/  SYNCS.PHASECHK.TRANS64.TRYWAIT P0, [UR5+0x8], R4 ;  /* 0x00000804ff0075a7 */ /* 0x000e640008001105 */
[----:B-1----:R-:W-:Y:S05]  /*3bf0*/  @!P0 BRA `(.L_x_70) ;  /* 0x00000090007c8947 */ /* 0x002fea0003800000 */
.L_x_69:
[----:B------:R-:W2:Y:S01]  /*3c00*/  LDS R6, [UR6+0x110] ;  /* 0x00011006ff067984 */ /* 0x000ea20008000800 */
[----:B-1----:R-:W-:Y:S02]  /*3c10*/  HFMA2 R0, -RZ, RZ, 0, 5.9604644775390625e-08 ;  /* 0x00000001ff007431 */ /* 0x002fe400000001ff */
[----:B------:R-:W-:Y:S01]  /*3c20*/  IMAD.MOV.U32 R4, RZ, RZ, 0xffff ;  /* 0x0000ffffff047424 */ /* 0x000fe200078e00ff */
[----:B------:R-:W-:Y:S01]  /*3c30*/  UPRMT UR4, UR8, 0x654, UR7 ;  /* 0x0000065408047896 */ /* 0x000fe20008000007 */
[----:B--2---:R-:W-:-:S03]  /*3c40*/  IMAD.SHL.U32 R5, R6, 0x20, RZ ;  /* 0x0000002006057824 */ /* 0x004fc600078e00ff */
[-C--:B------:R-:W-:Y:S02]  /*3c50*/  SHF.L.U32 R4, R4, R6.reuse, RZ ;  /* 0x0000000604047219 */ /* 0x080fe400000006ff */
[----:B------:R-:W-:Y:S01]  /*3c60*/  SHF.L.U32 R6, R0, R6, RZ ;  /* 0x0000000600067219 */ /* 0x000fe200000006ff */
[----:B------:R2:W-:Y:S04]  /*3c70*/  STS [UR6+0x110], R5 ;  /* 0x00011005ff007988 */ /* 0x0005e80008000806 */
[----:B------:R2:W-:Y:S04]  /*3c80*/  ATOMS.OR RZ, [UR5+0x14], R4 ;  /* 0x00001404ffff798c */ /* 0x0005e8000b000005 */
[----:B------:R2:W-:Y:S01]  /*3c90*/  ATOMS.OR RZ, [UR5+0x18], R6 ;  /* 0x00001806ffff798c */ /* 0x0005e2000b000005 */
[----:B------:R-:W-:Y:S03]  /*3ca0*/  SYNCS.ARRIVE.TRANS64.RED.A1T0 RZ, [UR4], RZ ;  /* 0x000000ffffff79a7 */ /* 0x000fe60008100404 */
[----:B------:R2:W-:Y:S01]  /*3cb0*/  ATOMS.XOR RZ, [UR5+0x10], R0 ;  /* 0x00001000ffff798c */ /* 0x0005e2000b800005 */
[----:B------:R-:W-:Y:S05]  /*3cc0*/  BRA `(.L_x_67) ;  /* 0x0000000000107947 */ /* 0x000fea0003800000 */
.L_x_60:
[----:B------:R-:W-:Y:S02]  /*3cd0*/  MOV R0, 0xffffffff ;  /* 0xffffffff00007802 */ /* 0x000fe40000000f00 */
[----:B------:R-:W-:-:S03]  /*3ce0*/  MOV R4, 0x3d10 ;  /* 0x00003d1000047802 */ /* 0x000fc60000000f00 */
[----:B------:R1:W-:Y:S04]  /*3cf0*/  STS [UR6+0x110], R0 ;  /* 0x00011000ff007988 */ /* 0x0003e80008000806 */
[----:B-1---5:R-:W-:Y:S05]  /*3d00*/  CALL.REL.NOINC `($__internal_1_$__cuda_sm10x_tcgen05_guardrail_trap_phase_invalid_during_alloc) ;  /* 0x0000009800247944 */ /* 0x022fea0003c00000 */
.L_x_67:
[----:B------:R-:W-:Y:S05]  /*3d10*/  WARPSYNC.ALL ;  /* 0x0000000000007948 */ /* 0x000fea0003800000 */
[----:B------:R-:W3:Y:S01]  /*3d20*/  S2UR UR4, SR_CgaCtaId ;  /* 0x00000000000479c3 */ /* 0x000ee20000008800 */
[----:B------:R-:W-:Y:S01]  /*3d30*/  UMOV UR38, 0x400 ;  /* 0x0000040000267882 */ /* 0x000fe20000000000 */
[----:B------:R-:W-:-:S06]  /*3d40*/  NOP ;  /* 0x0000000000007918 */ /* 0x000fcc0000000000 */
[----:B------:R-:W-:Y:S06]  /*3d50*/  BAR.ARV 0x6, 0xa0 ;  /* 0x0182800000007b1d */ /* 0x000fec0000002000 */
[----:B------:R-:W4:Y:S01]  /*3d60*/  LDCU UR12, c[0x0][0x38c] ;  /* 0x00007180ff0c77ac */ /* 0x000f220008000800 */
[----:B------:R-:W-:Y:S02]  /*3d70*/  LOP3.LUT R2, R2, 0xffff, RZ, 0xc0, !PT ;  /* 0x0000ffff02027812 */ /* 0x000fe400078ec0ff */
[----:B-1----:R-:W-:Y:S01]  /*3d80*/  CS2R R8, SRZ ;  /* 0x0000000000087805 */ /* 0x002fe2000001ff00 */
[----:B------:R-:W-:Y:S01]  /*3d90*/  UMOV UR59, 0x1 ;  /* 0x00000001003b7882 */ /* 0x000fe20000000000 */
[----:B------:R-:W-:Y:S01]  /*3da0*/  R2UR UR69, R2 ;  /* 0x00000000024572ca */ /* 0x000fe200000e0000 */
[----:B------:R-:W-:Y:S01]  /*3db0*/  IMAD.MOV.U32 R2, RZ, RZ, RZ ;  /* 0x000000ffff027224 */ /* 0x000fe200078e00ff */
[----:B------:R-:W-:Y:S01]  /*3dc0*/  UMOV UR7, URZ ;  /* 0x000000ff00077c82 */ /* 0x000fe20008000000 */
[----:B------:R-:W-:-:S02]  /*3dd0*/  UISETP.NE.AND UP3, UPT, UR72, URZ, UPT ;  /* 0x000000ff4800728c */ /* 0x000fc4000bf65270 */
[----:B---3--:R-:W-:Y:S01]  /*3de0*/  ULEA UR38, UR4, UR38, 0x18 ;  /* 0x0000002604267291 */ /* 0x008fe2000f8ec0ff */
[----:B------:R-:W-:Y:S01]  /*3df0*/  UMOV UR64, URZ ;  /* 0x000000ff00407c82 */ /* 0x000fe20008000000 */
[----:B------:R-:W-:Y:S02]  /*3e00*/  UMOV UR62, URZ ;  /* 0x000000ff003e7c82 */ /* 0x000fe40008000000 */
[----:B------:R-:W-:Y:S02]  /*3e10*/  UIADD3 UR6, UPT, UPT, UR38, 0x10800, URZ ;  /* 0x0001080026067890 */ /* 0x000fe4000fffe0ff */
[----:B------:R-:W-:Y:S02]  /*3e20*/  UIADD3 UR5, UPT, UPT, UR38, 0x20800, URZ ;  /* 0x0002080026057890 */ /* 0x000fe4000fffe0ff */
[----:B------:R-:W-:Y:S01]  /*3e30*/  UIADD3 UR4, UPT, UPT, UR38, 0x30800, URZ ;  /* 0x0003080026047890 */ /* 0x000fe2000fffe0ff */
[----:B--2---:R-:W1:Y:S01]  /*3e40*/  LDS R0, [UR38+0x110] ;  /* 0x00011026ff007984 */ /* 0x004e620008000800 */
[----:B------:R-:W-:-:S02]  /*3e50*/  UIADD3 UR8, UPT, UPT, UR38, 0x31800, URZ ;  /* 0x0003180026087890 */ /* 0x000fc4000fffe0ff */
[----:B----4-:R-:W-:Y:S02]  /*3e60*/  UIADD3 UR12, UPT, UPT, UR12, 0xff, URZ ;  /* 0x000000ff0c0c7890 */ /* 0x010fe4000fffe0ff */
[----:B------:R-:W-:Y:S02]  /*3e70*/  USHF.R.U32.HI UR11, URZ, 0x4, UR6 ;  /* 0x00000004ff0b7899 */ /* 0x000fe40008011606 */
[----:B------:R-:W-:Y:S02]  /*3e80*/  USHF.R.U32.HI UR9, URZ, 0x4, UR5 ;  /* 0x00000004ff097899 */ /* 0x000fe40008011605 */
[----:B------:R-:W-:Y:S02]  /*3e90*/  USHF.R.U32.HI UR6, URZ, 0x4, UR4 ;  /* 0x00000004ff067899 */ /* 0x000fe40008011604 */
[----:B------:R-:W-:Y:S02]  /*3ea0*/  USHF.R.U32.HI UR5, URZ, 0x4, UR8 ;  /* 0x00000004ff057899 */ /* 0x000fe40008011608 */
[----:B------:R-:W-:-:S02]  /*3eb0*/  USHF.R.S32.HI UR10, URZ, 0x1f, UR12 ;  /* 0x0000001fff0a7899 */ /* 0x000fc4000801140c */
[----:B------:R-:W-:Y:S02]  /*3ec0*/  ULOP3.LUT UR9, UR9, 0x3fff, URZ, 0xc0, !UPT ;  /* 0x00003fff09097892 */ /* 0x000fe4000f8ec0ff */
[----:B------:R-:W-:Y:S02]  /*3ed0*/  ULOP3.LUT UR6, UR6, 0x3fff, URZ, 0xc0, !UPT ;  /* 0x00003fff06067892 */ /* 0x000fe4000f8ec0ff */
[----:B------:R-:W-:Y:S02]  /*3ee0*/  ULOP3.LUT UR5, UR5, 0x3fff, URZ, 0xc0, !UPT ;  /* 0x00003fff05057892 */ /* 0x000fe4000f8ec0ff */
[----:B------:R-:W-:Y:S02]  /*3ef0*/  ULEA.HI UR4, UR10, UR12, URZ, 0x8 ;  /* 0x0000000c0a047291 */ /* 0x000fe4000f8f40ff */
[----:B------:R-:W-:Y:S02]  /*3f00*/  ULOP3.LUT UR56, UR9, 0x10000, URZ, 0xfc, !UPT ;  /* 0x0001000009387892 */ /* 0x000fe4000f8efcff */
[----:B------:R-:W-:-:S02]  /*3f10*/  ULOP3.LUT UR11, UR11, 0x3fff, URZ, 0xc0, !UPT ;  /* 0x00003fff0b0b7892 */ /* 0x000fc4000f8ec0ff */
[----:B------:R-:W-:Y:S02]  /*3f20*/  ULOP3.LUT UR57, UR6, 0x10000, URZ, 0xfc, !UPT ;  /* 0x0001000006397892 */ /* 0x000fe4000f8efcff */
[----:B------:R-:W-:Y:S02]  /*3f30*/  ULOP3.LUT UR58, UR5, 0x10000, URZ, 0xfc, !UPT ;  /* 0x00010000053a7892 */ /* 0x000fe4000f8efcff */
[----:B------:R-:W-:Y:S02]  /*3f40*/  USHF.R.S32.HI UR68, URZ, 0x8, UR4 ;  /* 0x00000008ff447899 */ /* 0x000fe40008011404 */
[----:B------:R-:W-:Y:S02]  /*3f50*/  ULOP3.LUT UR39, UR11, 0x10000, URZ, 0xfc, !UPT ;  /* 0x000100000b277892 */ /* 0x000fe4000f8efcff */
[----:B------:R-:W-:Y:S02]  /*3f60*/  UIADD3 UR71, UPT, UPT, UR38, 0xb0, URZ ;  /* 0x000000b026477890 */ /* 0x000fe4000fffe0ff */
[----:B------:R-:W-:Y:S01]  /*3f70*/  UIADD3 UR70, UPT, UPT, UR68, -0x1, URZ ;  /* 0xffffffff44467890 */ /* 0x000fe2000fffe0ff */
[----:B------:R-:W-:Y:S01]  /*3f80*/  UMOV UR60, URZ ;  /* 0x000000ff003c7c82 */ /* 0x000fe20008000000 */
[----:B-1----:R-:W-:Y:S01]  /*3f90*/  R2UR UR32, R0 ;  /* 0x00000000002072ca */ /* 0x002fe200000e0000 */
[----:B------:R-:W-:Y:S01]  /*3fa0*/  UMOV UR46, URZ ;  /* 0x000000ff002e7c82 */ /* 0x000fe20008000000 */
[----:B------:R-:W-:Y:S01]  /*3fb0*/  UMOV UR44, URZ ;  /* 0x000000ff002c7c82 */ /* 0x000fe20008000000 */
[----:B------:R-:W-:Y:S01]  /*3fc0*/  UMOV UR42, URZ ;  /* 0x000000ff002a7c82 */ /* 0x000fe20008000000 */
[----:B------:R-:W-:-:S09]  /*3fd0*/  UMOV UR40, URZ ;  /* 0x000000ff00287c82 */ /* 0x000fd20008000000 */
[----:B------:R-:W-:Y:S02]  /*3fe0*/  UIADD3 UR54, UPT, UPT, UR32, 0x1c0, URZ ;  /* 0x000001c020367890 */ /* 0x000fe4000fffe0ff */
[----:B------:R-:W-:Y:S02]  /*3ff0*/  UIADD3 UR55, UPT, UPT, UR32, 0x1c8, URZ ;  /* 0x000001c820377890 */ /* 0x000fe4000fffe0ff */
[----:B------:R-:W-:Y:S02]  /*4000*/  UIADD3 UR50, UPT, UPT, UR32, -0x7ffffe40, URZ ;  /* 0x800001c020327890 */ /* 0x000fe4000fffe0ff */
[----:B------:R-:W-:Y:S02]  /*4010*/  UIADD3 UR51, UPT, UPT, UR32, -0x7ffffe38, URZ ;  /* 0x800001c820337890 */ /* 0x000fe4000fffe0ff */
[----:B------:R-:W-:Y:S02]  /*4020*/  UIADD3 UR52, UPT, UPT, UR32, 0x1c4, URZ ;  /* 0x000001c420347890 */ /* 0x000fe4000fffe0ff */
[----:B------:R-:W-:-:S02]  /*4030*/  UIADD3 UR53, UPT, UPT, UR32, 0x1d0, URZ ;  /* 0x000001d020357890 */ /* 0x000fc4000fffe0ff */
[----:B------:R-:W-:Y:S02]  /*4040*/  UIADD3 UR48, UPT, UPT, UR32, -0x7ffffe3c, URZ ;  /* 0x800001c420307890 */ /* 0x000fe4000fffe0ff */
[----:B------:R-:W-:Y:S02]  /*4050*/  UIADD3 UR49, UPT, UPT, UR32, -0x7ffffe30, URZ ;  /* 0x800001d020317890 */ /* 0x000fe4000fffe0ff */
[----:B------:R-:W-:Y:S02]  /*4060*/  USHF.R.U32.HI UR9, URZ, 0x11, UR54 ;  /* 0x00000011ff097899 */ /* 0x000fe40008011636 */
[----:B------:R-:W-:Y:S02]  /*4070*/  USHF.R.U32.HI UR8, URZ, 0x1a, UR55 ;  /* 0x0000001aff087899 */ /* 0x000fe40008011637 */
[----:B------:R-:W-:Y:S02]  /*4080*/  USHF.R.U32.HI UR6, URZ, 0x11, UR50 ;  /* 0x00000011ff067899 */ /* 0x000fe40008011632 */
[----:B------:R-:W-:-:S02]  /*4090*/  USHF.R.U32.HI UR5, URZ, 0x1a, UR51 ;  /* 0x0000001aff057899 */ /* 0x000fc40008011633 */
[----:B------:R-:W-:Y:S02]  /*40a0*/  USHF.R.U32.HI UR4, URZ, 0x11, UR52 ;  /* 0x00000011ff047899 */ /* 0x000fe40008011634 */
[----:B------:R-:W-:Y:S02]  /*40b0*/  USHF.R.U32.HI UR10, URZ, 0x1a, UR53 ;  /* 0x0000001aff0a7899 */ /* 0x000fe40008011635 */
[----:B------:R-:W-:Y:S02]  /*40c0*/  USHF.R.U32.HI UR12, URZ, 0x11, UR48 ;  /* 0x00000011ff0c7899 */ /* 0x000fe40008011630 */
[----:B------:R-:W-:Y:S02]  /*40d0*/  USHF.R.U32.HI UR13, URZ, 0x1a, UR49 ;  /* 0x0000001aff0d7899 */ /* 0x000fe40008011631 */
[----:B------:R-:W-:Y:S02]  /*40e0*/  ULOP3.LUT UR14, UR9, 0x6000, URZ, 0xc0, !UPT ;  /* 0x00006000090e7892 */ /* 0x000fe4000f8ec0ff */
[----:B------:R-:W-:-:S02]  /*40f0*/  ULOP3.LUT UR66, UR8, 0x30, URZ, 0xc0, !UPT ;  /* 0x0000003008427892 */ /* 0x000fc4000f8ec0ff */
[----:B------:R-:W-:Y:S02]  /*4100*/  ULOP3.LUT UR11, UR6, 0x6000, URZ, 0xc0, !UPT ;  /* 0x00006000060b7892 */ /* 0x000fe4000f8ec0ff */
[----:B------:R-:W-:Y:S02]  /*4110*/  ULOP3.LUT UR9, UR5, 0x30, URZ, 0xc0, !UPT ;  /* 0x0000003005097892 */ /* 0x000fe4000f8ec0ff */
[----:B------:R-:W-:Y:S02]  /*4120*/  ULOP3.LUT UR4, UR4, 0x6000, URZ, 0xc0, !UPT ;  /* 0x0000600004047892 */ /* 0x000fe4000f8ec0ff */
[----:B------:R-:W-:Y:S02]  /*4130*/  ULOP3.LUT UR8, UR10, 0x30, URZ, 0xc0, !UPT ;  /* 0x000000300a087892 */ /* 0x000fe4000f8ec0ff */
        /* <DEDUP_REMOVED lines=10> */
[----:B------:R-:W-:Y:S02]  /*41e0*/  UPRMT UR67, UR66, 0x5410, UR14 ;  /* 0x0000541042437896 */ /* 0x000fe4000800000e */
[----:B------:R-:W-:Y:S02]  /*41f0*/  UPRMT UR65, UR9, 0x5410, UR11 ;  /* 0x0000541009417896 */ /* 0x000fe4000800000b */
[----:B------:R-:W-:Y:S02]  /*4200*/  UPRMT UR63, UR8, 0x5410, UR4 ;  /* 0x00005410083f7896 */ /* 0x000fe40008000004 */
[----:B------:R-:W-:Y:S01]  /*4210*/  UPRMT UR61, UR5, 0x5410, UR6 ;  /* 0x00005410053d7896 */ /* 0x000fe20008000006 */
[----:B------:R-:W-:Y:S01]  /*4220*/  UMOV UR66, URZ ;  /* 0x000000ff00427c82 */ /* 0x000fe20008000000 */
[----:B------:R-:W-:Y:S01]  /*4230*/  UMOV UR47, UR67 ;  /* 0x00000043002f7c82 */ /* 0x000fe20008000000 */
[----:B------:R-:W-:-:S02]  /*4240*/  UMOV UR45, UR65 ;  /* 0x00000041002d7c82 */ /* 0x000fc40008000000 */
[----:B------:R-:W-:Y:S02]  /*4250*/  UMOV UR43, UR63 ;  /* 0x0000003f002b7c82 */ /* 0x000fe40008000000 */
[----:B------:R-:W-:-:S05]  /*4260*/  UMOV UR41, UR61 ;  /* 0x0000003d00297c82 */ /* 0x000fca0008000000 */
.L_x_81:
[C---:B------:R-:W-:Y:S02]  /*4270*/  LEA R0, R9.reuse, UR38, 0x3 ;  /* 0x0000002609007c11 */ /* 0x040fe4000f8e18ff */
[----:B------:R-:W-:Y:S02]  /*4280*/  SHF.L.U32 R4, R8, 0x1f, RZ ;  /* 0x0000001f08047819 */ /* 0x000fe400000006ff */
[----:B------:R-:W-:Y:S02]  /*4290*/  LEA R5, R9, UR38, 0x4 ;  /* 0x0000002609057c11 */ /* 0x000fe4000f8e20ff */
[----:B------:R-:W1:Y:S02]  /*42a0*/  SYNCS.PHASECHK.TRANS64.TRYWAIT P0, [R0+URZ+0x90], R4 ;  /* 0x00009004000075a7 */ /* 0x000e6400080011ff */
[----:B-12---:R-:W-:Y:S05]  /*42b0*/  @!P0 BRA `(.L_x_71) ;  /* 0x0000008800e48947 */ /* 0x006fea0003800000 */
.L_x_169:
[----:B-1----:R-:W1:Y:S01]  /*42c0*/  LDS.128 R4, [R5+0xf0] ;  /* 0x0000f00005047984 */ /* 0x002e620000000c00 */
[----:B------:R-:W-:Y:S02]  /*42d0*/  VIADD R0, R0, 0xa0 ;  /* 0x000000a000007836 */ /* 0x000fe40000000000 */
[----:B------:R-:W-:Y:S01]  /*42e0*/  VIADD R9, R9, 0x1 ;  /* 0x0000000109097836 */ /* 0x000fe20000000000 */
[----:B------:R-:W-:Y:S01]  /*42f0*/  @!PT LDS RZ, [RZ] ;  /* 0x00000000fffff984 */ /* 0x000fe20000000800 */
[----:B------:R-:W-:Y:S01]  /*4300*/  @!PT LDS RZ, [RZ] ;  /* 0x00000000fffff984 */ /* 0x000fe20000000800 */
[----:B------:R-:W-:Y:S01]  /*4310*/  @!PT LDS RZ, [RZ] ;  /* 0x00000000fffff984 */ /* 0x000fe20000000800 */
[----:B------:R-:W-:Y:S01]  /*4320*/  @!PT LDS RZ, [RZ] ;  /* 0x00000000fffff984 */ /* 0x000fe20000000800 */
[----:B------:R2:W-:Y:S06]  /*4330*/  MEMBAR.ALL.CTA ;  /* 0x0000000000007992 */ /* 0x0005ec0000008000 */
[----:B--2---:R-:W2:Y:S01]  /*4340*/  FENCE.VIEW.ASYNC.S ;  /* 0x00000000000073c6 */ /* 0x004ea20000000000 */
[----:B------:R-:W-:-:S04]  /*4350*/  PRMT R0, RZ, 0x654, R0 ;  /* 0x00000654ff007816 */ /* 0x000fc80000000000 */
[----:B--2---:R2:W-:Y:S01]  /*4360*/  SYNCS.ARRIVE.TRANS64.RED.A1T0 RZ, [R0+URZ], RZ ;  /* 0x000000ff00ff79a7 */ /* 0x0045e200081004ff */
[----:B-1----:R-:W-:Y:S01]  /*4370*/  LOP3.LUT P2, RZ, R6, 0x1, RZ, 0xc0, !PT ;  /* 0x0000000106ff7812 */ /* 0x002fe2000784c0ff */
[----:B--2---:R-:W-:-:S12]  /*4380*/  BRA.U UP3, `(.L_x_72) ;  /* 0x0000000903587547 */ /* 0x004fd8000b800000 */
[----:B------:R-:W1:Y:S01]  /*4390*/  LDCU UR4, c[0x0][0x38c] ;  /* 0x00007180ff0477ac */ /* 0x000e620008000800 */
[----:B------:R-:W-:Y:S01]  /*43a0*/  ULOP3.LUT UR34, UR59, 0x1, URZ, 0x3c, !UPT ;  /* 0x000000013b227892 */ /* 0x000fe2000f8e3cff */
[----:B------:R-:W-:Y:S01]  /*43b0*/  UMOV UR11, URZ ;  /* 0x000000ff000b7c82 */ /* 0x000fe20008000000 */
[----:B------:R-:W-:Y:S02]  /*43c0*/  UMOV UR6, 0x1 ;  /* 0x0000000100067882 */ /* 0x000fe40000000000 */
[----:B------:R-:W-:Y:S01]  /*43d0*/  UIMAD UR34, UR34, 0xc0, UR32 ;  /* 0x000000c0222278a4 */ /* 0x000fe2000f8e0220 */
[----:B------:R-:W-:Y:S01]  /*43e0*/  UMOV UR35, UR7 ;  /* 0x0000000700237c82 */ /* 0x000fe20008000000 */
[----:B------:R-:W-:Y:S01]  /*43f0*/  UMOV UR33, UR68 ;  /* 0x0000004400217c82 */ /* 0x000fe20008000000 */
[----:B-1----:R-:W-:-:S09]  /*4400*/  UISETP.GE.AND UP0, UPT, UR4, 0x1, UPT ;  /* 0x000000010400788c */ /* 0x002fd2000bf06270 */
[----:B------:R-:W-:Y:S05]  /*4410*/  BRA.U !UP0, `(.L_x_73) ;  /* 0x0000000508107547 */ /* 0x000fea000b800000 */
[----:B------:R-:W-:Y:S01]  /*4420*/  ULEA UR18, UR7, UR38, 0x3 ;  /* 0x0000002607127291 */ /* 0x000fe2000f8e18ff */
[----:B------:R-:W-:-:S08]  /*4430*/  SHF.L.U32 R4, R2, 0x1f, RZ ;  /* 0x0000001f02047819 */ /* 0x000fd000000006ff */
[----:B------:R-:W1:Y:S02]  /*4440*/  SYNCS.PHASECHK.TRANS64.TRYWAIT P0, [UR18], R4 ;  /* 0x00000004ff0075a7 */ /* 0x000e640008001112 */
[----:B-1----:R-:W-:Y:S05]  /*4450*/  @P0 BRA `(.L_x_74) ;  /* 0x0000000000080947 */ /* 0x002fea0003800000 */
[----:B------:R-:W1:Y:S02]  /*4460*/  SYNCS.PHASECHK.TRANS64.TRYWAIT P0, [UR18], R4 ;  /* 0x00000004ff0075a7 */ /* 0x000e640008001112 */
[----:B-1----:R-:W-:Y:S05]  /*4470*/  @!P0 BRA `(.L_x_75) ;  /* 0x0000008800888947 */ /* 0x002fea0003800000 */
.L_x_74:
[----:B------:R-:W-:Y:S01]  /*4480*/  UIADD3 UR35, UPT, UPT, UR7, 0x1, URZ ;  /* 0x0000000107237890 */ /* 0x000fe2000fffe0ff */
[----:B-1----:R-:W-:Y:S01]  /*4490*/  IMAD.U32 R0, RZ, RZ, UR59 ;  /* 0x0000003bff007e24 */ /* 0x002fe2000f8e00ff */
[----:B------:R-:W-:Y:S02]  /*44a0*/  UISETP.GE.U32.AND UP1, UPT, UR4, 0x101, UPT ;  /* 0x000001010400788c */ /* 0x000fe4000bf26070 */
[----:B------:R-:W-:Y:S02]  /*44b0*/  UISETP.NE.AND UP0, UPT, UR35, 0x4, UPT ;  /* 0x000000042300788c */ /* 0x000fe4000bf05270 */
[----:B------:R-:W-:Y:S02]  /*44c0*/  ULEA UR8, UR7, UR57, 0x6 ;  /* 0x0000003907087291 */ /* 0x000fe4000f8e30ff */
[----:B------:R-:W-:Y:S01]  /*44d0*/  PLOP3.LUT P1, PT, PT, PT, UP1, 0x80, 0x8 ;  /* 0x000000000008781c */ /* 0x000fe20003f2f018 */
[----:B------:R-:W-:Y:S02]  /*44e0*/  USEL UR4, URZ, 0x1, UP0 ;  /* 0x00000001ff047887 */ /* 0x000fe40008000000 */
[----:B------:R-:W-:-:S02]  /*44f0*/  USEL UR35, UR35, URZ, UP0 ;  /* 0x000000ff23237287 */ /* 0x000fc40008000000 */
[----:B------:R-:W-:Y:S02]  /*4500*/  UIADD3 UR16, UPT, UPT, UR8, 0x20, URZ ;  /* 0x0000002008107890 */ /* 0x000fe4000fffe0ff */
[----:B------:R-:W-:Y:S01]  /*4510*/  LOP3.LUT R2, R2, UR4, RZ, 0x3c, !PT ;  /* 0x0000000402027c12 */ /* 0x000fe2000f8e3cff */
[----:B------:R-:W-:Y:S02]  /*4520*/  @UP1 ULEA UR5, UR35, UR38, 0x3 ;  /* 0x0000002623051291 */ /* 0x000fe4000f8e18ff */
[----:B------:R-:W-:Y:S01]  /*4530*/  ULEA UR4, UR7, UR58, 0x7 ;  /* 0x0000003a07047291 */ /* 0x000fe2000f8e38ff */
[----:B------:R-:W-:Y:S02]  /*4540*/  UMOV UR9, 0x4008 ;  /* 0x0000400800097882 */ /* 0x000fe40000000000 */
[----:B------:R-:W-:Y:S01]  /*4550*/  @P1 SHF.L.U32 R4, R2, 0x1f, RZ ;  /* 0x0000001f02041819 */ /* 0x000fe200000006ff */
[----:B------:R-:W-:Y:S02]  /*4560*/  UIADD3 UR10, UPT, UPT, UR4, 0x20, URZ ;  /* 0x00000020040a7890 */ /* 0x000fe4000fffe0ff */
[----:B------:R-:W-:Y:S01]  /*4570*/  UIADD3 UR12, UPT, UPT, UR4, 0x40, URZ ;  /* 0x00000040040c7890 */ /* 0x000fe2000fffe0ff */
[----:B------:R1:W2:Y:S01]  /*4580*/  @P1 SYNCS.PHASECHK.TRANS64.TRYWAIT P0, [UR5], R4 ;  /* 0x00000004ff0015a7 */ /* 0x0002a20008001105 */
[----:B------:R-:W-:Y:S01]  /*4590*/  UIADD3 UR14, UPT, UPT, UR4, 0x60, URZ ;  /* 0x00000060040e7890 */ /* 0x000fe2000fffe0ff */
[----:B------:R3:W-:Y:S01]  /*45a0*/  UTCCP.T.S.2CTA.4x32dp128bit tmem[UR32+0x1c0], gdesc[UR8] ;  /* 0x0001c008200079e7 */ /* 0x0007e20009300000 */
[----:B------:R-:W-:Y:S01]  /*45b0*/  UMOV UR17, 0x4008 ;  /* 0x0000400800117882 */ /* 0x000fe20000000000 */
[----:B------:R-:W-:Y:S01]  /*45c0*/  UMOV UR5, 0x4008 ;  /* 0x0000400800057882 */ /* 0x000fe20000000000 */
[----:B------:R-:W-:Y:S01]  /*45d0*/  UMOV UR11, 0x4008 ;  /* 0x00004008000b7882 */ /* 0x000fe20000000000 */
[----:B------:R3:W-:Y:S01]  /*45e0*/  UTCCP.T.S.2CTA.4x32dp128bit tmem[UR32+0x1c4], gdesc[UR16] ;  /* 0x0001c410200079e7 */ /* 0x0007e20009300000 */
[----:B------:R-:W-:Y:S01]  /*45f0*/  UMOV UR13, 0x4008 ;  /* 0x00004008000d7882 */ /* 0x000fe20000000000 */
[----:B------:R3:W-:Y:S01]  /*4600*/  UTCCP.T.S.2CTA.4x32dp128bit tmem[UR32+0x1c8], gdesc[UR4] ;  /* 0x0001c804200079e7 */ /* 0x0007e20009300000 */
[----:B------:R-:W-:Y:S01]  /*4610*/  UMOV UR15, 0x4008 ;  /* 0x00004008000f7882 */ /* 0x000fe20000000000 */
[----:B------:R3:W-:Y:S01]  /*4620*/  UTCCP.T.S.2CTA.4x32dp128bit tmem[UR32+0x1cc], gdesc[UR10] ;  /* 0x0001cc0a200079e7 */ /* 0x0007e20009300000 */
[----:B------:R3:W-:Y:S01]  /*4630*/  UTCCP.T.S.2CTA.4x32dp128bit tmem[UR32+0x1d0], gdesc[UR12] ;  /* 0x0001d00c200079e7 */ /* 0x0007e20009300000 */
[----:B------:R3:W-:Y:S01]  /*4640*/  UTCCP.T.S.2CTA.4x32dp128bit tmem[UR32+0x1d4], gdesc[UR14] ;  /* 0x0001d40e200079e7 */ /* 0x0007e20009300000 */
[----:B------:R-:W-:Y:S01]  /*4650*/  UMOV UR6, 0x1 ;  /* 0x0000000100067882 */ /* 0x000fe20000000000 */
[----:B-1----:R-:W-:-:S04]  /*4660*/  SHF.L.U32 R4, R0, 0x1f, RZ ;  /* 0x0000001f00047819 */ /* 0x002fc800000006ff */
[----:B------:R-:W1:Y:S01]  /*4670*/  SYNCS.PHASECHK.TRANS64.TRYWAIT P3, [UR38+0xb8], R4 ;  /* 0x0000b804ff0075a7 */ /* 0x000e620008061126 */
[----:B--2---:R-:W-:Y:S01]  /*4680*/  @P1 VOTEU.ANY UP0, P0 ;  /* 0x0000000000ff1886 */ /* 0x004fe20000000100 */
[----:B------:R-:W-:Y:S01]  /*4690*/  @UP1 USEL UR6, URZ, 0x1, !UP0 ;  /* 0x00000001ff061887 */ /* 0x000fe2000c000000 */
[----:B-1-3--:R-:W-:Y:S11]  /*46a0*/  @!P3 BRA `(.L_x_76) ;  /* 0x000000880014b947 */ /* 0x00aff60003800000 */
.L_x_172:
[----:B------:R-:W-:Y:S01]  /*46b0*/  ELECT P0, URZ, PT ;  /* 0x0000000000ff782f */ /* 0x000fe20003800000 */
[----:B------:R-:W-:Y:S02]  /*46c0*/  ULEA UR8, UR7, UR56, 0xa ;  /* 0x0000003807087291 */ /* 0x000fe4000f8e50ff */
[----:B------:R-:W-:Y:S02]  /*46d0*/  ULEA UR4, UR7, UR39, 0xa ;  /* 0x0000002707047291 */ /* 0x000fe4000f8e50ff */
[----:B------:R-:W-:Y:S02]  /*46e0*/  UIADD3 UR10, UPT, UPT, UR18, 0x20, URZ ;  /* 0x00000020120a7890 */ /* 0x000fe4000fffe0ff */
[----:B------:R-:W-:Y:S02]  /*46f0*/  UIADD3 UR22, UPT, UPT, UR8, 0x2, URZ ;  /* 0x0000000208167890 */ /* 0x000fe4000fffe0ff */
[----:B------:R-:W-:Y:S02]  /*4700*/  UIADD3 UR20, UPT, UPT, UR4, 0x2, URZ ;  /* 0x0000000204147890 */ /* 0x000fe4000fffe0ff */
[----:B------:R-:W-:-:S02]  /*4710*/  UIADD3 UR18, UPT, UPT, UR8, 0x4, URZ ;  /* 0x0000000408127890 */ /* 0x000fc4000fffe0ff */
[----:B-1----:R-:W-:Y:S01]  /*4720*/  @P0 LOP3.LUT R0, R3, 0xffff, RZ, 0xc0, !PT ;  /* 0x0000ffff03000812 */ /* 0x002fe200078ec0ff */
[----:B------:R-:W-:Y:S02]  /*4730*/  UIADD3 UR16, UPT, UPT, UR4, 0x4, URZ ;  /* 0x0000000404107890 */ /* 0x000fe4000fffe0ff */
[----:B------:R-:W-:Y:S01]  /*4740*/  UIADD3 UR12, UPT, UPT, UR4, 0x6, URZ ;  /* 0x00000006040c7890 */ /* 0x000fe2000fffe0ff */
[----:B------:R-:W-:Y:S01]  /*4750*/  @P0 R2UR UR7, R0 ;  /* 0x00000000000702ca */ /* 0x000fe200000e0000 */
[----:B------:R-:W-:Y:S01]  /*4760*/  UIADD3 UR14, UPT, UPT, UR8, 0x6, URZ ;  /* 0x00000006080e7890 */ /* 0x000fe2000fffe0ff */
[----:B------:R-:W-:Y:S01]  /*4770*/  UMOV UR9, 0x40004040 ;  /* 0x4000404000097882 */ /* 0x000fe20000000000 */
[----:B------:R-:W-:Y:S01]  /*4780*/  UMOV UR5, 0x40004040 ;  /* 0x4000404000057882 */ /* 0x000fe20000000000 */
[----:B------:R-:W-:Y:S01]  /*4790*/  UMOV UR23, 0x40004040 ;  /* 0x4000404000177882 */ /* 0x000fe20000000000 */
[----:B------:R-:W-:Y:S01]  /*47a0*/  UMOV UR21, 0x40004040 ;  /* 0x4000404000157882 */ /* 0x000fe20000000000 */
[----:B------:R1:W-:Y:S01]  /*47b0*/  UTCOMMA.2CTA gdesc[UR4], gdesc[UR8], tmem[UR34], tmem[UR66], idesc[UR67], tmem[UR54], !UPT ;  /* 0xc0364208040075ea */ /* 0x0003e2000fa00022 */
[----:B------:R-:W-:Y:S01]  /*47c0*/  UMOV UR19, 0x40004040 ;  /* 0x4000404000137882 */ /* 0x000fe20000000000 */
[----:B------:R-:W-:Y:S01]  /*47d0*/  UMOV UR17, 0x40004040 ;  /* 0x4000404000117882 */ /* 0x000fe20000000000 */
[----:B------:R-:W-:Y:S01]  /*47e0*/  UMOV UR15, 0x40004040 ;  /* 0x40004040000f7882 */ /* 0x000fe20000000000 */
[----:B------:R-:W-:Y:S01]  /*47f0*/  UMOV UR13, 0x40004040 ;  /* 0x40004040000d7882 */ /* 0x000fe20000000000 */
[----:B------:R1:W-:Y:S01]  /*4800*/  UTCOMMA.2CTA gdesc[UR20], gdesc[UR22], tmem[UR34], tmem[UR64], idesc[UR65], tmem[UR50], UPT ;  /* 0xc0324016140075ea */ /* 0x0003e2000ba00022 */
[----:B------:R1:W-:Y:S01]  /*4810*/  UTCOMMA.2CTA gdesc[UR16], gdesc[UR18], tmem[UR34], tmem[UR62], idesc[UR63], tmem[UR52], UPT ;  /* 0xc0343e12100075ea */ /* 0x0003e2000ba00022 */
[----:B------:R1:W-:Y:S01]  /*4820*/  UTCOMMA.2CTA gdesc[UR12], gdesc[UR14], tmem[UR34], tmem[UR60], idesc[UR61], tmem[UR48], UPT ;  /* 0xc0303c0e0c0075ea */ /* 0x0003e2000ba00022 */
[----:B------:R1:W-:Y:S01]  /*4830*/  UTCBAR.2CTA.MULTICAST [UR10], URZ, UR7 ;  /* 0x000000ff0a0073e9 */ /* 0x0003e20008200807 */
[----:B------:R-:W-:Y:S01]  /*4840*/  UMOV UR11, 0x1 ;  /* 0x00000001000b7882 */ /* 0x000fe20000000000 */
[----:B------:R-:W-:-:S05]  /*4850*/  UMOV UR33, UR70 ;  /* 0x0000004600217c82 */ /* 0x000fca0008000000 */
.L_x_73:
[----:B------:R-:W-:-:S09]  /*4860*/  UISETP.GE.AND UP0, UPT, UR33, 0x1, UPT ;  /* 0x000000012100788c */ /* 0x000fd2000bf06270 */
[----:B------:R-:W-:Y:S05]  /*4870*/  BRA.U !UP0, `(.L_x_77) ;  /* 0x0000000508147547 */ /* 0x000fea000b800000 */
[----:B-1----:R-:W-:-:S05]  /*4880*/  UMOV UR5, UR35 ;  /* 0x0000002300057c82 */ /* 0x002fca0008000000 */
.L_x_80:
[----:B------:R-:W-:Y:S02]  /*4890*/  UISETP.NE.AND UP0, UPT, UR6, URZ, UPT ;  /* 0x000000ff0600728c */ /* 0x000fe4000bf05270 */
[----:B------:R-:W-:Y:S07]  /*48a0*/  ULEA UR7, UR5, UR38, 0x3 ;  /* 0x0000002605077291 */ /* 0x000fee000f8e18ff */
[----:B------:R-:W-:Y:S05]  /*48b0*/  BRA.U UP0, `(.L_x_78) ;  /* 0x00000001000c7547 */ /* 0x000fea000b800000 */
[----:B------:R-:W-:Y:S04]  /*48c0*/  SHF.L.U32 R4, R2, 0x1f, RZ ;  /* 0x0000001f02047819 */ /* 0x000fe800000006ff */
[----:B------:R-:W1:Y:S02]  /*48d0*/  SYNCS.PHASECHK.TRANS64.TRYWAIT P0, [UR7], R4 ;  /* 0x00000004ff0075a7 */ /* 0x000e640008001107 */
[----:B-1----:R-:W-:Y:S05]  /*48e0*/  @!P0 BRA `(.L_x_79) ;  /* 0x00000084009c8947 */ /* 0x002fea0003800000 */
.L_x_78:
[----:B------:R-:W-:Y:S02]  /*48f0*/  UISETP.NE.AND UP1, UPT, UR33, 0x1, UPT ;  /* 0x000000012100788c */ /* 0x000fe4000bf25270 */
[----:B------:R-:W-:Y:S01]  /*4900*/  UIADD3 UR4, UPT, UPT, UR5, 0x1, URZ ;  /* 0x0000000105047890 */ /* 0x000fe2000fffe0ff */
[----:B------:R-:W-:Y:S03]  /*4910*/  ELECT P3, URZ, PT ;  /* 0x0000000000ff782f */ /* 0x000fe60003860000 */
[----:B------:R-:W-:Y:S01]  /*4920*/  UISETP.NE.AND UP0, UPT, UR4, 0x4, UPT ;  /* 0x000000040400788c */ /* 0x000fe2000bf05270 */
[----:B------:R-:W-:Y:S01]  /*4930*/  PLOP3.LUT P1, PT, PT, PT, UP1, 0x80, 0x8 ;  /* 0x000000000008781c */ /* 0x000fe20003f2f018 */
[----:B------:R-:W-:Y:S02]  /*4940*/  ULEA UR10, UR5, UR58, 0x7 ;  /* 0x0000003a050a7291 */ /* 0x000fe4000f8e38ff */
[----:B------:R-:W-:Y:S02]  /*4950*/  USEL UR6, URZ, 0x1, UP0 ;  /* 0x00000001ff067887 */ /* 0x000fe40008000000 */
[----:B------:R-:W-:Y:S02]  /*4960*/  USEL UR35, UR4, URZ, UP0 ;  /* 0x000000ff04237287 */ /* 0x000fe40008000000 */
[----:B------:R-:W-:Y:S02]  /*4970*/  ULEA UR8, UR5, UR56, 0xa ;  /* 0x0000003805087291 */ /* 0x000fe4000f8e50ff */
[----:B------:R-:W-:Y:S01]  /*4980*/  @UP1 ULEA UR4, UR35, UR38, 0x3 ;  /* 0x0000002623041291 */ /* 0x000fe2000f8e18ff */
[----:B------:R-:W-:Y:S01]  /*4990*/  LOP3.LUT R2, R2, UR6, RZ, 0x3c, !PT ;  /* 0x0000000602027c12 */ /* 0x000fe2000f8e3cff */
[----:B------:R-:W-:Y:S02]  /*49a0*/  ULEA UR6, UR5, UR57, 0x6 ;  /* 0x0000003905067291 */ /* 0x000fe4000f8e30ff */
[----:B------:R-:W-:Y:S01]  /*49b0*/  UIADD3 UR24, UPT, UPT, UR10, 0x20, URZ ;  /* 0x000000200a187890 */ /* 0x000fe2000fffe0ff */
[----:B-1----:R-:W-:Y:S01]  /*49c0*/  @P1 SHF.L.U32 R0, R2, 0x1f, RZ ;  /* 0x0000001f02001819 */ /* 0x002fe200000006ff */
[----:B------:R-:W-:Y:S02]  /*49d0*/  UIADD3 UR30, UPT, UPT, UR6, 0x20, URZ ;  /* 0x00000020061e7890 */ /* 0x000fe4000fffe0ff */
[----:B------:R-:W-:Y:S01]  /*49e0*/  UISETP.NE.U32.AND UP0, UPT, UR11, URZ, UPT ;  /* 0x000000ff0b00728c */ /* 0x000fe2000bf05070 */
[----:B------:R1:W2:Y:S01]  /*49f0*/  @P1 SYNCS.PHASECHK.TRANS64.TRYWAIT P0, [UR4], R0 ;  /* 0x00000000ff0015a7 */ /* 0x0002a20008001104 */
[----:B------:R-:W-:Y:S02]  /*4a00*/  ULEA UR4, UR5, UR39, 0xa ;  /* 0x0000002705047291 */ /* 0x000fe4000f8e50ff */
[----:B------:R-:W-:Y:S02]  /*4a10*/  UIADD3 UR37, UPT, UPT, UR7, 0x20, URZ ;  /* 0x0000002007257890 */ /* 0x000fe4000fffe0ff */
[----:B------:R-:W-:Y:S02]  /*4a20*/  UIADD3 UR26, UPT, UPT, UR10, 0x40, URZ ;  /* 0x000000400a1a7890 */ /* 0x000fe4000fffe0ff */
[----:B------:R-:W-:Y:S02]  /*4a30*/  UIADD3 UR28, UPT, UPT, UR10, 0x60, URZ ;  /* 0x000000600a1c7890 */ /* 0x000fe4000fffe0ff */
[----:B------:R-:W-:Y:S02]  /*4a40*/  UIADD3 UR22, UPT, UPT, UR8, 0x2, URZ ;  /* 0x0000000208167890 */ /* 0x000fe4000fffe0ff */
[----:B------:R-:W-:Y:S02]  /*4a50*/  UIADD3 UR20, UPT, UPT, UR4, 0x2, URZ ;  /* 0x0000000204147890 */ /* 0x000fe4000fffe0ff */
[----:B------:R-:W-:Y:S02]  /*4a60*/  UIADD3 UR18, UPT, UPT, UR8, 0x4, URZ ;  /* 0x0000000408127890 */ /* 0x000fe4000fffe0ff */
[----:B------:R-:W-:Y:S02]  /*4a70*/  UIADD3 UR16, UPT, UPT, UR4, 0x4, URZ ;  /* 0x0000000404107890 */ /* 0x000fe4000fffe0ff */
[----:B------:R-:W-:Y:S02]  /*4a80*/  UIADD3 UR14, UPT, UPT, UR8, 0x6, URZ ;  /* 0x00000006080e7890 */ /* 0x000fe4000fffe0ff */
[----:B------:R-:W-:Y:S01]  /*4a90*/  UIADD3 UR12, UPT, UPT, UR4, 0x6, URZ ;  /* 0x00000006040c7890 */ /* 0x000fe2000fffe0ff */
[----:B------:R-:W-:Y:S01]  /*4aa0*/  UMOV UR7, 0x4008 ;  /* 0x0000400800077882 */ /* 0x000fe20000000000 */
[----:B------:R-:W-:Y:S01]  /*4ab0*/  UMOV UR31, 0x4008 ;  /* 0x00004008001f7882 */ /* 0x000fe20000000000 */
[----:B-1----:R-:W-:Y:S01]  /*4ac0*/  @P3 LOP3.LUT R0, R3, 0xffff, RZ, 0xc0, !PT ;  /* 0x0000ffff03003812 */ /* 0x002fe200078ec0ff */
[----:B------:R1:W-:Y:S01]  /*4ad0*/  UTCCP.T.S.2CTA.4x32dp128bit tmem[UR32+0x1c0], gdesc[UR6] ;  /* 0x0001c006200079e7 */ /* 0x0003e20009300000 */
[----:B------:R-:W-:Y:S01]  /*4ae0*/  UTCCP.T.S.2CTA.4x32dp128bit tmem[UR32+0x1c4], gdesc[UR30] ;  /* 0x0001c41e200079e7 */ /* 0x000fe20009300000 */
[----:B------:R-:W-:Y:S01]  /*4af0*/  UMOV UR11, 0x4008 ;  /* 0x00004008000b7882 */ /* 0x000fe20000000000 */
[----:B------:R-:W-:Y:S01]  /*4b00*/  @P3 R2UR UR36, R0 ;  /* 0x00000000002432ca */ /* 0x000fe200000e0000 */
[----:B------:R3:W-:Y:S01]  /*4b10*/  UTCCP.T.S.2CTA.4x32dp128bit tmem[UR32+0x1c8], gdesc[UR10] ;  /* 0x0001c80a200079e7 */ /* 0x0007e20009300000 */
[----:B------:R-:W-:Y:S01]  /*4b20*/  UMOV UR25, 0x4008 ;  /* 0x0000400800197882 */ /* 0x000fe20000000000 */
[----:B------:R-:W-:Y:S01]  /*4b30*/  UMOV UR27, 0x4008 ;  /* 0x00004008001b7882 */ /* 0x000fe20000000000 */
[----:B------:R-:W-:Y:S01]  /*4b40*/  UTCCP.T.S.2CTA.4x32dp128bit tmem[UR32+0x1cc], gdesc[UR24] ;  /* 0x0001cc18200079e7 */ /* 0x000fe20009300000 */
[----:B------:R-:W-:Y:S01]  /*4b50*/  UTCCP.T.S.2CTA.4x32dp128bit tmem[UR32+0x1d0], gdesc[UR26] ;  /* 0x0001d01a200079e7 */ /* 0x000fe20009300000 */
[----:B------:R-:W-:Y:S01]  /*4b60*/  UMOV UR29, 0x4008 ;  /* 0x00004008001d7882 */ /* 0x000fe20000000000 */
[----:B------:R-:W-:Y:S01]  /*4b70*/  UMOV UR9, 0x40004040 ;  /* 0x4000404000097882 */ /* 0x000fe20000000000 */
[----:B------:R-:W-:Y:S01]  /*4b80*/  UTCCP.T.S.2CTA.4x32dp128bit tmem[UR32+0x1d4], gdesc[UR28] ;  /* 0x0001d41c200079e7 */ /* 0x000fe20009300000 */
[----:B------:R-:W-:Y:S01]  /*4b90*/  UMOV UR5, 0x40004040 ;  /* 0x4000404000057882 */ /* 0x000fe20000000000 */
[----:B------:R-:W-:Y:S01]  /*4ba0*/  UMOV UR23, 0x40004040 ;  /* 0x4000404000177882 */ /* 0x000fe20000000000 */
[----:B------:R4:W-:Y:S01]  /*4bb0*/  UTCOMMA.2CTA gdesc[UR4], gdesc[UR8], tmem[UR34], tmem[UR46], idesc[UR47], tmem[UR54], UP0 ;  /* 0xc0362e08040075ea */ /* 0x0009e20008200022 */
[----:B------:R-:W-:Y:S02]  /*4bc0*/  UISETP.GT.U32.AND UP0, UPT, UR33, 0x1, UPT ;  /* 0x000000012100788c */ /* 0x000fe4000bf04070 */
[----:B------:R-:W-:Y:S01]  /*4bd0*/  UIADD3 UR33, UPT, UPT, UR33, -0x1, URZ ;  /* 0xffffffff21217890 */ /* 0x000fe2000fffe0ff */
[----:B------:R-:W-:Y:S01]  /*4be0*/  UMOV UR21, 0x40004040 ;  /* 0x4000404000157882 */ /* 0x000fe20000000000 */
[----:B------:R-:W-:Y:S01]  /*4bf0*/  UMOV UR19, 0x40004040 ;  /* 0x4000404000137882 */ /* 0x000fe20000000000 */
[----:B------:R2:W-:Y:S01]  /*4c00*/  UTCOMMA.2CTA gdesc[UR20], gdesc[UR22], tmem[UR34], tmem[UR44], idesc[UR45], tmem[UR50], UPT ;  /* 0xc0322c16140075ea */ /* 0x0005e2000ba00022 */
[----:B------:R-:W-:Y:S01]  /*4c10*/  UMOV UR17, 0x40004040 ;  /* 0x4000404000117882 */ /* 0x000fe20000000000 */
[----:B------:R-:W-:Y:S01]  /*4c20*/  UMOV UR15, 0x40004040 ;  /* 0x40004040000f7882 */ /* 0x000fe20000000000 */
[----:B------:R2:W-:Y:S01]  /*4c30*/  UTCOMMA.2CTA gdesc[UR16], gdesc[UR18], tmem[UR34], tmem[UR42], idesc[UR43], tmem[UR52], UPT ;  /* 0xc0342a12100075ea */ /* 0x0005e2000ba00022 */
[----:B------:R-:W-:Y:S01]  /*4c40*/  UMOV UR13, 0x40004040 ;  /* 0x40004040000d7882 */ /* 0x000fe20000000000 */
[----:B-1----:R-:W-:Y:S01]  /*4c50*/  UMOV UR6, 0x1 ;  /* 0x0000000100067882 */ /* 0x002fe20000000000 */
[----:B------:R1:W-:Y:S01]  /*4c60*/  UTCOMMA.2CTA gdesc[UR12], gdesc[UR14], tmem[UR34], tmem[UR40], idesc[UR41], tmem[UR48], UPT ;  /* 0xc030280e0c0075ea */ /* 0x0003e2000ba00022 */
[----:B------:R1:W-:Y:S01]  /*4c70*/  UTCBAR.2CTA.MULTICAST [UR37], URZ, UR36 ;  /* 0x000000ff250073e9 */ /* 0x0003e20008200824 */
[----:B---3--:R-:W-:Y:S01]  /*4c80*/  UMOV UR11, 0x1 ;  /* 0x00000001000b7882 */ /* 0x008fe20000000000 */
[----:B----4-:R-:W-:Y:S01]  /*4c90*/  UMOV UR5, UR35 ;  /* 0x0000002300057c82 */ /* 0x010fe20008000000 */
[----:B--2---:R-:W-:Y:S01]  /*4ca0*/  @P1 VOTEU.ANY UP2, P0 ;  /* 0x0000000000ff1886 */ /* 0x004fe20000040100 */
[----:B------:R-:W-:Y:S01]  /*4cb0*/  @UP1 USEL UR6, URZ, 0x1, !UP2 ;  /* 0x00000001ff061887 */ /* 0x000fe2000d000000 */
[----:B-1----:R-:W-:Y:S11]  /*4cc0*/  BRA.U UP0, `(.L_x_80) ;  /* 0xfffffff900f07547 */ /* 0x002ff6000b83ffff */
.L_x_77:
[----:B------:R2:W-:Y:S01]  /*4cd0*/  UTCBAR.2CTA.MULTICAST [UR71], URZ, UR69 ;  /* 0x000000ff470073e9 */ /* 0x0005e20008200845 */
[----:B-1----:R-:W-:-:S04]  /*4ce0*/  UMOV UR7, UR35 ;  /* 0x0000002300077c82 */ /* 0x002fc80008000000 */
.L_x_72:
[----:B------:R-:W-:Y:S01]  /*4cf0*/  ISETP.NE.AND P0, PT, R9, 0x2, PT ;  /* 0x000000020900780c */ /* 0x000fe20003f05270 */
[----:B------:R-:W-:-:S03]  /*4d00*/  ULOP3.LUT UR59, UR59, 0x1, URZ, 0x3c, !UPT ;  /* 0x000000013b3b7892 */ /* 0x000fc6000f8e3cff */
[----:B------:R-:W-:Y:S02]  /*4d10*/  SEL R0, RZ, 0x1, P0 ;  /* 0x00000001ff007807 */ /* 0x000fe40000000000 */
[----:B------:R-:W-:Y:S02]  /*4d20*/  SEL R9, R9, RZ, P0 ;  /* 0x000000ff09097207 */ /* 0x000fe40000000000 */
[----:B------:R-:W-:Y:S01]  /*4d30*/  LOP3.LUT R8, R8, R0, RZ, 0x3c, !PT ;  /* 0x0000000008087212 */ /* 0x000fe200078e3cff */
[----:B------:R-:W-:Y:S06]  /*4d40*/  @P2 BRA `(.L_x_81) ;  /* 0xfffffff400482947 */ /* 0x000fec000383ffff */
[----:B------:R-:W1:Y:S01]  /*4d50*/  S2UR UR6, SR_CgaCtaId ;  /* 0x00000000000679c3 */ /* 0x000e620000008800 */
[----:B------:R-:W-:Y:S01]  /*4d60*/  ELECT P0, URZ, PT ;  /* 0x0000000000ff782f */ /* 0x000fe20003800000 */
[----:B------:R-:W-:Y:S01]  /*4d70*/  IMAD.MOV.U32 R0, RZ, RZ, 0x1 ;  /* 0x00000001ff007424 */ /* 0x000fe200078e00ff */
[----:B------:R-:W-:Y:S01]  /*4d80*/  UMOV UR4, 0x40 ;  /* 0x0000004000047882 */ /* 0x000fe20000000000 */
[----:B------:R-:W-:-:S04]  /*4d90*/  SHF.L.U32 R2, RZ, 0x1f, RZ ;  /* 0x0000001fff027819 */ /* 0x000fc800000006ff */
[----:B------:R-:W-:Y:S01]  /*4da0*/  UVIRTCOUNT.DEALLOC.SMPOOL 0x80 ;  /* 0x000000800000784c */ /* 0x000fe20000000000 */
[----:B-1----:R-:W-:-:S09]  /*4db0*/  ULEA UR6, UR6, UR4, 0x18 ;  /* 0x0000000406067291 */ /* 0x002fd2000f8ec0ff */
[----:B------:R1:W-:Y:S01]  /*4dc0*/  @P0 STS.U8 [UR6+0x1c], R0 ;  /* 0x00001c00ff000988 */ /* 0x0003e20008000006 */
[----:B------:R-:W3:Y:S02]  /*4dd0*/  SYNCS.PHASECHK.TRANS64.TRYWAIT P0, [UR38+0xe0], R2 ;  /* 0x0000e002ff0075a7 */ /* 0x000ee40008001126 */
[----:B-1-3--:R-:W-:Y:S05]  /*4de0*/  @!P0 BRA `(.L_x_82) ;  /* 0x0000008000748947 */ /* 0x00afea0003800000 */
.L_x_175:
[----:B------:R-:W-:Y:S01]  /*4df0*/  NOP ;  /* 0x0000000000007918 */ /* 0x000fe20000000000 */
[----:B-1----:R-:W1:Y:S01]  /*4e00*/  LDS R0, [UR6+0x14] ;  /* 0x00001406ff007984 */ /* 0x002e620008000800 */
[----:B------:R-:W-:Y:S01]  /*4e10*/  ULOP3.LUT UR4, UR32, 0xffff, URZ, 0xc0, !UPT ;  /* 0x0000ffff20047892 */ /* 0x000fe2000f8ec0ff */
[----:B------:R-:W-:Y:S01]  /*4e20*/  UMOV UR5, 0xffff ;  /* 0x0000ffff00057882 */ /* 0x000fe20000000000 */
[----:B------:R-:W-:Y:S02]  /*4e30*/  UMOV UR7, 0x1 ;  /* 0x0000000100077882 */ /* 0x000fe40000000000 */
[----:B------:R-:W-:-:S04]  /*4e40*/  USHF.R.U32.HI UR4, URZ, 0x5, UR4 ;  /* 0x00000005ff047899 */ /* 0x000fc80008011604 */
[----:B------:R-:W-:Y:S02]  /*4e50*/  USHF.L.U32 UR5, UR5, UR4, URZ ;  /* 0x0000000405057299 */ /* 0x000fe400080006ff */
[----:B------:R-:W-:-:S04]  /*4e60*/  USHF.L.U32 UR4, UR7, UR4, URZ ;  /* 0x0000000407047299 */ /* 0x000fc800080006ff */
[----:B-1----:R-:W-:-:S04]  /*4e70*/  LOP3.LUT R0, R0, UR5, RZ, 0xc0, !PT ;  /* 0x0000000500007c12 */ /* 0x002fc8000f8ec0ff */
[----:B------:R-:W-:-:S13]  /*4e80*/  ISETP.NE.AND P0, PT, R0, UR5, PT ;  /* 0x0000000500007c0c */ /* 0x000fda000bf05270 */
[----:B------:R-:W-:Y:S05]  /*4e90*/  @P0 BRA `(.L_x_83) ;  /* 0x0000000000580947 */ /* 0x000fea0003800000 */
[----:B------:R-:W1:Y:S02]  /*4ea0*/  LDS R0, [UR6+0x18] ;  /* 0x00001806ff007984 */ /* 0x000e640008000800 */
[----:B-1----:R-:W-:-:S04]  /*4eb0*/  LOP3.LUT R0, R0, UR4, RZ, 0xc0, !PT ;  /* 0x0000000400007c12 */ /* 0x002fc8000f8ec0ff */
[----:B------:R-:W-:-:S13]  /*4ec0*/  ISETP.NE.AND P0, PT, R0, UR4, PT ;  /* 0x0000000400007c0c */ /* 0x000fda000bf05270 */
[----:B------:R-:W-:Y:S05]  /*4ed0*/  @P0 BRA `(.L_x_84) ;  /* 0x00000000003c0947 */ /* 0x000fea0003800000 */
[----:B------:R-:W1:Y:S01]  /*4ee0*/  S2R R2, SR_LANEID ;  /* 0x0000000000027919 */ /* 0x000e620000000000 */
[----:B------:R-:W-:-:S06]  /*4ef0*/  ULOP3.LUT UR5, URZ, UR5, URZ, 0x33, !UPT ;  /* 0x00000005ff057292 */ /* 0x000fcc000f8e33ff */
[----:B------:R-:W-:-:S04]  /*4f00*/  IMAD.U32 R0, RZ, RZ, UR5 ;  /* 0x00000005ff007e24 */ /* 0x000fc8000f8e00ff */
[----:B------:R3:W4:Y:S02]  /*4f10*/  REDUX UR8, R0 ;  /* 0x00000000000873c4 */ /* 0x0007240000000000 */
[----:B------:R1:W-:Y:S01]  /*4f20*/  UTCATOMSWS.AND URZ, UR5 ;  /* 0x0000000500ff79e3 */ /* 0x0003e20008000000 */
[----:B---3--:R-:W-:Y:S01]  /*4f30*/  LOP3.LUT R0, RZ, UR4, RZ, 0x33, !PT ;  /* 0x00000004ff007c12 */ /* 0x008fe2000f8e33ff */
[----:B------:R-:W-:Y:S02]  /*4f40*/  VOTEU.ANY UR4, UPT, PT ;  /* 0x0000000000047886 */ /* 0x000fe400038e0100 */
[----:B------:R-:W-:Y:S02]  /*4f50*/  UFLO.U32 UR4, UR4 ;  /* 0x00000004000472bd */ /* 0x000fe400080e0000 */
[----:B------:R-:W3:Y:S04]  /*4f60*/  REDUX UR7, R0 ;  /* 0x00000000000773c4 */ /* 0x000ee80000000000 */
[----:B-1----:R-:W-:-:S02]  /*4f70*/  ISETP.EQ.U32.AND P0, PT, R2, UR4, PT ;  /* 0x0000000402007c0c */ /* 0x002fc4000bf02070 */
[----:B----4-:R-:W-:-:S11]  /*4f80*/  MOV R2, UR8 ;  /* 0x0000000800027c02 */ /* 0x010fd60008000f00 */
[----:B------:R1:W-:Y:S01]  /*4f90*/  @P0 ATOMS.AND RZ, [UR6+0x14], R2 ;  /* 0x00001402ffff098c */ /* 0x0003e2000a800006 */
[----:B---3--:R-:W-:-:S05]  /*4fa0*/  IMAD.U32 R0, RZ, RZ, UR7 ;  /* 0x00000007ff007e24 */ /* 0x008fca000f8e00ff */
[----:B------:R1:W-:Y:S01]  /*4fb0*/  @P0 ATOMS.AND RZ, [UR6+0x18], R0 ;  /* 0x00001800ffff098c */ /* 0x0003e2000a800006 */
[----:B------:R-:W-:Y:S05]  /*4fc0*/  BRA `(.L_x_85) ;  /* 0x0000000000147947 */ /* 0x000fea0003800000 */
.L_x_84:
[----:B------:R-:W-:Y:S02]  /*4fd0*/  MOV R2, 0x4ff0 ;  /* 0x00004ff000027802 */ /* 0x000fe40000000f00 */
[----:B--2--5:R-:W-:Y:S05]  /*4fe0*/  CALL.REL.NOINC `($__internal_0_$__cuda_sm10x_tcgen05_guardrail_trap_col_being_dealloced_not_returned_by_alloc) ;  /* 0x0000008400607944 */ /* 0x024fea0003c00000 */
[----:B------:R-:W-:Y:S05]  /*4ff0*/  BRA `(.L_x_85) ;  /* 0x0000000000087947 */ /* 0x000fea0003800000 */
.L_x_83:
[----:B------:R-:W-:Y:S02]  /*5000*/  MOV R2, 0x5020 ;  /* 0x0000502000027802 */ /* 0x000fe40000000f00 */
[----:B--2--5:R-:W-:Y:S05]  /*5010*/  CALL.REL.NOINC `($__internal_2_$__cuda_sm10x_tcgen05_guardrail_trap_unallocated_columns_being_dealloced) ;  /* 0x00000084006c7944 */ /* 0x024fea0003c00000 */
.L_x_85:
[----:B------:R-:W-:Y:S01]  /*5020*/  NOP ;  /* 0x0000000000007918 */ /* 0x000fe20000000000 */
[----:B--2---:R-:W-:Y:S05]  /*5030*/  EXIT ;  /* 0x000000000000794d */ /* 0x004fea0003800000 */
.L_x_59:
[----:B------:R-:W-:-:S09]  /*5040*/  UISETP.NE.OR UP0, UPT, UR17, 0x3, !UP3 ;  /* 0x000000031100788c */ /* 0x000fd2000df05670 */
[----:B------:R-:W-:Y:S05]  /*5050*/  BRA.U UP0, `(.L_x_86) ;  /* 0x0000001100907547 */ /* 0x000fea000b800000 */
[----:B------:R-:W1:Y:S01]  /*5060*/  S2UR UR10, SR_CgaCtaId ;  /* 0x00000000000a79c3 */ /* 0x000e620000008800 */
[----:B------:R-:W2:Y:S01]  /*5070*/  LDCU UR37, c[0x0][0x370] ;  /* 0x00006e00ff2577ac */ /* 0x000ea20008000800 */
[----:B------:R-:W-:Y:S02]  /*5080*/  HFMA2 R13, -RZ, RZ, 0, 0 ;  /* 0x00000000ff0d7431 */ /* 0x000fe400000001ff */
[----:B------:R-:W-:Y:S01]  /*5090*/  IMAD.MOV.U32 R15, RZ, RZ, 0x1 ;  /* 0x00000001ff0f7424 */ /* 0x000fe200078e00ff */
[----:B------:R-:W-:Y:S01]  /*50a0*/  MOV R7, 0x4000 ;  /* 0x0000400000077802 */ /* 0x000fe20000000f00 */
[----:B------:R-:W2:Y:S01]  /*50b0*/  LDCU.128 UR40, c[0x0][0xf10] ;  /* 0x0001e200ff2877ac */ /* 0x000ea20008000c00 */
[----:B------:R-:W-:Y:S01]  /*50c0*/  IMAD.MOV.U32 R14, RZ, RZ, RZ ;  /* 0x000000ffff0e7224 */ /* 0x000fe200078e00ff */
[----:B------:R-:W3:Y:S01]  /*50d0*/  LDC.64 R16, c[0x0][0x348] ;  /* 0x0000d200ff107b82 */ /* 0x000ee20000000a00 */
[----:B------:R-:W4:Y:S01]  /*50e0*/  LDCU UR31, c[0x0][0x374] ;  /* 0x00006e80ff1f77ac */ /* 0x000f220008000800 */
[----:B------:R-:W1:Y:S06]  /*50f0*/  LDCU UR15, c[0x0][0xf0c] ;  /* 0x0001e180ff0f77ac */ /* 0x000e6c0008000800 */
[----:B------:R-:W3:Y:S01]  /*5100*/  LDC.64 R2, c[0x0][0xc88] ;  /* 0x00032200ff027b82 */ /* 0x000ee20000000a00 */
[----:B------:R-:W3:Y:S01]  /*5110*/  LDCU UR49, c[0x0][0xf20] ;  /* 0x0001e400ff3177ac */ /* 0x000ee20008000800 */
[----:B------:R-:W3:Y:S06]  /*5120*/  LDCU UR4, c[0x0][0xf30] ;  /* 0x0001e600ff0477ac */ /* 0x000eec0008000800 */
[----:B------:R-:W3:Y:S01]  /*5130*/  LDC.64 R4, c[0x0][0xc90] ;  /* 0x00032400ff047b82 */ /* 0x000ee20000000a00 */
[----:B------:R-:W-:Y:S01]  /*5140*/  UMOV UR21, 0x400 ;  /* 0x0000040000157882 */ /* 0x000fe20000000000 */
[----:B--2---:R-:W-:-:S02]  /*5150*/  UIMAD.WIDE.U32 UR6, UR37, UR40, URZ ;  /* 0x00000028250672a5 */ /* 0x004fc4000f8e00ff */
[----:B----4-:R-:W-:Y:S02]  /*5160*/  UIMAD.WIDE.U32 UR8, UR31, UR43, URZ ;  /* 0x0000002b1f0872a5 */ /* 0x010fe4000f8e00ff */
[----:B-1----:R-:W-:Y:S02]  /*5170*/  ULEA UR21, UR10, UR21, 0x18 ;  /* 0x000000150a157291 */ /* 0x002fe4000f8ec0ff */
[----:B------:R-:W-:Y:S02]  /*5180*/  UPLOP3.LUT UP3, UPT, UPT, UPT, UPT, 0x40, 0x4 ;  /* 0x000000000004789c */ /* 0x000fe40003f6e870 */
[----:B------:R-:W-:Y:S02]  /*5190*/  UIADD3 UR38, UPT, UPT, UR21, 0x58, URZ ;  /* 0x0000005815267890 */ /* 0x000fe4000fffe0ff */
[----:B------:R-:W-:Y:S02]  /*51a0*/  UIADD3 UR33, UPT, UPT, UR21, 0x40, URZ ;  /* 0x0000004015217890 */ /* 0x000fe4000fffe0ff */
[----:B------:R-:W-:-:S02]  /*51b0*/  UIADD3 UR25, UPT, UPT, UR21, 0x48, URZ ;  /* 0x0000004815197890 */ /* 0x000fc4000fffe0ff */
[----:B------:R-:W-:Y:S01]  /*51c0*/  UIADD3 UR17, UPT, UPT, UR21, 0x50, URZ ;  /* 0x0000005015117890 */ /* 0x000fe2000fffe0ff */
[----:B------:R-:W-:Y:S01]  /*51d0*/  UMOV UR6, UR7 ;  /* 0x0000000700067c82 */ /* 0x000fe20008000000 */
[----:B------:R-:W-:Y:S01]  /*51e0*/  UMOV UR47, UR9 ;  /* 0x00000009002f7c82 */ /* 0x000fe20008000000 */
[----:B------:R-:W-:Y:S02]  /*51f0*/  UISETP.GE.AND UP0, UPT, UR44, 0x1, UPT ;  /* 0x000000012c00788c */ /* 0x000fe4000bf06270 */
[----:B------:R-:W-:Y:S01]  /*5200*/  UISETP.NE.AND UP4, UPT, UR44, 0x1, UPT ;  /* 0x000000012c00788c */ /* 0x000fe2000bf85270 */
[----:B------:R-:W1:Y:S01]  /*5210*/  LDCU.64 UR22, c[0x0][0xf28] ;  /* 0x0001e500ff1677ac */ /* 0x000e620008000a00 */
[----:B------:R-:W-:Y:S02]  /*5220*/  UISETP.NE.AND UP6, UPT, UR15, 0x1, UPT ;  /* 0x000000010f00788c */ /* 0x000fe4000bfc5270 */
[----:B------:R-:W-:Y:S02]  /*5230*/  UISETP.NE.AND UP5, UPT, UR42, 0x1, UPT ;  /* 0x000000012a00788c */ /* 0x000fe4000bfa5270 */
[----:B------:R-:W-:-:S02]  /*5240*/  UPRMT UR38, UR10, 0x654, UR38 ;  /* 0x000006540a267896 */ /* 0x000fc40008000026 */
[----:B------:R-:W-:Y:S02]  /*5250*/  USHF.R.U32.HI UR48, URZ, UR41, UR6 ;  /* 0x00000029ff307299 */ /* 0x000fe40008011606 */
[----:B------:R-:W-:Y:S02]  /*5260*/  UPRMT UR46, UR10, 0x654, UR33 ;  /* 0x000006540a2e7896 */ /* 0x000fe40008000021 */
[----:B------:R-:W-:Y:S02]  /*5270*/  UPRMT UR45, UR10, 0x654, UR25 ;  /* 0x000006540a2d7896 */ /* 0x000fe40008000019 */
[----:B------:R-:W-:Y:S02]  /*5280*/  UPRMT UR39, UR10, 0x654, UR17 ;  /* 0x000006540a277896 */ /* 0x000fe40008000011 */
[----:B---3--:R-:W-:Y:S02]  /*5290*/  USHF.R.U32.HI UR47, URZ, UR49, UR47 ;  /* 0x00000031ff2f7299 */ /* 0x008fe4000801162f */
[----:B------:R-:W-:Y:S01]  /*52a0*/  UISETP.NE.AND UP2, UPT, UR4, 0x1, UPT ;  /* 0x000000010400788c */ /* 0x000fe2000bf45270 */
[----:B-1----:R-:W-:-:S10]  /*52b0*/  UMOV UR29, URZ ;  /* 0x000000ff001d7c82 */ /* 0x002fd40008000000 */
.L_x_97:
[C---:B------:R-:W-:Y:S02]  /*52c0*/  LEA R12, R14.reuse, UR21, 0x3 ;  /* 0x000000150e0c7c11 */ /* 0x040fe4000f8e18ff */
[----:B------:R-:W-:Y:S02]  /*52d0*/  SHF.L.U32 R0, R13, 0x1f, RZ ;  /* 0x0000001f0d007819 */ /* 0x000fe400000006ff */
[----:B------:R-:W-:Y:S02]  /*52e0*/  LEA R8, R14, UR21, 0x4 ;  /* 0x000000150e087c11 */ /* 0x000fe4000f8e20ff */
[----:B-1----:R-:W1:Y:S02]  /*52f0*/  SYNCS.PHASECHK.TRANS64.TRYWAIT P0, [R12+URZ+0x90], R0 ;  /* 0x000090000c0075a7 */ /* 0x002e6400080011ff */
[----:B-1----:R-:W-:Y:S05]  /*5300*/  @!P0 BRA `(.L_x_87) ;  /* 0x0000007c00448947 */ /* 0x002fea0003800000 */
.L_x_176:
[----:B------:R-:W2:Y:S01]  /*5310*/  LDS.128 R8, [R8+0xf0] ;  /* 0x0000f00008087984 */ /* 0x000ea20000000c00 */
[----:B------:R-:W-:Y:S01]  /*5320*/  UISETP.GE.AND UP0, UPT, UR44, 0x1, UPT ;  /* 0x000000012c00788c */ /* 0x000fe2000bf06270 */
[----:B------:R-:W-:Y:S01]  /*5330*/  @!PT LDS RZ, [RZ] ;  /* 0x00000000fffff984 */ /* 0x000fe20000000800 */
[----:B------:R-:W-:Y:S01]  /*5340*/  @!PT LDS RZ, [RZ] ;  /* 0x00000000fffff984 */ /* 0x000fe20000000800 */
[----:B------:R-:W-:Y:S01]  /*5350*/  @!PT LDS RZ, [RZ] ;  /* 0x00000000fffff984 */ /* 0x000fe20000000800 */
[----:B------:R-:W-:Y:S01]  /*5360*/  @!PT LDS RZ, [RZ] ;  /* 0x00000000fffff984 */ /* 0x000fe20000000800 */
[----:B------:R3:W-:Y:S06]  /*5370*/  MEMBAR.ALL.CTA ;  /* 0x0000000000007992 */ /* 0x0007ec0000008000 */
[----:B---3--:R-:W3:Y:S01]  /*5380*/  FENCE.VIEW.ASYNC.S ;  /* 0x00000000000073c6 */ /* 0x008ee20000000000 */
[----:B--2---:R-:W-:Y:S11]  /*5390*/  LOP3.LUT P0, RZ, R10, 0x1, RZ, 0xc0, !PT ;  /* 0x000000010aff7812 */ /* 0x004ff6000780c0ff */
[----:B------:R-:W-:Y:S02]  /*53a0*/  @!UPT UIADD3 URZ, UPT, UPT, URZ, URZ, URZ ;  /* 0x000000fffffff290 */ /* 0x000fe4000fffe0ff */
[----:B---3--:R-:W-:Y:S01]  /*53b0*/  VOTEU.ANY UP1, P0 ;  /* 0x0000000000ff7886 */ /* 0x008fe20000020100 */
[----:B------:R-:W-:Y:S11]  /*53c0*/  PLOP3.LUT P0, PT, PT, PT, UP1, 0x80, 0x8 ;  /* 0x000000000008781c */ /* 0x000ff60003f0f018 */
[----:B------:R-:W-:Y:S02]  /*53d0*/  @!UPT UIADD3 URZ, UPT, UPT, URZ, URZ, URZ ;  /* 0x000000fffffff290 */ /* 0x000fe4000fffe0ff */
[----:B-1----:R-:W-:Y:S02]  /*53e0*/  @P0 SHF.R.U32.HI R0, RZ, 0x10, R9 ;  /* 0x00000010ff000819 */ /* 0x002fe40000011609 */
[----:B------:R-:W-:Y:S02]  /*53f0*/  @P0 MOV R6, R8 ;  /* 0x0000000800060202 */ /* 0x000fe40000000f00 */
[----:B------:R-:W-:Y:S01]  /*5400*/  @P0 R2UR UR4, R0 ;  /* 0x00000000000402ca */ /* 0x000fe200000e0000 */
[----:B------:R-:W-:Y:S01]  /*5410*/  VIADD R0, R12, 0xa0 ;  /* 0x000000a00c007836 */ /* 0x000fe20000000000 */
[----:B------:R-:W-:Y:S02]  /*5420*/  @P0 LOP3.LUT R8, R9, 0xffff, RZ, 0xc0, !PT ;  /* 0x0000ffff09080812 */ /* 0x000fe400078ec0ff */
[----:B------:R-:W-:Y:S02]  /*5430*/  @P0 R2UR UR6, R6 ;  /* 0x00000000060602ca */ /* 0x000fe400000e0000 */
[----:B------:R-:W-:Y:S02]  /*5440*/  PRMT R0, RZ, 0x654, R0 ;  /* 0x00000654ff007816 */ /* 0x000fe40000000000 */
[----:B------:R-:W-:Y:S02]  /*5450*/  @P0 R2UR UR5, R8 ;  /* 0x00000000080502ca */ /* 0x000fe400000e0000 */
[----:B------:R1:W-:Y:S03]  /*5460*/  SYNCS.ARRIVE.TRANS64.RED.A1T0 RZ, [R0+URZ], RZ ;  /* 0x000000ff00ff79a7 */ /* 0x0003e600081004ff */
[----:B------:R-:W-:Y:S04]  /*5470*/  @UP1 UMOV UR30, UR4 ;  /* 0x00000004001e1c82 */ /* 0x000fe80008000000 */
[----:B------:R-:W-:Y:S04]  /*5480*/  @UP1 UMOV UR14, UR6 ;  /* 0x00000006000e1c82 */ /* 0x000fe80008000000 */
[----:B------:R-:W-:Y:S01]  /*5490*/  @UP1 UMOV UR13, UR5 ;  /* 0x00000005000d1c82 */ /* 0x000fe20008000000 */
[----:B------:R-:W-:Y:S05]  /*54a0*/  BRA.U !UP0, `(.L_x_88) ;  /* 0x0000000108a47547 */ /* 0x000fea000b800000 */
[----:B------:R-:W-:Y:S02]  /*54b0*/  UIMAD.WIDE.U32 UR18, UR13, UR43, URZ ;  /* 0x0000002b0d1272a5 */ /* 0x000fe4000f8e00ff */
[----:B------:R-:W-:Y:S02]  /*54c0*/  UIMAD.WIDE.U32 UR26, UR14, UR40, URZ ;  /* 0x000000280e1a72a5 */ /* 0x000fe4000f8e00ff */
[----:B------:R-:W-:Y:S02]  /*54d0*/  USEL UR4, UR31, UR47, !UP5 ;  /* 0x0000002f1f047287 */ /* 0x000fe4000e800000 */
[----:B------:R-:W-:Y:S02]  /*54e0*/  USEL UR7, UR37, UR48, !UP6 ;  /* 0x0000003025077287 */ /* 0x000fe4000f000000 */
[----:B------:R-:W-:Y:S02]  /*54f0*/  UIMAD.WIDE.U32 UR8, UR4, UR22, URZ ;  /* 0x00000016040872a5 */ /* 0x000fe4000f8e00ff */
[----:B------:R-:W-:Y:S01]  /*5500*/  UIMAD.WIDE.U32 UR10, UR7, UR22, URZ ;  /* 0x00000016070a72a5 */ /* 0x000fe2000f8e00ff */
[----:B------:R-:W-:Y:S02]  /*5510*/  UMOV UR5, UR19 ;  /* 0x0000001300057c82 */ /* 0x000fe40008000000 */
[----:B------:R-:W-:Y:S03]  /*5520*/  USHF.R.U32.HI UR6, URZ, UR49, UR5 ;  /* 0x00000031ff067299 */ /* 0x000fe60008011605 */
[----:B------:R-:W-:Y:S01]  /*5530*/  UMOV UR5, UR27 ;  /* 0x0000001b00057c82 */ /* 0x000fe20008000000 */
[----:B------:R-:W-:Y:S02]  /*5540*/  USEL UR6, UR13, UR6, !UP5 ;  /* 0x000000060d067287 */ /* 0x000fe4000e800000 */
[----:B------:R-:W-:Y:S03]  /*5550*/  USHF.R.U32.HI UR12, URZ, UR41, UR5 ;  /* 0x00000029ff0c7299 */ /* 0x000fe60008011605 */
[----:B------:R-:W-:Y:S02]  /*5560*/  UMOV UR5, UR9 ;  /* 0x0000000900057c82 */ /* 0x000fe40008000000 */
[----:B------:R-:W-:Y:S03]  /*5570*/  @UP4 USHF.R.U32.HI UR4, URZ, UR23, UR5 ;  /* 0x00000017ff044299 */ /* 0x000fe60008011605 */
[----:B------:R-:W-:Y:S01]  /*5580*/  UMOV UR5, UR11 ;  /* 0x0000000b00057c82 */ /* 0x000fe20008000000 */
[----:B------:R-:W-:Y:S02]  /*5590*/  UIMAD UR4, UR44, UR4, URZ ;  /* 0x000000042c0472a4 */ /* 0x000fe4000f8e02ff */
[----:B------:R-:W-:Y:S02]  /*55a0*/  @UP4 USHF.R.U32.HI UR7, URZ, UR23, UR5 ;  /* 0x00000017ff074299 */ /* 0x000fe40008011605 */
[----:B------:R-:W-:Y:S02]  /*55b0*/  UIMAD.WIDE.U32 UR10, UR6, UR22, URZ ;  /* 0x00000016060a72a5 */ /* 0x000fe4000f8e00ff */
[----:B------:R-:W-:Y:S02]  /*55c0*/  USEL UR5, UR14, UR12, !UP6 ;  /* 0x0000000c0e057287 */ /* 0x000fe4000f000000 */
[----:B------:R-:W-:Y:S02]  /*55d0*/  UIMAD UR8, UR44, UR7, URZ ;  /* 0x000000072c0872a4 */ /* 0x000fe4000f8e02ff */
[----:B------:R-:W-:Y:S03]  /*55e0*/  UISETP.GE.AND UP0, UPT, UR6, UR4, UPT ;  /* 0x000000040600728c */ /* 0x000fe6000bf06270 */
[----:B------:R-:W-:Y:S01]  /*55f0*/  UMOV UR4, UR11 ;  /* 0x0000000b00047c82 */ /* 0x000fe20008000000 */
[----:B------:R-:W-:Y:S02]  /*5600*/  UISETP.GE.OR UP0, UPT, UR5, UR8, UP0 ;  /* 0x000000080500728c */ /* 0x000fe40008706670 */
[----:B------:R-:W-:Y:S02]  /*5610*/  USHF.R.U32.HI UR4, URZ, UR23, UR4 ;  /* 0x00000017ff047299 */ /* 0x000fe40008011604 */
[----:B------:R-:W-:Y:S02]  /*5620*/  UIMAD.WIDE.U32 UR8, UR5, UR22, URZ ;  /* 0x00000016050872a5 */ /* 0x000fe4000f8e00ff */
[----:B------:R-:W-:Y:S04]  /*5630*/  USEL UR10, UR6, UR4, !UP4 ;  /* 0x00000004060a7287 */ /* 0x000fe8000e000000 */
[----:B------:R-:W-:Y:S01]  /*5640*/  UIADD3 UR11, UPT, UPT, -UR10, URZ, URZ ;  /* 0x000000ff0a0b7290 */ /* 0x000fe2000fffe1ff */
[----:B------:R-:W-:Y:S02]  /*5650*/  @!UP0 UMOV UR4, UR9 ;  /* 0x0000000900048c82 */ /* 0x000fe40008000000 */
[----:B------:R-:W-:Y:S02]  /*5660*/  @!UP0 USHF.R.U32.HI UR4, URZ, UR23, UR4 ;  /* 0x00000017ff048299 */ /* 0x000fe40008011604 */
[----:B------:R-:W-:Y:S02]  /*5670*/  UIMAD UR8, UR44, UR11, UR6 ;  /* 0x0000000b2c0872a4 */ /* 0x000fe4000f8e0206 */
[----:B------:R-:W-:Y:S04]  /*5680*/  @!UP0 USEL UR4, UR5, UR4, !UP4 ;  /* 0x0000000405048287 */ /* 0x000fe8000e000000 */
[----:B------:R-:W-:Y:S02]  /*5690*/  @!UP0 UIMAD UR8, UR7, UR8, UR4 ;  /* 0x00000008070882a4 */ /* 0x000fe4000f8e0204 */
[----:B------:R-:W-:Y:S02]  /*56a0*/  @!UP0 UIADD3 UR9, UPT, UPT, UR10, -UR4, URZ ;  /* 0x800000040a098290 */ /* 0x000fe4000fffe0ff */
[----:B------:R-:W-:Y:S02]  /*56b0*/  UIADD3 UR4, UPT, UPT, -UR5, URZ, URZ ;  /* 0x000000ff05047290 */ /* 0x000fe4000fffe1ff */
[----:B------:R-:W-:Y:S02]  /*56c0*/  UIADD3 UR7, UPT, UPT, -UR6, URZ, URZ ;  /* 0x000000ff06077290 */ /* 0x000fe4000fffe1ff */
[----:B------:R-:W-:Y:S02]  /*56d0*/  @!UP0 UIMAD UR6, UR9, UR44, UR5 ;  /* 0x0000002c090682a4 */ /* 0x000fe4000f8e0205 */
[----:B------:R-:W-:Y:S02]  /*56e0*/  UIMAD UR14, UR15, UR4, UR14 ;  /* 0x000000040f0e72a4 */ /* 0x000fe4000f8e020e */
[----:B------:R-:W-:Y:S01]  /*56f0*/  UIMAD UR13, UR42, UR7, UR13 ;  /* 0x000000072a0d72a4 */ /* 0x000fe2000f8e020d */
[----:B------:R-:W-:Y:S02]  /*5700*/  @!UP0 UMOV UR5, UR8 ;  /* 0x0000000800058c82 */ /* 0x000fe40008000000 */
[----:B------:R-:W-:Y:S02]  /*5710*/  UIMAD UR14, UR5, UR15, UR14 ;  /* 0x0000000f050e72a4 */ /* 0x000fe4000f8e020e */
[----:B------:R-:W-:Y:S11]  /*5720*/  UIMAD UR13, UR6, UR42, UR13 ;  /* 0x0000002a060d72a4 */ /* 0x000ff6000f8e020d */
[----:B------:R-:W-:Y:S01]  /*5730*/  @!UPT UIADD3 URZ, UPT, UPT, URZ, URZ, URZ ;  /* 0x000000fffffff290 */ /* 0x000fe2000fffe0ff */
.L_x_88:
[----:B------:R-:W2:Y:S01]  /*5740*/  @!UP2 LDCU.128 UR8, c[0x0][0xf10] ;  /* 0x0001e200ff08a7ac */ /* 0x000ea20008000c00 */
[C---:B------:R-:W-:Y:S02]  /*5750*/  ISETP.NE.U32.AND P1, PT, R4.reuse, RZ, PT ;  /* 0x000000ff0400720c */ /* 0x040fe40003f25070 */
[----:B------:R-:W-:Y:S02]  /*5760*/  ISETP.NE.U32.AND P0, PT, R4, RZ, PT ;  /* 0x000000ff0400720c */ /* 0x000fe40003f05070 */
[C---:B------:R-:W-:Y:S02]  /*5770*/  ISETP.NE.AND.EX P1, PT, R5.reuse, RZ, PT, P1 ;  /* 0x000000ff0500720c */ /* 0x040fe40003f25310 */
[----:B------:R-:W-:Y:S01]  /*5780*/  ISETP.NE.AND.EX P0, PT, R5, RZ, PT, P0 ;  /* 0x000000ff0500720c */ /* 0x000fe20003f05300 */
[----:B------:R-:W3:Y:S01]  /*5790*/  @!UP2 LDCU UR5, c[0x0][0xf0c] ;  /* 0x0001e180ff05a7ac */ /* 0x000ee20008000800 */
[----:B------:R-:W-:Y:S01]  /*57a0*/  SHF.L.U32 R9, R15, 0x1f, RZ ;  /* 0x0000001f0f097819 */ /* 0x000fe200000006ff */
[----:B------:R-:W-:Y:S02]  /*57b0*/  USHF.L.U32 UR35, UR20, 0x7, URZ ;  /* 0x0000000714237899 */ /* 0x000fe400080006ff */
[----:B--2---:R-:W-:Y:S07]  /*57c0*/  UIMAD.WIDE.U32 UR6, UR14, UR8, URZ ;  /* 0x000000080e0672a5 */ /* 0x004fee000f8e00ff */
[----:B------:R-:W-:Y:S01]  /*57d0*/  @!UP2 UMOV UR4, UR7 ;  /* 0x000000070004ac82 */ /* 0x000fe20008000000 */
[----:B---3--:R-:W-:Y:S02]  /*57e0*/  @!UP2 UISETP.NE.AND UP0, UPT, UR5, 0x1, UPT ;  /* 0x000000010500a88c */ /* 0x008fe4000bf05270 */
[----:B------:R-:W-:Y:S02]  /*57f0*/  @!UP2 USHF.R.U32.HI UR4, URZ, UR9, UR4 ;  /* 0x00000009ff04a299 */ /* 0x000fe40008011604 */
[----:B------:R-:W-:Y:S02]  /*5800*/  UIMAD.WIDE.U32 UR6, UR13, UR11, URZ ;  /* 0x0000000b0d0672a5 */ /* 0x000fe4000f8e00ff */
[----:B------:R-:W-:Y:S02]  /*5810*/  @!UP2 USEL UR8, UR14, UR4, !UP0 ;  /* 0x000000040e08a287 */ /* 0x000fe4000c000000 */
[----:B------:R-:W-:Y:S03]  /*5820*/  @!UP2 UISETP.NE.AND UP0, UPT, UR10, 0x1, UPT ;  /* 0x000000010a00a88c */ /* 0x000fe6000bf05270 */
[----:B------:R-:W-:Y:S01]  /*5830*/  @!UP2 UMOV UR6, UR7 ;  /* 0x000000070006ac82 */ /* 0x000fe20008000000 */
[----:B------:R-:W-:Y:S01]  /*5840*/  USHF.L.U32 UR7, UR16, 0x8, URZ ;  /* 0x0000000810077899 */ /* 0x000fe200080006ff */
[----:B------:R-:W2:Y:S02]  /*5850*/  @!UP2 LDCU UR4, c[0x0][0xf20] ;  /* 0x0001e400ff04a7ac */ /* 0x000ea40008000800 */
[----:B--2---:R-:W-:Y:S04]  /*5860*/  @!UP2 USHF.R.U32.HI UR6, URZ, UR4, UR6 ;  /* 0x00000004ff06a299 */ /* 0x004fe80008011606 */
[----:B------:R-:W-:Y:S04]  /*5870*/  @!UP2 USEL UR6, UR13, UR6, !UP0 ;  /* 0x000000060d06a287 */ /* 0x000fe8000c000000 */
[----:B------:R-:W-:Y:S02]  /*5880*/  @!UP2 UIADD3 UR4, UPT, UPT, -UR8, UR6, URZ ;  /* 0x000000060804a290 */ /* 0x000fe4000fffe1ff */
[----:B------:R-:W-:Y:S02]  /*5890*/  @!UP2 UIADD3 UR6, UPT, UPT, UR8, -UR6, URZ ;  /* 0x800000060806a290 */ /* 0x000fe4000fffe0ff */
[----:B------:R-:W-:Y:S02]  /*58a0*/  @!UP2 UIMAD UR14, UR4, UR5, UR14 ;  /* 0x00000005040ea2a4 */ /* 0x000fe4000f8e020e */
[----:B------:R-:W-:Y:S01]  /*58b0*/  @!UP2 UIMAD UR13, UR6, UR10, UR13 ;  /* 0x0000000a060da2a4 */ /* 0x000fe2000f8e020d */
[----:B------:R-:W-:Y:S11]  /*58c0*/  BRA.U UP3, `(.L_x_89) ;  /* 0x0000000103107547 */ /* 0x000ff6000b800000 */
[----:B------:R-:W-:Y:S04]  /*58d0*/  MOV R6, UR52 ;  /* 0x0000003400067c02 */ /* 0x000fe80008000f00 */
[----:B------:R-:W-:Y:S04]  /*58e0*/  SHF.L.U32 R6, R6, 0x1f, RZ ;  /* 0x0000001f06067819 */ /* 0x000fe800000006ff */
[----:B------:R-:W2:Y:S02]  /*58f0*/  SYNCS.PHASECHK.TRANS64.TRYWAIT P2, [UR21+0x88], R6 ;  /* 0x00008806ff0075a7 */ /* 0x000ea40008041115 */
[----:B--2---:R-:W-:Y:S05]  /*5900*/  @!P2 BRA `(.L_x_90) ;  /* 0x0000007400d8a947 */ /* 0x004fea0003800000 */
.L_x_89:
[----:B------:R-:W-:Y:S05]  /*5910*/  @!P1 BRA `(.L_x_91) ;  /* 0x0000000000309947 */ /* 0x000fea0003800000 */
[----:B------:R-:W-:Y:S01]  /*5920*/  ISETP.NE.U32.AND P1, PT, R2, RZ, PT ;  /* 0x000000ff0200720c */ /* 0x000fe20003f25070 */
[----:B------:R-:W2:Y:S01]  /*5930*/  LDCU.64 UR4, c[0x0][0x358] ;  /* 0x00006b00ff0477ac */ /* 0x000ea20008000a00 */
[----:B------:R-:W-:Y:S02]  /*5940*/  IMAD.MOV.U32 R142, RZ, RZ, 0x1 ;  /* 0x00000001ff8e7424 */ /* 0x000fe400078e00ff */
[----:B------:R-:W-:Y:S11]  /*5950*/  ISETP.NE.AND.EX P1, PT, R3, RZ, PT, P1 ;  /* 0x000000ff0300720c */ /* 0x000ff60003f25310 */
[----:B------:R-:W-:Y:S02]  /*5960*/  @!UPT UIADD3 URZ, UPT, UPT, URZ, URZ, URZ ;  /* 0x000000fffffff290 */ /* 0x000fe4000fffe0ff */
[----:B------:R-:W3:Y:S01]  /*5970*/  @P1 LDC.64 R10, c[0x0][0xc88] ;  /* 0x00032200ff0a1b82 */ /* 0x000ee20000000a00 */
[----:B-1----:R-:W-:Y:S04]  /*5980*/  @P1 IMAD R0, R4, UR36, RZ ;  /* 0x0000002404001c24 */ /* 0x002fe8000f8e02ff */
[----:B---3--:R-:W-:Y:S04]  /*5990*/  @P1 IMAD.WIDE R10, R0, 0x4, R10 ;  /* 0x00000004000a1825 */ /* 0x008fe800078e020a */
[----:B------:R-:W-:Y:S01]  /*59a0*/  HFMA2 R0, -RZ, RZ, 0, 5.9604644775390625e-08 ;  /* 0x00000001ff007431 */ /* 0x000fe200000001ff */
[----:B--2--5:R2:W5:Y:S04]  /*59b0*/  @P1 LDG.E R71, desc[UR4][R10.64] ;  /* 0x000000040a471981 */ /* 0x024568000c1e1900 */
[----:B------:R-:W-:Y:S01]  /*59c0*/  @!P1 PRMT R142, R0, 0x7610, R142 ;  /* 0x00007610008e9816 */ /* 0x000fe2000000008e */
[----:B--2---:R-:W3:Y:S06]  /*59d0*/  @!P1 LDC R71, c[0x0][0xc80] ;  /* 0x00032000ff479b82 */ /* 0x004eec0000000800 */
.L_x_91:
[----:B---3-5:R-:W-:Y:S01]  /*59e0*/  @!P0 FSETP.EQ.AND P1, PT, R71, RZ, PT ;  /* 0x000000ff4700820b */ /* 0x028fe20003f22000 */
[----:B------:R-:W-:Y:S01]  /*59f0*/  @!UPT UIADD3 URZ, UPT, UPT, URZ, URZ, URZ ;  /* 0x000000fffffff290 */ /* 0x000fe2000fffe0ff */
[----:B------:R-:W-:Y:S11]  /*5a00*/  @!P0 BRA `(.L_x_92) ;  /* 0x0000000000188947 */ /* 0x000ff60003800000 */
[----:B------:R-:W-:Y:S02]  /*5a10*/  LOP3.LUT P0, RZ, R142, 0xff, RZ, 0xc0, !PT ;  /* 0x000000ff8eff7812 */ /* 0x000fe4000780c0ff */
[----:B------:R-:W-:Y:S04]  /*5a20*/  ISETP.NE.U32.AND P1, PT, R2, RZ, PT ;  /* 0x000000ff0200720c */ /* 0x000fe80003f25070 */
[----:B------:R-:W-:Y:S04]  /*5a30*/  ISETP.NE.AND.EX P1, PT, R3, RZ, PT, P1 ;  /* 0x000000ff0300720c */ /* 0x000fe80003f25310 */
[----:B------:R-:W-:Y:S03]  /*5a40*/  PLOP3.LUT P1, PT, P1, PT, PT, 0x8, 0x80 ;  /* 0x000000000080781c */ /* 0x000fe60000f2e170 */
[----:B------:R-:W-:Y:S11]  /*5a50*/  @P0 FSETP.EQ.AND P1, PT, R71, RZ, PT ;  /* 0x000000ff4700020b */ /* 0x000ff60003f22000 */
[----:B------:R-:W-:Y:S02]  /*5a60*/  @!UPT UIADD3 URZ, UPT, UPT, URZ, URZ, URZ ;  /* 0x000000fffffff290 */ /* 0x000fe4000fffe0ff */
.L_x_92:
[----:B------:R-:W2:Y:S01]  /*5a70*/  SYNCS.PHASECHK.TRANS64.TRYWAIT P2, [UR21+0x60], R9 ;  /* 0x00006009ff0075a7 */ /* 0x000ea20008041115 */
[----:B------:R-:W-:Y:S01]  /*5a80*/  ELECT P0, URZ, PT ;  /* 0x0000000000ff782f */ /* 0x000fe20003800000 */
[----:B------:R-:W-:Y:S03]  /*5a90*/  ULOP3.LUT UR4, UR29, 0x1, URZ, 0xc0, !UPT ;  /* 0x000000011d047892 */ /* 0x000fe6000f8ec0ff */
[----:B------:R-:W-:Y:S11]  /*5aa0*/  PLOP3.LUT P1, PT, P1, P0, PT, 0xf2, 0x2f ;  /* 0x00000000002f781c */ /* 0x000ff60000f21e72 */
[----:B------:R-:W-:Y:S02]  /*5ab0*/  @!UPT UIADD3 URZ, UPT, UPT, URZ, URZ, URZ ;  /* 0x000000fffffff290 */ /* 0x000fe4000fffe0ff */
[----:B------:R-:W-:Y:S05]  /*5ac0*/  @!P1 IADD3 R8, P0, PT, R16, 0x980, RZ ;  /* 0x0000098010089810 */ /* 0x000fea0007f1e0ff */
[----:B-1----:R-:W-:Y:S01]  /*5ad0*/  @!P1 IMAD.X R6, RZ, RZ, R17, P0 ;  /* 0x000000ffff069224 */ /* 0x002fe200000e0611 */
[----:B--2---:R-:W-:Y:S07]  /*5ae0*/  @!P2 BRA `(.L_x_93) ;  /* 0x000000740078a947 */ /* 0x004fee0003800000 */
.L_x_179:
[----:B------:R-:W-:Y:S01]  /*5af0*/  @!P1 R2UR UR6, R8 ;  /* 0x00000000080692ca */ /* 0x000fe200000e0000 */
[----:B------:R-:W-:Y:S01]  /*5b00*/  VOTEU.ALL UP0, P1 ;  /* 0x0000000000ff7886 */ /* 0x000fe20000800000 */
[----:B------:R-:W-:Y:S01]  /*5b10*/  @!P1 R2UR UR5, R6 ;  /* 0x00000000060592ca */ /* 0x000fe200000e0000 */
[----:B------:R-:W-:Y:S01]  /*5b20*/  UMOV UR10, 0x0 ;  /* 0x00000000000a7882 */ /* 0x000fe20000000000 */
[----:B------:R-:W-:Y:S01]  /*5b30*/  ISETP.NE.AND P0, PT, RZ, UR4, !P1 ;  /* 0x00000004ff007c0c */ /* 0x000fe2000cf05270 */
[----:B------:R-:W-:Y:S01]  /*5b40*/  UMOV UR11, 0x10000000 ;  /* 0x10000000000b7882 */ /* 0x000fe20000000000 */
[----:B------:R-:W-:Y:S02]  /*5b50*/  @!UP0 UIADD3 UR8, UPT, UPT, UR7, 0xc0, URZ ;  /* 0x000000c007088890 */ /* 0x000fe4000fffe0ff */
[----:B------:R-:W-:Y:S01]  /*5b60*/  @!UP0 UIADD3 UR32, UPT, UPT, UR21, 0x400, URZ ;  /* 0x0000040015208890 */ /* 0x000fe2000fffe0ff */
[----:B------:R-:W-:Y:S03]  /*5b70*/  VOTEU.ALL UP0, P1 ;  /* 0x0000000000ff7886 */ /* 0x000fe60000800000 */
[----:B-1----:R-:W-:Y:S02]  /*5b80*/  @!P1 IMAD.U32 R0, RZ, RZ, UR8 ;  /* 0x00000008ff009e24 */ /* 0x002fe4000f8e00ff */
[----:B------:R-:W-:Y:S02]  /*5b90*/  IMAD.U32 R10, RZ, RZ, UR6 ;  /* 0x00000006ff0a7e24 */ /* 0x000fe4000f8e00ff */
[----:B------:R-:W-:Y:S02]  /*5ba0*/  IMAD.U32 R11, RZ, RZ, UR5 ;  /* 0x00000005ff0b7e24 */ /* 0x000fe4000f8e00ff */
[----:B------:R-:W-:Y:S01]  /*5bb0*/  @P0 IMAD R0, RZ, RZ, UR7 ;  /* 0x00000007ff000e24 */ /* 0x000fe2000f8e02ff */
[----:B------:R-:W-:Y:S02]  /*5bc0*/  @!P1 R2UR UR8, R10 ;  /* 0x000000000a0892ca */ /* 0x000fe400000e0000 */
[----:B------:R-:W-:Y:S02]  /*5bd0*/  @!P1 R2UR UR9, R11 ;  /* 0x000000000b0992ca */ /* 0x000fe400000e0000 */
[----:B------:R-:W-:Y:S11]  /*5be0*/  PLOP3.LUT P0, PT, P1, PT, PT, 0x8, 0x80 ;  /* 0x000000000080781c */ /* 0x000ff60000f0e170 */
[----:B------:R-:W-:Y:S02]  /*5bf0*/  @!UPT UIADD3 URZ, UPT, UPT, URZ, URZ, URZ ;  /* 0x000000fffffff290 */ /* 0x000fe4000fffe0ff */
[----:B------:R-:W-:Y:S01]  /*5c00*/  @P0 R2UR.BROADCAST UR34, R0 ;  /* 0x00000000002202ca */ /* 0x000fe200008e0000 */
[----:B------:R-:W-:Y:S01]  /*5c10*/  @!P1 IMAD.MOV.U32 R0, RZ, RZ, 0x4000 ;  /* 0x00004000ff009424 */ /* 0x000fe200078e00ff */
[----:B------:R-:W-:Y:S05]  /*5c20*/  @!P1 IADD3 R8, P0, PT, R16, 0x980, RZ ;  /* 0x0000098010089810 */ /* 0x000fea0007f1e0ff */
[----:B------:R-:W-:Y:S06]  /*5c30*/  @!P1 IMAD.X R6, RZ, RZ, R17, P0 ;  /* 0x000000ffff069224 */ /* 0x000fec00000e0611 */
[----:B------:R1:W-:Y:S01]  /*5c40*/  @!UP0 UTMALDG.3D [UR32], [UR8], desc[UR10] ;  /* 0x00000a20080085b4 */ /* 0x0003e20008011000 */
[----:B------:R1:W-:Y:S01]  /*5c50*/  @!P1 SYNCS.ARRIVE.TRANS64.RED.A0TR RZ, [UR21+0x40], R0 ;  /* 0x00004000ffff99a7 */ /* 0x0003e20008300415 */
[----:B------:R-:W-:Y:S01]  /*5c60*/  SYNCS.ARRIVE.TRANS64.RED.A1T0 RZ, [UR46], RZ ;  /* 0x000000ffffff79a7 */ /* 0x000fe2000810042e */
[----:B------:R-:W2:Y:S02]  /*5c70*/  SYNCS.PHASECHK.TRANS64.TRYWAIT P2, [UR21+0x68], R9 ;  /* 0x00006809ff0075a7 */ /* 0x000ea40008041115 */
[----:B-12---:R-:W-:Y:S05]  /*5c80*/  @!P2 BRA `(.L_x_94) ;  /* 0x000000740028a947 */ /* 0x006fea0003800000 */
.L_x_181:
[----:B------:R-:W-:Y:S01]  /*5c90*/  @!P1 R2UR UR6, R8 ;  /* 0x00000000080692ca */ /* 0x000fe200000e0000 */
[----:B------:R-:W-:Y:S01]  /*5ca0*/  VOTEU.ALL UP0, P1 ;  /* 0x0000000000ff7886 */ /* 0x000fe20000800000 */
[----:B------:R-:W-:Y:S01]  /*5cb0*/  @!P1 R2UR UR5, R6 ;  /* 0x00000000060592ca */ /* 0x000fe200000e0000 */
[----:B-1----:R-:W-:Y:S01]  /*5cc0*/  @!P1 IMAD.MOV.U32 R0, RZ, RZ, 0x4000 ;  /* 0x00004000ff009424 */ /* 0x002fe200078e00ff */
[----:B------:R-:W-:Y:S01]  /*5cd0*/  UMOV UR10, 0x0 ;  /* 0x00000000000a7882 */ /* 0x000fe20000000000 */
[----:B------:R-:W-:Y:S01]  /*5ce0*/  UMOV UR11, 0x10000000 ;  /* 0x10000000000b7882 */ /* 0x000fe20000000000 */
[----:B------:R-:W-:Y:S01]  /*5cf0*/  @!UP0 UIADD3 UR24, UPT, UPT, UR21, 0x4400, URZ ;  /* 0x0000440015188890 */ /* 0x000fe2000fffe0ff */
[----:B------:R-:W-:Y:S01]  /*5d00*/  @!P1 IADD3 R8, P0, PT, R16, 0x980, RZ ;  /* 0x0000098010089810 */ /* 0x000fe20007f1e0ff */
[----:B------:R-:W-:Y:S01]  /*5d10*/  UMOV UR27, UR35 ;  /* 0x00000023001b7c82 */ /* 0x000fe20008000000 */
[----:B------:R-:W-:Y:S03]  /*5d20*/  UMOV UR28, UR36 ;  /* 0x00000024001c7c82 */ /* 0x000fe60008000000 */
[----:B------:R-:W-:Y:S02]  /*5d30*/  @!P1 IMAD.X R6, RZ, RZ, R17, P0 ;  /* 0x000000ffff069224 */ /* 0x000fe400000e0611 */
[----:B------:R-:W-:Y:S02]  /*5d40*/  IMAD.U32 R10, RZ, RZ, UR6 ;  /* 0x00000006ff0a7e24 */ /* 0x000fe4000f8e00ff */
[----:B------:R-:W-:Y:S01]  /*5d50*/  IMAD.U32 R11, RZ, RZ, UR5 ;  /* 0x00000005ff0b7e24 */ /* 0x000fe2000f8e00ff */
[----:B------:R-:W-:Y:S02]  /*5d60*/  @!UP0 UIMAD UR5, UR4, -0x40, UR7 ;  /* 0xffffffc0040588a4 */ /* 0x000fe4000f8e0207 */
[----:B------:R-:W-:Y:S02]  /*5d70*/  @!P1 R2UR UR8, R10 ;  /* 0x000000000a0892ca */ /* 0x000fe400000e0000 */
[----:B------:R-:W-:Y:S01]  /*5d80*/  @!P1 R2UR UR9, R11 ;  /* 0x000000000b0992ca */ /* 0x000fe200000e0000 */
[----:B------:R-:W-:Y:S01]  /*5d90*/  @!UP0 UIADD3 UR26, UPT, UPT, UR5, 0x80, URZ ;  /* 0x00000080051a8890 */ /* 0x000fe2000fffe0ff */
[----:B------:R-:W-:Y:S11]  /*5da0*/  VOTEU.ALL UP0, P1 ;  /* 0x0000000000ff7886 */ /* 0x000ff60000800000 */
[----:B------:R1:W-:Y:S01]  /*5db0*/  @!UP0 UTMALDG.3D [UR24], [UR8], desc[UR10] ;  /* 0x00000a18080085b4 */ /* 0x0003e20008011000 */
[----:B------:R1:W-:Y:S01]  /*5dc0*/  @!P1 SYNCS.ARRIVE.TRANS64.RED.A0TR RZ, [UR21+0x48], R0 ;  /* 0x00004800ffff99a7 */ /* 0x0003e20008300415 */
[----:B------:R-:W-:Y:S01]  /*5dd0*/  SYNCS.ARRIVE.TRANS64.RED.A1T0 RZ, [UR45], RZ ;  /* 0x000000ffffff79a7 */ /* 0x000fe2000810042d */
[----:B------:R-:W2:Y:S02]  /*5de0*/  SYNCS.PHASECHK.TRANS64.TRYWAIT P2, [UR21+0x70], R9 ;  /* 0x00007009ff0075a7 */ /* 0x000ea40008041115 */
[----:B-12---:R-:W-:Y:S05]  /*5df0*/  @!P2 BRA `(.L_x_95) ;  /* 0x0000007000e4a947 */ /* 0x006fea0003800000 */
.L_x_183:
        /* <DEDUP_REMOVED lines=13> */
[----:B------:R-:W-:Y:S02]  /*5ed0*/  @!UP0 ULEA UR5, UR4, UR7, 0x6 ;  /* 0x0000000704058291 */ /* 0x000fe4000f8e30ff */
        /* <DEDUP_REMOVED lines=9> */
.L_x_185:
[----:B------:R-:W-:Y:S01]  /*5f70*/  @!P1 R2UR UR6, R8 ;  /* 0x00000000080692ca */ /* 0x000fe200000e0000 */
[----:B------:R-:W-:Y:S01]  /*5f80*/  UMOV UR18, 0x0 ;  /* 0x0000000000127882 */ /* 0x000fe20000000000 */
[----:B------:R-:W-:Y:S01]  /*5f90*/  @!P1 R2UR UR5, R6 ;  /* 0x00000000060592ca */ /* 0x000fe200000e0000 */
[----:B------:R-:W-:Y:S01]  /*5fa0*/  VOTEU.ALL UP0, P1 ;  /* 0x0000000000ff7886 */ /* 0x000fe20000800000 */
[----:B------:R-:W-:Y:S01]  /*5fb0*/  ISETP.NE.OR P0, PT, RZ, UR4, P1 ;  /* 0x00000004ff007c0c */ /* 0x000fe20008f05670 */
[----:B------:R-:W-:Y:S01]  /*5fc0*/  UMOV UR19, 0x10000000 ;  /* 0x1000000000137882 */ /* 0x000fe20000000000 */
[----:B------:R-:W-:Y:S01]  /*5fd0*/  UMOV UR11, UR35 ;  /* 0x00000023000b7c82 */ /* 0x000fe20008000000 */
[----:B------:R-:W-:Y:S01]  /*5fe0*/  UMOV UR12, UR36 ;  /* 0x00000024000c7c82 */ /* 0x000fe20008000000 */
[----:B------:R-:W-:Y:S01]  /*5ff0*/  @!UP0 UIADD3 UR4, UPT, UPT, UR7, 0xc0, URZ ;  /* 0x000000c007048890 */ /* 0x000fe2000fffe0ff */
[----:B------:R-:W-:Y:S01]  /*6000*/  VIADD R14, R14, 0x1 ;  /* 0x000000010e0e7836 */ /* 0x000fe20000000000 */
[----:B------:R-:W-:Y:S01]  /*6010*/  @!UP0 UIADD3 UR8, UPT, UPT, UR21, 0xc400, URZ ;  /* 0x0000c40015088890 */ /* 0x000fe2000fffe0ff */
[----:B------:R-:W-:Y:S01]  /*6020*/  R2UR UR16, R144 ;  /* 0x00000000901072ca */ /* 0x000fe200000e0000 */
[----:B------:R-:W-:Y:S01]  /*6030*/  @!UP0 UIADD3 UR9, UPT, UPT, UR21, 0x58, URZ ;  /* 0x0000005815098890 */ /* 0x000fe2000fffe0ff */
[----:B------:R-:W-:Y:S01]  /*6040*/  IMAD.U32 R8, RZ, RZ, UR6 ;  /* 0x00000006ff087e24 */ /* 0x000fe2000f8e00ff */
[----:B------:R-:W-:Y:S01]  /*6050*/  VOTEU.ALL UP0, P1 ;  /* 0x0000000000ff7886 */ /* 0x000fe20000800000 */
[----:B-1----:R-:W-:Y:S01]  /*6060*/  @!P1 IMAD.U32 R0, RZ, RZ, UR4 ;  /* 0x00000004ff009e24 */ /* 0x002fe2000f8e00ff */
[----:B------:R-:W-:Y:S01]  /*6070*/  R2UR UR20, R145 ;  /* 0x00000000911472ca */ /* 0x000fe200000e0000 */
[----:B------:R-:W-:Y:S01]  /*6080*/  IMAD.U32 R9, RZ, RZ, UR5 ;  /* 0x00000005ff097e24 */ /* 0x000fe2000f8e00ff */
[----:B------:R-:W-:Y:S01]  /*6090*/  @!P1 R2UR UR4, R8 ;  /* 0x00000000080492ca */ /* 0x000fe200000e0000 */
[----:B------:R-:W-:Y:S01]  /*60a0*/  @!P0 IMAD R0, RZ, RZ, UR7 ;  /* 0x00000007ff008e24 */ /* 0x000fe2000f8e02ff */
[----:B------:R-:W-:Y:S01]  /*60b0*/  PLOP3.LUT P0, PT, P1, PT, PT, 0x8, 0x80 ;  /* 0x000000000080781c */ /* 0x000fe20000f0e170 */
[----:B------:R-:W-:Y:S01]  /*60c0*/  UIADD3 UR29, UPT, UPT, UR29, 0x1, URZ ;  /* 0x000000011d1d7890 */ /* 0x000fe2000fffe0ff */
[----:B------:R-:W-:Y:S01]  /*60d0*/  @!P1 R2UR UR5, R9 ;  /* 0x00000000090592ca */ /* 0x000fe200000e0000 */
[----:B------:R-:W-:Y:S10]  /*60e0*/  UPLOP3.LUT UP3, UPT, UPT, UPT, UPT, 0x80, 0x8 ;  /* 0x000000000008789c */ /* 0x000ff40003f6f070 */
[----:B------:R-:W-:Y:S01]  /*60f0*/  @P0 R2UR.BROADCAST UR10, R0 ;  /* 0x00000000000a02ca */ /* 0x000fe200008e0000 */
[----:B------:R-:W-:Y:S01]  /*6100*/  UIADD3 UR16, UPT, UPT, UR13, UR16, URZ ;  /* 0x000000100d107290 */ /* 0x000fe2000fffe0ff */
[C---:B------:R-:W-:Y:S01]  /*6110*/  ISETP.NE.AND P0, PT, R14.reuse, 0x2, PT ;  /* 0x000000020e00780c */ /* 0x040fe20003f05270 */
[----:B------:R-:W-:Y:S01]  /*6120*/  UMOV UR36, UR30 ;  /* 0x0000001e00247c82 */ /* 0x000fe20008000000 */
[----:B------:R-:W-:Y:S01]  /*6130*/  LOP3.LUT R15, R15, 0x1, RZ, 0x3c, !PT ;  /* 0x000000010f0f7812 */ /* 0x000fe200078e3cff */
[----:B------:R-:W-:Y:S01]  /*6140*/  UIADD3 UR20, UPT, UPT, UR14, UR20, URZ ;  /* 0x000000140e147290 */ /* 0x000fe2000fffe0ff */
[----:B------:R-:W-:Y:S02]  /*6150*/  SEL R0, RZ, 0x1, P0 ;  /* 0x00000001ff007807 */ /* 0x000fe40000000000 */
[----:B------:R-:W-:Y:S02]  /*6160*/  SEL R14, R14, RZ, P0 ;  /* 0x000000ff0e0e7207 */ /* 0x000fe40000000000 */
[----:B------:R-:W-:Y:S03]  /*6170*/  LOP3.LUT R13, R13, R0, RZ, 0x3c, !PT ;  /* 0x000000000d0d7212 */ /* 0x000fe600078e3cff */
[----:B------:R1:W-:Y:S01]  /*6180*/  @!UP0 UTMALDG.3D [UR8], [UR4], desc[UR18] ;  /* 0x00001208040085b4 */ /* 0x0003e20008011000 */
[----:B------:R1:W-:Y:S01]  /*6190*/  @!P1 SYNCS.ARRIVE.TRANS64.RED.A0TR RZ, [UR21+0x58], R7 ;  /* 0x00005807ffff99a7 */ /* 0x0003e20008300415 */
[----:B------:R-:W-:Y:S01]  /*61a0*/  SYNCS.ARRIVE.TRANS64.RED.A1T0 RZ, [UR38], RZ ;  /* 0x000000ffffff79a7 */ /* 0x000fe20008100426 */
[----:B------:R-:W-:Y:S05]  /*61b0*/  BRA.U UP1, `(.L_x_97) ;  /* 0xfffffff101407547 */ /* 0x000fea000b83ffff */
[----:B------:R-:W-:-:S04]  /*61c0*/  SHF.L.U32 R2, R15, 0x1f, RZ ;  /* 0x0000001f0f027819 */ /* 0x000fc800000006ff */
[----:B------:R-:W2:Y:S02]  /*61d0*/  SYNCS.PHASECHK.TRANS64.TRYWAIT P0, [UR21+0x60], R2 ;  /* 0x00006002ff0075a7 */ /* 0x000ea40008001115 */
[----:B--2---:R-:W-:Y:S05]  /*61e0*/  @!P0 BRA `(.L_x_98) ;  /* 0x0000007000188947 */ /* 0x004fea0003800000 */
.L_x_187:
[----:B------:R-:W3:Y:S02]  /*61f0*/  SYNCS.PHASECHK.TRANS64.TRYWAIT P0, [UR21+0x68], R2 ;  /* 0x00006802ff0075a7 */ /* 0x000ee40008001115 */
[----:B---3--:R-:W-:Y:S05]  /*6200*/  @!P0 BRA `(.L_x_99) ;  /* 0x0000007000288947 */ /* 0x008fea0003800000 */
.L_x_189:
[----:B------:R-:W3:Y:S02]  /*6210*/  SYNCS.PHASECHK.TRANS64.TRYWAIT P0, [UR21+0x70], R2 ;  /* 0x00007002ff0075a7 */ /* 0x000ee40008001115 */
[----:B---3--:R-:W-:Y:S05]  /*6220*/  @!P0 BRA `(.L_x_100) ;  /* 0x0000007000388947 */ /* 0x008fea0003800000 */
.L_x_191:
[----:B--2---:R-:W-:-:S07]  /*6230*/  MOV R0, UR21 ;  /* 0x0000001500007c02 */ /* 0x004fce0008000f00 */
.L_x_101:
[----:B--2---:R-:W-:-:S04]  /*6240*/  SHF.L.U32 R2, R15, 0x1f, RZ ;  /* 0x0000001f0f027819 */ /* 0x004fc800000006ff */
[----:B------:R2:W3:Y:S03]  /*6250*/  SYNCS.PHASECHK.TRANS64.TRYWAIT P0, [R0+URZ+0x78], R2 ;  /* 0x00007802000075a7 */ /* 0x0004e600080011ff */
[----:B---3--:R-:W-:Y:S05]  /*6260*/  @!P0 NANOSLEEP.SYNCS 0x989680 ;  /* 0x009896800000895d */ /* 0x008fea0003900000 */
[----:B------:R-:W3:Y:S02]  /*6270*/  @!P0 SYNCS.PHASECHK.TRANS64 P0, [R0+URZ+0x78], R2 ;  /* 0x00007802000085a7 */ /* 0x000ee400080010ff */
[----:B-1-3--:R-:W-:Y:S05]  /*6280*/  @P0 EXIT ;  /* 0x000000000000094d */ /* 0x00afea0003800000 */
[----:B------:R-:W-:Y:S05]  /*6290*/  BRA `(.L_x_101) ;  /* 0xfffffffc00e87947 */ /* 0x000fea000383ffff */
.L_x_86:
[----:B------:R-:W-:-:S06]  /*62a0*/  UISETP.GE.AND UP0, UPT, UR17, 0x4, UPT ;  /* 0x000000041100788c */ /* 0x000fcc000bf06270 */
[----:B------:R-:W-:-:S13]  /*62b0*/  PLOP3.LUT P0, PT, PT, PT, UP0, 0x80, 0x8 ;  /* 0x000000000008781c */ /* 0x000fda0003f0f008 */
[----:B------:R-:W-:Y:S05]  /*62c0*/  @!P0 EXIT ;  /* 0x000000000000894d */ /* 0x000fea0003800000 */
[----:B------:R-:W1:Y:S08]  /*62d0*/  S2UR UR4, SR_CgaCtaId ;  /* 0x00000000000479c3 */ /* 0x000e700000008800 */
[----:B------:R-:W-:Y:S01]  /*62e0*/  BAR.SYNC.DEFER_BLOCKING 0x6, 0xa0 ;  /* 0x0182800000007b1d */ /* 0x000fe20000010000 */
[C---:B------:R-:W-:Y:S01]  /*62f0*/  IMAD.SHL.U32 R3, R154.reuse, 0x40, RZ ;  /* 0x000000409a037824 */ /* 0x040fe200078e00ff */
[C---:B------:R-:W-:Y:S01]  /*6300*/  LOP3.LUT R141, R154.reuse, 0x1, RZ, 0xc0, !PT ;  /* 0x000000019a8d7812 */ /* 0x040fe200078ec0ff */
[----:B------:R-:W-:-:S02]  /*6310*/  IMAD.SHL.U32 R140, R154, 0x8, RZ ;  /* 0x000000089a8c7824 */ /* 0x000fc400078e00ff */
[----:B------:R-:W-:Y:S01]  /*6320*/  IMAD.U32 R2, R154, 0x10000, RZ ;  /* 0x000100009a027824 */ /* 0x000fe200078e00ff */
[----:B------:R-:W-:Y:S02]  /*6330*/  UMOV UR46, 0x400 ;  /* 0x00000400002e7882 */ /* 0x000fe40000000000 */
[----:B------:R-:W2:Y:S01]  /*6340*/  LDC.64 R136, c[0x0][0xc88] ;  /* 0x00032200ff887b82 */ /* 0x000ea20000000a00 */
[----:B------:R-:W-:Y:S01]  /*6350*/  LOP3.LUT R6, R3, 0x1c0, RZ, 0xc0, !PT ;  /* 0x000001c003067812 */ /* 0x000fe200078ec0ff */
[----:B------:R-:W-:Y:S01]  /*6360*/  IMAD.MOV.U32 R153, RZ, RZ, 0x2 ;  /* 0x00000002ff997424 */ /* 0x000fe200078e00ff */
[----:B------:R-:W-:Y:S01]  /*6370*/  ISETP.NE.U32.AND P0, PT, R141, 0x1, PT ;  /* 0x000000018d00780c */ /* 0x000fe20003f05070 */
[----:B------:R-:W-:Y:S01]  /*6380*/  IMAD.MOV.U32 R152, RZ, RZ, 0x4 ;  /* 0x00000004ff987424 */ /* 0x000fe200078e00ff */
[----:B------:R-:W-:Y:S01]  /*6390*/  LOP3.LUT R140, R6, 0x38, R140, 0xf8, !PT ;  /* 0x00000038068c7812 */ /* 0x000fe200078ef88c */
[----:B------:R-:W-:Y:S01]  /*63a0*/  IMAD.MOV.U32 R151, RZ, RZ, 0x1 ;  /* 0x00000001ff977424 */ /* 0x000fe200078e00ff */
[----:B------:R-:W-:Y:S01]  /*63b0*/  LOP3.LUT R2, R2, 0x600000, RZ, 0xc0, !PT ;  /* 0x0060000002027812 */ /* 0x000fe200078ec0ff */
[----:B------:R-:W3:Y:S01]  /*63c0*/  LDC.64 R138, c[0x0][0xc90] ;  /* 0x00032400ff8a7b82 */ /* 0x000ee20000000a00 */
[----:B------:R-:W-:Y:S01]  /*63d0*/  R2P PR, R154, 0x6 ;  /* 0x000000069a007804 */ /* 0x000fe20000000000 */
[----:B------:R-:W-:Y:S01]  /*63e0*/  IMAD.MOV.U32 R148, RZ, RZ, RZ ;  /* 0x000000ffff947224 */ /* 0x000fe200078e00ff */
[----:B------:R-:W-:Y:S01]  /*63f0*/  LOP3.LUT R140, R140, 0x1e00, R3, 0xf8, !PT ;  /* 0x00001e008c8c7812 */ /* 0x000fe200078ef803 */
[----:B------:R-:W-:Y:S01]  /*6400*/  IMAD.MOV.U32 R150, RZ, RZ, RZ ;  /* 0x000000ffff967224 */ /* 0x000fe200078e00ff */
[----:B------:R-:W-:Y:S01]  /*6410*/  P2R R3, PR, RZ, 0x1 ;  /* 0x00000001ff037803 */ /* 0x000fe20000000000 */
[----:B------:R-:W4:Y:S01]  /*6420*/  LDCU UR62, c[0x0][0x370] ;  /* 0x00006e00ff3e77ac */ /* 0x000f220008000800 */
[----:B------:R-:W-:Y:S01]  /*6430*/  LOP3.LUT R154, R154, 0x60, RZ, 0xc0, !PT ;  /* 0x000000609a9a7812 */ /* 0x000fe200078ec0ff */
[----:B------:R-:W2:Y:S01]  /*6440*/  LDC.64 R134, c[0x0][0xcb0] ;  /* 0x00032c00ff867b82 */ /* 0x000ea20000000a00 */
[----:B------:R-:W-:Y:S01]  /*6450*/  SEL R153, R153, 0xfffffffe, !P1 ;  /* 0xfffffffe99997807 */ /* 0x000fe20004800000 */
[----:B-1----:R-:W-:Y:S01]  /*6460*/  ULEA UR46, UR4, UR46, 0x18 ;  /* 0x0000002e042e7291 */ /* 0x002fe2000f8ec0ff */
[----:B------:R-:W-:Y:S01]  /*6470*/  SEL R152, R152, 0xfffffffc, !P2 ;  /* 0xfffffffc98987807 */ /* 0x000fe20005000000 */
[----:B------:R-:W-:Y:S01]  /*6480*/  UMOV UR39, URZ ;  /* 0x000000ff00277c82 */ /* 0x000fe20008000000 */
[----:B------:R-:W1:Y:S03]  /*6490*/  LDCU UR45, c[0x0][0xf0c] ;  /* 0x0001e180ff2d77ac */ /* 0x000e660008000800 */
[----:B------:R-:W1:Y:S01]  /*64a0*/  LDC.64 R132, c[0x0][0xca8] ;  /* 0x00032a00ff847b82 */ /* 0x000e620000000a00 */
[----:B------:R-:W-:-:S02]  /*64b0*/  UIADD3 UR5, UPT, UPT, UR46, 0xb8, URZ ;  /* 0x000000b82e057890 */ /* 0x000fc4000fffe0ff */
[----:B------:R-:W4:Y:S01]  /*64c0*/  LDS R0, [UR46+0x110] ;  /* 0x0001102eff007984 */ /* 0x000f220008000800 */
[----:B------:R-:W-:Y:S02]  /*64d0*/  UIADD3 UR4, UPT, UPT, UR46, 0x400, URZ ;  /* 0x000004002e047890 */ /* 0x000fe4000fffe0ff */
[----:B------:R-:W-:Y:S01]  /*64e0*/  ULOP3.LUT UR5, UR5, 0xfefffff8, URZ, 0xc0, !UPT ;  /* 0xfefffff805057892 */ /* 0x000fe2000f8ec0ff */
[----:B------:R-:W1:Y:S03]  /*64f0*/  LDCU UR41, c[0x0][0xf30] ;  /* 0x0001e600ff2977ac */ /* 0x000e660008000800 */
[----:B------:R-:W-:Y:S02]  /*6500*/  IMAD.U32 R146, RZ, RZ, UR4 ;  /* 0x00000004ff927e24 */ /* 0x000fe4000f8e00ff */
[----:B------:R-:W-:Y:S01]  /*6510*/  IMAD.U32 R155, RZ, RZ, UR5 ;  /* 0x00000005ff9b7e24 */ /* 0x000fe2000f8e00ff */
[----:B------:R-:W1:Y:S01]  /*6520*/  LDCU.64 UR60, c[0x0][0xc88] ;  /* 0x00019100ff3c77ac */ /* 0x000e620008000a00 */
[----:B------:R-:W1:Y:S01]  /*6530*/  LDCU.64 UR42, c[0x0][0xf28] ;  /* 0x0001e500ff2a77ac */ /* 0x000e620008000a00 */
[----:B------:R-:W1:Y:S01]  /*6540*/  LDCU.128 UR56, c[0x0][0xf10] ;  /* 0x0001e200ff3877ac */ /* 0x000e620008000c00 */
[----:B------:R-:W1:Y:S01]  /*6550*/  LDCU UR55, c[0x0][0x374] ;  /* 0x00006e80ff3777ac */ /* 0x000e620008000800 */
[----:B------:R-:W-:Y:S01]  /*6560*/  UMOV UR54, URZ ;  /* 0x000000ff00367c82 */ /* 0x000fe20008000000 */
[----:B------:R-:W-:Y:S01]  /*6570*/  UMOV UR52, URZ ;  /* 0x000000ff00347c82 */ /* 0x000fe20008000000 */
[----:B--234-:R-:W-:-:S07]  /*6580*/  IMAD.IADD R2, R0, 0x1, R2 ;  /* 0x0000000100027824 */ /* 0x01cfce00078e0202 */
.L_x_146:
[----:B-1----:R-:W-:Y:S02]  /*6590*/  LEA R8, R148, UR46, 0x3 ;  /* 0x0000002e94087c11 */ /* 0x002fe4000f8e18ff */
[----:B------:R-:W-:Y:S02]  /*65a0*/  SHF.L.U32 R0, R150, 0x1f, RZ ;  /* 0x0000001f96007819 */ /* 0x000fe400000006ff */
[----:B------:R-:W-:Y:S02]  /*65b0*/  LEA R4, R148, UR46, 0x4 ;  /* 0x0000002e94047c11 */ /* 0x000fe4000f8e20ff */
[----:B------:R-:W2:Y:S02]  /*65c0*/  SYNCS.PHASECHK.TRANS64.TRYWAIT P0, [R8+URZ+0x90], R0 ;  /* 0x00009000080075a7 */ /* 0x000ea400080011ff */
[----:B--2---:R-:W-:Y:S05]  /*65d0*/  @!P0 BRA `(.L_x_102) ;  /* 0x0000006c00648947 */ /* 0x004fea0003800000 */
.L_x_192:
[----:B------:R-:W3:Y:S01]  /*65e0*/  LDS.128 R4, [R4+0xf0] ;  /* 0x0000f00004047984 */ /* 0x000ee20000000c00 */
[----:B------:R-:W-:Y:S01]  /*65f0*/  UISETP.GE.AND UP0, UPT, UR44, 0x1, UPT ;  /* 0x000000012c00788c */ /* 0x000fe2000bf06270 */
[----:B------:R-:W-:Y:S01]  /*6600*/  @!PT LDS RZ, [RZ] ;  /* 0x00000000fffff984 */ /* 0x000fe20000000800 */
[----:B------:R-:W-:Y:S01]  /*6610*/  @!PT LDS RZ, [RZ] ;  /* 0x00000000fffff984 */ /* 0x000fe20000000800 */
[----:B------:R-:W-:Y:S01]  /*6620*/  @!PT LDS RZ, [RZ] ;  /* 0x00000000fffff984 */ /* 0x000fe20000000800 */
[----:B------:R-:W-:Y:S01]  /*6630*/  @!PT LDS RZ, [RZ] ;  /* 0x00000000fffff984 */ /* 0x000fe20000000800 */
[----:B------:R4:W-:Y:S06]  /*6640*/  MEMBAR.ALL.CTA ;  /* 0x0000000000007992 */ /* 0x0009ec0000008000 */
[----:B----4-:R-:W4:Y:S01]  /*6650*/  FENCE.VIEW.ASYNC.S ;  /* 0x00000000000073c6 */ /* 0x010f220000000000 */
[----:B---3--:R-:W-:Y:S11]  /*6660*/  LOP3.LUT P0, RZ, R6, 0x1, RZ, 0xc0, !PT ;  /* 0x0000000106ff7812 */ /* 0x008ff6000780c0ff */
[----:B------:R-:W-:Y:S02]  /*6670*/  @!UPT UIADD3 URZ, UPT, UPT, URZ, URZ, URZ ;  /* 0x000000fffffff290 */ /* 0x000fe4000fffe0ff */
[----:B----4-:R-:W-:Y:S01]  /*6680*/  VOTEU.ANY UP1, P0 ;  /* 0x0000000000ff7886 */ /* 0x010fe20000020100 */
[----:B------:R-:W-:Y:S01]  /*6690*/  PLOP3.LUT P0, PT, PT, PT, UP1, 0x80, 0x8 ;  /* 0x000000000008781c */ /* 0x000fe20003f0f018 */
[----:B------:R-:W-:Y:S06]  /*66a0*/  UP2UR UR4, UPR, URZ, 0x2 ;  /* 0x00000002ff047883 */ /* 0x000fec0008000000 */
[----:B------:R-:W-:Y:S06]  /*66b0*/  IMAD.U32 R156, RZ, RZ, UR4 ;  /* 0x00000004ff9c7e24 */ /* 0x000fec000f8e00ff */
[----:B--2---:R-:W-:Y:S02]  /*66c0*/  @P0 SHF.R.U32.HI R0, RZ, 0x10, R5 ;  /* 0x00000010ff000819 */ /* 0x004fe40000011605 */
        /* <DEDUP_REMOVED lines=12> */
[----:B------:R-:W3:Y:S01]  /*6790*/  LDCU UR12, c[0x0][0xf20] ;  /* 0x0001e400ff0c77ac */ /* 0x000ee20008000800 */
[----:B-1----:R-:W-:Y:S02]  /*67a0*/  UIMAD.WIDE.U32 UR4, UR55, UR59, URZ ;  /* 0x0000003b370472a5 */ /* 0x002fe4000f8e00ff */
[----:B------:R-:W-:Y:S02]  /*67b0*/  UIMAD.WIDE.U32 UR6, UR62, UR56, URZ ;  /* 0x000000383e0672a5 */ /* 0x000fe4000f8e00ff */
[----:B------:R-:W-:Y:S02]  /*67c0*/  UISETP.NE.AND UP0, UPT, UR58, 0x1, UPT ;  /* 0x000000013a00788c */ /* 0x000fe4000bf05270 */
[----:B------:R-:W-:Y:S02]  /*67d0*/  UIMAD.WIDE.U32 UR8, UR37, UR59, URZ ;  /* 0x0000003b250872a5 */ /* 0x000fe4000f8e00ff */
[----:B------:R-:W-:Y:S02]  /*67e0*/  UISETP.NE.AND UP1, UPT, UR45, 0x1, UPT ;  /* 0x000000012d00788c */ /* 0x000fe4000bf25270 */
[----:B------:R-:W-:Y:S02]  /*67f0*/  UIMAD.WIDE.U32 UR10, UR38, UR56, URZ ;  /* 0x00000038260a72a5 */ /* 0x000fe4000f8e00ff */
[----:B------:R-:W-:Y:S01]  /*6800*/  UISETP.NE.AND UP2, UPT, UR44, 0x1, UPT ;  /* 0x000000012c00788c */ /* 0x000fe2000bf45270 */
[----:B------:R-:W-:Y:S02]  /*6810*/  UMOV UR4, UR5 ;  /* 0x0000000500047c82 */ /* 0x000fe40008000000 */
[----:B---3--:R-:W-:Y:S03]  /*6820*/  USHF.R.U32.HI UR5, URZ, UR12, UR4 ;  /* 0x0000000cff057299 */ /* 0x008fe60008011604 */
[----:B------:R-:W-:Y:S02]  /*6830*/  UMOV UR4, UR7 ;  /* 0x0000000700047c82 */ /* 0x000fe40008000000 */
[----:B------:R-:W-:Y:S02]  /*6840*/  USHF.R.U32.HI UR7, URZ, UR57, UR4 ;  /* 0x00000039ff077299 */ /* 0x000fe40008011604 */
[----:B------:R-:W-:Y:S02]  /*6850*/  USEL UR4, UR55, UR5, !UP0 ;  /* 0x0000000537047287 */ /* 0x000fe4000c000000 */
[----:B------:R-:W-:Y:S01]  /*6860*/  USEL UR7, UR62, UR7, !UP1 ;  /* 0x000000073e077287 */ /* 0x000fe2000c800000 */
[----:B------:R-:W-:Y:S01]  /*6870*/  UMOV UR5, UR9 ;  /* 0x0000000900057c82 */ /* 0x000fe20008000000 */
[----:B------:R-:W-:Y:S02]  /*6880*/  UIMAD.WIDE.U32 UR8, UR4, UR42, URZ ;  /* 0x0000002a040872a5 */ /* 0x000fe4000f8e00ff */
[----:B------:R-:W-:Y:S03]  /*6890*/  USHF.R.U32.HI UR6, URZ, UR12, UR5 ;  /* 0x0000000cff067299 */ /* 0x000fe60008011605 */
[----:B------:R-:W-:Y:S01]  /*68a0*/  UMOV UR5, UR11 ;  /* 0x0000000b00057c82 */ /* 0x000fe20008000000 */
[----:B------:R-:W-:Y:S02]  /*68b0*/  UIMAD.WIDE.U32 UR10, UR7, UR42, URZ ;  /* 0x0000002a070a72a5 */ /* 0x000fe4000f8e00ff */
[----:B------:R-:W-:Y:S02]  /*68c0*/  USEL UR6, UR37, UR6, !UP0 ;  /* 0x0000000625067287 */ /* 0x000fe4000c000000 */
[----:B------:R-:W-:Y:S01]  /*68d0*/  USHF.R.U32.HI UR5, URZ, UR57, UR5 ;  /* 0x00000039ff057299 */ /* 0x000fe20008011605 */
[----:B------:R-:W-:Y:S02]  /*68e0*/  UMOV UR8, UR9 ;  /* 0x0000000900087c82 */ /* 0x000fe40008000000 */
[----:B------:R-:W-:Y:S01]  /*68f0*/  UMOV UR10, UR11 ;  /* 0x0000000b000a7c82 */ /* 0x000fe20008000000 */
[----:B------:R-:W-:Y:S02]  /*6900*/  @UP2 USHF.R.U32.HI UR4, URZ, UR43, UR8 ;  /* 0x0000002bff042299 */ /* 0x000fe40008011608 */
[----:B------:R-:W-:Y:S02]  /*6910*/  @UP2 USHF.R.U32.HI UR7, URZ, UR43, UR10 ;  /* 0x0000002bff072299 */ /* 0x000fe4000801160a */
[----:B------:R-:W-:Y:S02]  /*6920*/  UIMAD UR4, UR44, UR4, URZ ;  /* 0x000000042c0472a4 */ /* 0x000fe4000f8e02ff */
        /* <DEDUP_REMOVED lines=8> */
[----:B------:R-:W-:Y:S02]  /*69b0*/  USEL UR11, UR6, UR4, !UP2 ;  /* 0x00000004060b7287 */ /* 0x000fe4000d000000 */
[----:B------:R-:W-:Y:S02]  /*69c0*/  UIADD3 UR8, UPT, UPT, -UR5, URZ, URZ ;  /* 0x000000ff05087290 */ /* 0x000fe4000fffe1ff */
[----:B------:R-:W-:Y:S01]  /*69d0*/  UIADD3 UR10, UPT, UPT, -UR11, URZ, URZ ;  /* 0x000000ff0b0a7290 */ /* 0x000fe2000fffe1ff */
[----:B------:R-:W-:Y:S01]  /*69e0*/  @!UP0 UMOV UR4, UR9 ;  /* 0x0000000900048c82 */ /* 0x000fe20008000000 */
[----:B------:R-:W-:Y:S02]  /*69f0*/  UIADD3 UR9, UPT, UPT, -UR6, URZ, URZ ;  /* 0x000000ff06097290 */ /* 0x000fe4000fffe1ff */
[----:B------:R-:W-:Y:S02]  /*6a00*/  @!UP0 USHF.R.U32.HI UR4, URZ, UR43, UR4 ;  /* 0x0000002bff048299 */ /* 0x000fe40008011604 */
[----:B------:R-:W-:Y:S02]  /*6a10*/  UIMAD UR10, UR44, UR10, UR6 ;  /* 0x0000000a2c0a72a4 */ /* 0x000fe4000f8e0206 */
[----:B------:R-:W-:Y:S04]  /*6a20*/  @!UP0 USEL UR4, UR5, UR4, !UP2 ;  /* 0x0000000405048287 */ /* 0x000fe8000d000000 */
[----:B------:R-:W-:Y:S02]  /*6a30*/  @!UP0 UIMAD UR10, UR7, UR10, UR4 ;  /* 0x0000000a070a82a4 */ /* 0x000fe4000f8e0204 */
[----:B------:R-:W-:Y:S02]  /*6a40*/  @!UP0 UIADD3 UR11, UPT, UPT, UR11, -UR4, URZ ;  /* 0x800000040b0b8290 */ /* 0x000fe4000fffe0ff */
[----:B------:R-:W-:Y:S02]  /*6a50*/  UIMAD UR7, UR45, UR8, UR38 ;  /* 0x000000082d0772a4 */ /* 0x000fe4000f8e0226 */
[----:B------:R-:W-:Y:S02]  /*6a60*/  @!UP0 UIMAD UR6, UR11, UR44, UR5 ;  /* 0x0000002c0b0682a4 */ /* 0x000fe4000f8e0205 */
[----:B------:R-:W-:Y:S01]  /*6a70*/  UIMAD UR4, UR58, UR9, UR37 ;  /* 0x000000093a0472a4 */ /* 0x000fe2000f8e0225 */
[----:B------:R-:W-:Y:S02]  /*6a80*/  @!UP0 UMOV UR5, UR10 ;  /* 0x0000000a00058c82 */ /* 0x000fe40008000000 */
[----:B------:R-:W-:Y:S02]  /*6a90*/  UIMAD UR38, UR5, UR45, UR7 ;  /* 0x0000002d052672a4 */ /* 0x000fe4000f8e0207 */
[----:B------:R-:W-:Y:S11]  /*6aa0*/  UIMAD UR37, UR6, UR58, UR4 ;  /* 0x0000003a062572a4 */ /* 0x000ff6000f8e0204 */
[----:B------:R-:W-:Y:S01]  /*6ab0*/  @!UPT UIADD3 URZ, UPT, UPT, URZ, URZ, URZ ;  /* 0x000000fffffff290 */ /* 0x000fe2000fffe0ff */
.L_x_103:
[----:B-1----:R-:W-:Y:S01]  /*6ac0*/  UISETP.NE.AND UP0, UPT, UR41, 0x1, UPT ;  /* 0x000000012900788c */ /* 0x002fe2000bf05270 */
[----:B------:R-:W-:Y:S01]  /*6ad0*/  LOP3.LUT P0, RZ, R146, 0x3f0, RZ, 0xc0, !PT ;  /* 0x000003f092ff7812 */ /* 0x000fe2000780c0ff */
[----:B------:R-:W-:Y:S01]  /*6ae0*/  USHF.L.U32 UR53, UR16, 0x8, URZ ;  /* 0x0000000810357899 */ /* 0x000fe200080006ff */
[----:B------:R-:W-:Y:S01]  /*6af0*/  BSSY.RECONVERGENT B6, `(.L_x_104) ;  /* 0x0000034000067945 */ /* 0x000fe20003800200 */
[----:B------:R-:W-:Y:S01]  /*6b00*/  USHF.L.U32 UR50, UR20, 0x7, URZ ;  /* 0x0000000714327899 */ /* 0x000fe200080006ff */
[----:B------:R-:W-:Y:S06]  /*6b10*/  IADD3 R148, PT, PT, R148, 0x1, RZ ;  /* 0x0000000194947810 */ /* 0x000fec0007ffe0ff */
[----:B------:R-:W1:Y:S01]  /*6b20*/  @!UP0 LDCU.128 UR12, c[0x0][0xf10] ;  /* 0x0001e200ff0c87ac */ /* 0x000e620008000c00 */
[----:B------:R-:W3:Y:S01]  /*6b30*/  @!UP0 LDCU UR5, c[0x0][0xf0c] ;  /* 0x0001e180ff0587ac */ /* 0x000ee20008000800 */
[----:B------:R-:W4:Y:S01]  /*6b40*/  @!UP0 LDCU UR10, c[0x0][0xf20] ;  /* 0x0001e400ff0a87ac */ /* 0x000f220008000800 */
[----:B-1----:R-:W-:Y:S02]  /*6b50*/  UIMAD.WIDE.U32 UR8, UR38, UR12, URZ ;  /* 0x0000000c260872a5 */ /* 0x002fe4000f8e00ff */
[----:B------:R-:W-:Y:S02]  /*6b60*/  UIMAD.WIDE.U32 UR6, UR37, UR15, URZ ;  /* 0x0000000f250672a5 */ /* 0x000fe4000f8e00ff */
[----:B------:R-:W-:Y:S03]  /*6b70*/  @!UP0 UISETP.NE.AND UP1, UPT, UR14, 0x1, UPT ;  /* 0x000000010e00888c */ /* 0x000fe6000bf25270 */
[----:B------:R-:W-:Y:S01]  /*6b80*/  @!UP0 UMOV UR4, UR9 ;  /* 0x0000000900048c82 */ /* 0x000fe20008000000 */
[----:B---3--:R-:W-:Y:S02]  /*6b90*/  @!UP0 UISETP.NE.AND UP2, UPT, UR5, 0x1, UPT ;  /* 0x000000010500888c */ /* 0x008fe4000bf45270 */
[----:B------:R-:W-:Y:S01]  /*6ba0*/  @!UP0 USHF.R.U32.HI UR4, URZ, UR13, UR4 ;  /* 0x0000000dff048299 */ /* 0x000fe20008011604 */
[----:B------:R-:W-:Y:S02]  /*6bb0*/  @!UP0 UMOV UR6, UR7 ;  /* 0x0000000700068c82 */ /* 0x000fe40008000000 */
[----:B----4-:R-:W-:Y:S02]  /*6bc0*/  @!UP0 USHF.R.U32.HI UR6, URZ, UR10, UR6 ;  /* 0x0000000aff068299 */ /* 0x010fe40008011606 */
[----:B------:R-:W-:Y:S02]  /*6bd0*/  @!UP0 USEL UR7, UR38, UR4, !UP2 ;  /* 0x0000000426078287 */ /* 0x000fe4000d000000 */
[----:B------:R-:W-:Y:S04]  /*6be0*/  @!UP0 USEL UR6, UR37, UR6, !UP1 ;  /* 0x0000000625068287 */ /* 0x000fe8000c800000 */
[----:B------:R-:W-:Y:S02]  /*6bf0*/  @!UP0 UIADD3 UR4, UPT, UPT, -UR7, UR6, URZ ;  /* 0x0000000607048290 */ /* 0x000fe4000fffe1ff */
[----:B------:R-:W-:Y:S02]  /*6c00*/  @!UP0 UIADD3 UR6, UPT, UPT, UR7, -UR6, URZ ;  /* 0x8000000607068290 */ /* 0x000fe4000fffe0ff */
[----:B------:R-:W-:Y:S02]  /*6c10*/  @!UP0 UIMAD UR38, UR4, UR5, UR38 ;  /* 0x00000005042682a4 */ /* 0x000fe4000f8e0226 */
[----:B------:R-:W-:Y:S01]  /*6c20*/  @!UP0 UIMAD UR37, UR6, UR14, UR37 ;  /* 0x0000000e062582a4 */ /* 0x000fe2000f8e0225 */
[----:B------:R-:W-:Y:S11]  /*6c30*/  @!P0 BRA `(.L_x_105) ;  /* 0x00000000007c8947 */ /* 0x000ff60003800000 */
[----:B------:R-:W1:Y:S01]  /*6c40*/  LDCU.64 UR8, c[0x4][0x80] ;  /* 0x01001000ff0877ac */ /* 0x000e620008000a00 */
[----:B------:R-:W-:Y:S01]  /*6c50*/  MOV R16, 0x0 ;  /* 0x0000000000107802 */ /* 0x000fe20000000f00 */
[----:B------:R-:W-:Y:S02]  /*6c60*/  HFMA2 R12, -RZ, RZ, 0, 5.9604644775390625e-08 ;  /* 0x00000001ff0c7431 */ /* 0x000fe400000001ff */
[----:B------:R-:W-:Y:S01]  /*6c70*/  IMAD.MOV.U32 R8, RZ, RZ, 0x70 ;  /* 0x00000070ff087424 */ /* 0x000fe200078e00ff */
[----:B------:R3:W4:Y:S01]  /*6c80*/  LDC.64 R14, c[0x4][R16] ;  /* 0x01000000100e7b82 */ /* 0x0007220000000a00 */
[----:B------:R-:W2:Y:S01]  /*6c90*/  LDCU.64 UR6, c[0x4][0x88] ;  /* 0x01001100ff0677ac */ /* 0x000ea20008000a00 */
[----:B------:R-:W-:Y:S01]  /*6ca0*/  IMAD.MOV.U32 R13, RZ, RZ, RZ ;  /* 0x000000ffff0d7224 */ /* 0x000fe200078e00ff */
[----:B------:R-:W2:Y:S01]  /*6cb0*/  LDCU.64 UR4, c[0x4][0x8] ;  /* 0x01000100ff0477ac */ /* 0x000ea20008000a00 */
[----:B-1----:R-:W-:Y:S01]  /*6cc0*/  MOV R5, UR9 ;  /* 0x0000000900057c02 */ /* 0x002fe20008000f00 */
[----:B------:R-:W-:Y:S01]  /*6cd0*/  IMAD.U32 R4, RZ, RZ, UR8 ;  /* 0x00000008ff047e24 */ /* 0x000fe2000f8e00ff */
[----:B--2---:R-:W-:Y:S01]  /*6ce0*/  MOV R7, UR7 ;  /* 0x0000000700077c02 */ /* 0x004fe20008000f00 */
[----:B------:R-:W-:Y:S01]  /*6cf0*/  IMAD.U32 R6, RZ, RZ, UR6 ;  /* 0x00000006ff067e24 */ /* 0x000fe2000f8e00ff */
[----:B------:R-:W-:Y:S01]  /*6d00*/  MOV R11, UR5 ;  /* 0x00000005000b7c02 */ /* 0x000fe20008000f00 */
[----:B------:R-:W-:Y:S02]  /*6d10*/  IMAD.U32 R10, RZ, RZ, UR4 ;  /* 0x00000004ff0a7e24 */ /* 0x000fe4000f8e00ff */
[----:B------:R-:W-:Y:S07]  /*6d20*/  LEPC R20, `(.L_x_106) ;  /* 0x000000001014794e */ /* 0x000fee0000000000 */
[----:B---345:R-:W-:Y:S05]  /*6d30*/  CALL.ABS.NOINC R14 ;  /* 0x000000000e007343 */ /* 0x038fea0003c00000 */
.L_x_106:
[----:B------:R-:W1:Y:S01]  /*6d40*/  LDCU.64 UR8, c[0x4][0x80] ;  /* 0x01001000ff0877ac */ /* 0x000e620008000a00 */
[----:B------:R-:W2:Y:S01]  /*6d50*/  LDC.64 R16, c[0x4][R16] ;  /* 0x0100000010107b82 */ /* 0x000ea20000000a00 */
[----:B------:R-:W-:Y:S02]  /*6d60*/  HFMA2 R12, -RZ, RZ, 0, 5.9604644775390625e-08 ;  /* 0x00000001ff0c7431 */ /* 0x000fe400000001ff */
[----:B------:R-:W-:Y:S02]  /*6d70*/  IMAD.MOV.U32 R8, RZ, RZ, 0x70 ;  /* 0x00000070ff087424 */ /* 0x000fe400078e00ff */
[----:B------:R-:W-:Y:S01]  /*6d80*/  IMAD.MOV.U32 R13, RZ, RZ, RZ ;  /* 0x000000ffff0d7224 */ /* 0x000fe200078e00ff */
[----:B------:R-:W3:Y:S01]  /*6d90*/  LDCU.64 UR6, c[0x4][0x88] ;  /* 0x01001100ff0677ac */ /* 0x000ee20008000a00 */
[----:B------:R-:W4:Y:S01]  /*6da0*/  LDCU.64 UR4, c[0x4][0x8] ;  /* 0x01000100ff0477ac */ /* 0x000f220008000a00 */
[----:B-1----:R-:W-:Y:S02]  /*6db0*/  MOV R4, UR8 ;  /* 0x0000000800047c02 */ /* 0x002fe40008000f00 */
[----:B------:R-:W-:Y:S02]  /*6dc0*/  MOV R5, UR9 ;  /* 0x0000000900057c02 */ /* 0x000fe40008000f00 */
[----:B---3--:R-:W-:Y:S01]  /*6dd0*/  MOV R7, UR7 ;  /* 0x0000000700077c02 */ /* 0x008fe20008000f00 */
[----:B------:R-:W-:Y:S01]  /*6de0*/  IMAD.U32 R6, RZ, RZ, UR6 ;  /* 0x00000006ff067e24 */ /* 0x000fe2000f8e00ff */
[----:B----4-:R-:W-:Y:S01]  /*6df0*/  MOV R11, UR5 ;  /* 0x00000005000b7c02 */ /* 0x010fe20008000f00 */
[----:B------:R-:W-:Y:S02]  /*6e00*/  IMAD.U32 R10, RZ, RZ, UR4 ;  /* 0x00000004ff0a7e24 */ /* 0x000fe4000f8e00ff */
[----:B------:R-:W-:Y:S07]  /*6e10*/  LEPC R20, `(.L_x_105) ;  /* 0x000000001014794e */ /* 0x000fee0000000000 */
[----:B--2---:R-:W-:Y:S05]  /*6e20*/  CALL.ABS.NOINC R16 ;  /* 0x0000000010007343 */ /* 0x004fea0003c00000 */
.L_x_105:
[----:B------:R-:W-:Y:S05]  /*6e30*/  BSYNC.RECONVERGENT B6 ;  /* 0x0000000000067941 */ /* 0x000fea0003800200 */
.L_x_104:
[----:B------:R-:W-:Y:S02]  /*6e40*/  ISETP.NE.U32.AND P0, PT, RZ, UR60, PT ;  /* 0x0000003cff007c0c */ /* 0x000fe4000bf05070 */
[C---:B------:R-:W-:Y:S02]  /*6e50*/  ISETP.NE.U32.AND P3, PT, R138.reuse, RZ, PT ;  /* 0x000000ff8a00720c */ /* 0x040fe40003f65070 */
[----:B------:R-:W-:Y:S02]  /*6e60*/  ISETP.NE.U32.AND P4, PT, R138, RZ, PT ;  /* 0x000000ff8a00720c */ /* 0x000fe40003f85070 */
[----:B------:R-:W-:Y:S02]  /*6e70*/  ISETP.NE.AND.EX P0, PT, RZ, UR61, PT, P0 ;  /* 0x0000003dff007c0c */ /* 0x000fe4000bf05300 */
[C---:B------:R-:W-:Y:S02]  /*6e80*/  ISETP.NE.AND.EX P3, PT, R139.reuse, RZ, PT, P3 ;  /* 0x000000ff8b00720c */ /* 0x040fe40003f65330 */
[----:B------:R-:W-:Y:S02]  /*6e90*/  ISETP.NE.AND.EX P4, PT, R139, RZ, P0, P4 ;  /* 0x000000ff8b00720c */ /* 0x000fe40000785340 */
[----:B------:R-:W-:Y:S02]  /*6ea0*/  ISETP.NE.U32.AND P5, PT, R134, RZ, PT ;  /* 0x000000ff8600720c */ /* 0x000fe40003fa5070 */
[----:B------:R-:W-:Y:S02]  /*6eb0*/  ISETP.NE.U32.AND P2, PT, RZ, UR60, PT ;  /* 0x0000003cff007c0c */ /* 0x000fe4000bf45070 */
[----:B------:R-:W-:Y:S02]  /*6ec0*/  PLOP3.LUT P1, PT, PT, PT, PT, 0x8, 0x80 ;  /* 0x000000000080781c */ /* 0x000fe40003f2e170 */
[----:B------:R-:W-:Y:S02]  /*6ed0*/  ISETP.NE.AND.EX P5, PT, R135, RZ, PT, P5 ;  /* 0x000000ff8700720c */ /* 0x000fe40003fa5350 */
[----:B------:R-:W-:Y:S03]  /*6ee0*/  ISETP.NE.AND.EX P2, PT, RZ, UR61, PT, P2 ;  /* 0x0000003dff007c0c */ /* 0x000fe6000bf45320 */
[----:B------:R-:W-:Y:S01]  /*6ef0*/  @!P4 PLOP3.LUT P1, PT, P3, PT, PT, 0x80, 0x8 ;  /* 0x000000000008c81c */ /* 0x000fe20001f2f070 */
[----:B------:R-:W-:Y:S01]  /*6f00*/  @!UPT UIADD3 URZ, UPT, UPT, URZ, URZ, URZ ;  /* 0x000000fffffff290 */ /* 0x000fe2000fffe0ff */
[----:B------:R-:W-:Y:S11]  /*6f10*/  @!P3 BRA `(.L_x_107) ;  /* 0x000000000030b947 */ /* 0x000ff60003800000 */
[----:B------:R-:W-:Y:S01]  /*6f20*/  ISETP.NE.U32.AND P0, PT, R136, RZ, PT ;  /* 0x000000ff8800720c */ /* 0x000fe20003f05070 */
[----:B------:R-:W1:Y:S01]  /*6f30*/  LDCU.64 UR4, c[0x0][0x358] ;  /* 0x00006b00ff0477ac */ /* 0x000e620008000a00 */
[----:B------:R-:W-:Y:S02]  /*6f40*/  IMAD.MOV.U32 R142, RZ, RZ, 0x1 ;  /* 0x00000001ff8e7424 */ /* 0x000fe400078e00ff */
[----:B------:R-:W-:Y:S11]  /*6f50*/  ISETP.NE.AND.EX P0, PT, R137, RZ, PT, P0 ;  /* 0x000000ff8900720c */ /* 0x000ff60003f05300 */
[----:B------:R-:W-:Y:S02]  /*6f60*/  @!UPT UIADD3 URZ, UPT, UPT, URZ, URZ, URZ ;  /* 0x000000fffffff290 */ /* 0x000fe4000fffe0ff */
[----:B------:R-:W3:Y:S01]  /*6f70*/  @P0 LDC.64 R4, c[0x0][0xc88] ;  /* 0x00032200ff040b82 */ /* 0x000ee20000000a00 */
[----:B--2---:R-:W-:Y:S04]  /*6f80*/  @P0 IMAD R0, R138, UR36, RZ ;  /* 0x000000248a000c24 */ /* 0x004fe8000f8e02ff */
[----:B---3--:R-:W-:Y:S04]  /*6f90*/  @P0 IMAD.WIDE R4, R0, 0x4, R4 ;  /* 0x0000000400040825 */ /* 0x008fe800078e0204 */
[----:B------:R-:W-:Y:S01]  /*6fa0*/  HFMA2 R0, -RZ, RZ, 0, 5.9604644775390625e-08 ;  /* 0x00000001ff007431 */ /* 0x000fe200000001ff */
[----:B-1---5:R1:W5:Y:S04]  /*6fb0*/  @P0 LDG.E R71, desc[UR4][R4.64] ;  /* 0x0000000404470981 */ /* 0x022368000c1e1900 */
[----:B------:R-:W-:Y:S01]  /*6fc0*/  @!P0 PRMT R142, R0, 0x7610, R142 ;  /* 0x00007610008e8816 */ /* 0x000fe2000000008e */
[----:B-1----:R-:W3:Y:S06]  /*6fd0*/  @!P0 LDC R71, c[0x0][0xc80] ;  /* 0x00032000ff478b82 */ /* 0x002eec0000000800 */
.L_x_107:
[----:B------:R-:W-:Y:S05]  /*6fe0*/  @!P5 BRA `(.L_x_108) ;  /* 0x000000000024d947 */ /* 0x000fea0003800000 */
[----:B------:R-:W-:Y:S01]  /*6ff0*/  ISETP.NE.U32.AND P0, PT, R132, RZ, PT ;  /* 0x000000ff8400720c */ /* 0x000fe20003f05070 */
[----:B------:R-:W1:Y:S03]  /*7000*/  LDCU.64 UR4, c[0x0][0x358] ;  /* 0x00006b00ff0477ac */ /* 0x000e660008000a00 */
[----:B------:R-:W-:Y:S11]  /*7010*/  ISETP.NE.AND.EX P0, PT, R133, RZ, PT, P0 ;  /* 0x000000ff8500720c */ /* 0x000ff60003f05300 */
[----:B------:R-:W-:Y:S02]  /*7020*/  @!UPT UIADD3 URZ, UPT, UPT, URZ, URZ, URZ ;  /* 0x000000fffffff290 */ /* 0x000fe4000fffe0ff */
[----:B------:R-:W4:Y:S01]  /*7030*/  @P0 LDC.64 R4, c[0x0][0xca8] ;  /* 0x00032a00ff040b82 */ /* 0x000f220000000a00 */
[----:B--2---:R-:W-:Y:S04]  /*7040*/  @P0 IMAD R0, R134, UR36, RZ ;  /* 0x0000002486000c24 */ /* 0x004fe8000f8e02ff */
[----:B----4-:R-:W-:Y:S05]  /*7050*/  @P0 IMAD.WIDE R4, R0, 0x4, R4 ;  /* 0x0000000400040825 */ /* 0x010fea00078e0204 */
[----:B-1---5:R1:W5:Y:S02]  /*7060*/  @P0 LDG.E R68, desc[UR4][R4.64] ;  /* 0x0000000404440981 */ /* 0x022364000c1e1900 */
[----:B-1----:R-:W4:Y:S02]  /*7070*/  @!P0 LDC R68, c[0x0][0xca0] ;  /* 0x00032800ff448b82 */ /* 0x002f240000000800 */
.L_x_108:
[----:B---3-5:R-:W-:Y:S01]  /*7080*/  FSETP.NEU.AND P0, PT, R71, RZ, PT ;  /* 0x000000ff4700720b */ /* 0x028fe20003f0d000 */
[----:B------:R-:W-:Y:S01]  /*7090*/  IMAD.U32 R3, RZ, RZ, UR39 ;  /* 0x00000027ff037e24 */ /* 0x000fe2000f8e00ff */
[----:B------:R-:W-:Y:S01]  /*70a0*/  SEL R4, RZ, 0xffffffff, P2 ;  /* 0xffffffffff047807 */ /* 0x000fe20001000000 */
[----:B------:R-:W-:Y:S01]  /*70b0*/  IMAD.SHL.U32 R164, R140, 0x2, RZ ;  /* 0x000000028ca47824 */ /* 0x000fe200078e00ff */
[----:B------:R-:W-:Y:S01]  /*70c0*/  @!P4 LOP3.LUT P2, RZ, R142, 0xff, RZ, 0xc0, !PT ;  /* 0x000000ff8effc812 */ /* 0x000fe2000784c0ff */
[----:B------:R-:W-:Y:S01]  /*70d0*/  IMAD.SHL.U32 R75, R152, 0x10, RZ ;  /* 0x00000010984b7824 */ /* 0x000fe200078e00ff */
[----:B--2---:R-:W-:Y:S01]  /*70e0*/  @!P4 SEL R0, RZ, 0xffffffff, P0 ;  /* 0xffffffffff00c807 */ /* 0x004fe20000000000 */
[----:B------:R-:W-:Y:S01]  /*70f0*/  VIADD R163, R164, UR46 ;  /* 0x0000002ea4a37c36 */ /* 0x000fe20008000000 */
[----:B------:R-:W-:Y:S01]  /*7100*/  LOP3.LUT R151, R151, 0x1, RZ, 0x3c, !PT ;  /* 0x0000000197977812 */ /* 0x000fe200078e3cff */
[----:B------:R-:W-:Y:S01]  /*7110*/  IMAD.MOV.U32 R85, RZ, RZ, -0x10 ;  /* 0xfffffff0ff557424 */ /* 0x000fe200078e00ff */
[----:B------:R-:W-:Y:S01]  /*7120*/  @P1 SEL R0, R4, R0, !P2 ;  /* 0x0000000004001207 */ /* 0x000fe20005000000 */
[----:B------:R-:W-:Y:S01]  /*7130*/  IMAD.SHL.U32 R84, R153, 0x10, RZ ;  /* 0x0000001099547824 */ /* 0x000fe200078e00ff */
[----:B------:R-:W-:Y:S01]  /*7140*/  SHF.L.U32 R3, R3, 0x1f, RZ ;  /* 0x0000001f03037819 */ /* 0x000fe200000006ff */
[C---:B------:R-:W-:Y:S01]  /*7150*/  IMAD.IADD R149, R163.reuse, 0x1, R75 ;  /* 0x00000001a3957824 */ /* 0x040fe200078e024b */
[----:B------:R-:W-:Y:S01]  /*7160*/  @!P4 LOP3.LUT R0, R0, 0x1, RZ, 0xc0, !PT ;  /* 0x000000010000c812 */ /* 0x000fe200078ec0ff */
[----:B------:R-:W-:Y:S01]  /*7170*/  IMAD.IADD R162, R163, 0x1, R84 ;  /* 0x00000001a3a27824 */ /* 0x000fe200078e0254 */
[----:B------:R-:W-:Y:S01]  /*7180*/  BSSY B1, `(.L_x_109) ;  /* 0x000004d000017945 */ /* 0x000fe20003800000 */
[----:B------:R-:W-:Y:S01]  /*7190*/  IMAD.IADD R159, R84, 0x1, R149 ;  /* 0x00000001549f7824 */ /* 0x000fe200078e0295 */
[----:B------:R-:W-:Y:S01]  /*71a0*/  ISETP.NE.U32.OR P5, PT, R0, 0x1, P4 ;  /* 0x000000010000780c */ /* 0x000fe200027a5470 */
[----:B------:R-:W-:Y:S01]  /*71b0*/  IMAD.MOV.U32 R86, RZ, RZ, 0x1 ;  /* 0x00000001ff567424 */ /* 0x000fe200078e00ff */
[----:B------:R-:W-:Y:S01]  /*71c0*/  LOP3.LUT P4, R147, R142, 0xff, RZ, 0xc0, !PT ;  /* 0x000000ff8e937812 */ /* 0x000fe2000788c0ff */
[----:B------:R-:W-:Y:S01]  /*71d0*/  IMAD.MOV.U32 R74, RZ, RZ, RZ ;  /* 0x000000ffff4a7224 */ /* 0x000fe200078e00ff */
[----:B------:R-:W-:Y:S02]  /*71e0*/  P2R R157, PR, RZ, 0x20 ;  /* 0x00000020ff9d7803 */ /* 0x000fe40000000000 */
[----:B------:R-:W-:Y:S02]  /*71f0*/  CS2R R130, SRZ ;  /* 0x0000000000827805 */ /* 0x000fe4000001ff00 */
[----:B------:R-:W-:Y:S02]  /*7200*/  CS2R R128, SRZ ;  /* 0x0000000000807805 */ /* 0x000fe4000001ff00 */
[----:B------:R-:W-:Y:S02]  /*7210*/  CS2R R122, SRZ ;  /* 0x00000000007a7805 */ /* 0x000fe4000001ff00 */
[----:B------:R-:W-:Y:S02]  /*7220*/  CS2R R120, SRZ ;  /* 0x0000000000787805 */ /* 0x000fe4000001ff00 */
[----:B------:R-:W-:Y:S02]  /*7230*/  CS2R R114, SRZ ;  /* 0x0000000000727805 */ /* 0x000fe4000001ff00 */
[----:B------:R-:W-:Y:S02]  /*7240*/  CS2R R112, SRZ ;  /* 0x0000000000707805 */ /* 0x000fe4000001ff00 */
[----:B------:R-:W-:Y:S02]  /*7250*/  CS2R R106, SRZ ;  /* 0x00000000006a7805 */ /* 0x000fe4000001ff00 */
[----:B------:R-:W-:Y:S02]  /*7260*/  CS2R R104, SRZ ;  /* 0x0000000000687805 */ /* 0x000fe4000001ff00 */
[----:B------:R-:W-:Y:S02]  /*7270*/  @P5 SHF.L.U32 R0, R151, 0x1f, RZ ;  /* 0x0000001f97005819 */ /* 0x000fe400000006ff */
[----:B------:R-:W-:Y:S02]  /*7280*/  CS2R R98, SRZ ;  /* 0x0000000000627805 */ /* 0x000fe4000001ff00 */
[----:B------:R-:W-:Y:S02]  /*7290*/  CS2R R96, SRZ ;  /* 0x0000000000607805 */ /* 0x000fe4000001ff00 */
[----:B------:R-:W-:Y:S01]  /*72a0*/  CS2R R90, SRZ ;  /* 0x00000000005a7805 */ /* 0x000fe2000001ff00 */
[----:B------:R1:W2:Y:S01]  /*72b0*/  @P5 SYNCS.PHASECHK.TRANS64.TRYWAIT P2, [UR46+0x40], R0 ;  /* 0x00004000ff0055a7 */ /* 0x0002a2000804112e */
[----:B------:R-:W-:Y:S02]  /*72c0*/  CS2R R88, SRZ ;  /* 0x0000000000587805 */ /* 0x000fe4000001ff00 */
[----:B------:R-:W-:Y:S02]  /*72d0*/  CS2R R82, SRZ ;  /* 0x0000000000527805 */ /* 0x000fe4000001ff00 */
[----:B------:R-:W-:Y:S02]  /*72e0*/  CS2R R80, SRZ ;  /* 0x0000000000507805 */ /* 0x000fe4000001ff00 */
[----:B------:R-:W-:Y:S02]  /*72f0*/  CS2R R78, SRZ ;  /* 0x00000000004e7805 */ /* 0x000fe4000001ff00 */
[----:B------:R-:W-:Y:S01]  /*7300*/  CS2R R76, SRZ ;  /* 0x00000000004c7805 */ /* 0x000fe2000001ff00 */
[----:B------:R3:W3:Y:S01]  /*7310*/  SYNCS.PHASECHK.TRANS64.TRYWAIT P1, [UR46+0xb0], R3 ;  /* 0x0000b003ff0075a7 */ /* 0x0006e2000802112e */
[----:B-1----:R-:W-:Y:S02]  /*7320*/  SEL R0, RZ, 0xffffffff, P0 ;  /* 0xffffffffff007807 */ /* 0x002fe40000000000 */
[----:B------:R-:W-:Y:S02]  /*7330*/  ISETP.NE.AND P0, PT, RZ, UR39, PT ;  /* 0x00000027ff007c0c */ /* 0x000fe4000bf05270 */
[----:B------:R-:W-:Y:S02]  /*7340*/  @P3 SEL R0, R4, R0, !P4 ;  /* 0x0000000004003207 */ /* 0x000fe40006000000 */
[----:B------:R-:W-:Y:S02]  /*7350*/  SEL R70, RZ, 0xc0, P0 ;  /* 0x000000c0ff467807 */ /* 0x000fe40000000000 */
[----:B------:R-:W-:Y:S04]  /*7360*/  LOP3.LUT R0, R0, 0x1, RZ, 0xc0, !PT ;  /* 0x0000000100007812 */ /* 0x000fe800078ec0ff */
[----:B------:R-:W-:Y:S01]  /*7370*/  ISETP.NE.U32.AND P3, PT, R0, 0x1, PT ;  /* 0x000000010000780c */ /* 0x000fe20003f65070 */
[----:B------:R-:W-:Y:S03]  /*7380*/  IMAD.U32 R0, RZ, RZ, UR39 ;  /* 0x00000027ff007e24 */ /* 0x000fe6000f8e00ff */
[----:B------:R-:W-:Y:S01]  /*7390*/  P2R R87, PR, RZ, 0x8 ;  /* 0x00000008ff577803 */ /* 0x000fe20000000000 */
[----:B------:R-:W-:Y:S01]  /*73a0*/  IMAD R69, R0, 0xc0, R2 ;  /* 0x000000c000457824 */ /* 0x000fe200078e0202 */
[----:B------:R-:W-:Y:S04]  /*73b0*/  ISETP.NE.U32.AND P3, PT, R141, 0x1, PT ;  /* 0x000000018d00780c */ /* 0x000fe80003f65070 */
[----:B------:R-:W-:Y:S05]  /*73c0*/  SEL R85, R85, 0x10, !P3 ;  /* 0x0000001055557807 */ /* 0x000fea0005800000 */
[----:B------:R-:W-:Y:S02]  /*73d0*/  IMAD.IADD R163, R163, 0x1, R85 ;  /* 0x00000001a3a37824 */ /* 0x000fe400078e0255 */
[C---:B------:R-:W-:Y:S02]  /*73e0*/  IMAD.IADD R161, R85.reuse, 0x1, R162 ;  /* 0x0000000155a17824 */ /* 0x040fe400078e02a2 */
[C---:B------:R-:W-:Y:S02]  /*73f0*/  IMAD.IADD R160, R85.reuse, 0x1, R149 ;  /* 0x0000000155a07824 */ /* 0x040fe400078e0295 */
[----:B------:R-:W-:Y:S01]  /*7400*/  IMAD.IADD R158, R85, 0x1, R159 ;  /* 0x00000001559e7824 */ /* 0x000fe200078e029f */
[----:B--2---:R-:W-:Y:S01]  /*7410*/  @P5 SEL R86, RZ, 0x1, !P2 ;  /* 0x00000001ff565807 */ /* 0x004fe20005000000 */
[----:B------:R-:W-:Y:S06]  /*7420*/  @!P5 BRA `(.L_x_110) ;  /* 0x000000000088d947 */ /* 0x000fec0003800000 */
[----:B------:R-:W-:Y:S01]  /*7430*/  IMAD.MOV.U32 R131, RZ, RZ, RZ ;  /* 0x000000ffff837224 */ /* 0x000fe200078e00ff */
[----:B------:R-:W-:Y:S01]  /*7440*/  ISETP.NE.AND P0, PT, R86, RZ, PT ;  /* 0x000000ff5600720c */ /* 0x000fe20003f05270 */
[----:B------:R-:W-:Y:S01]  /*7450*/  BSSY B0, `(.L_x_111) ;  /* 0x0000014000007945 */ /* 0x000fe20003800000 */
        /* <DEDUP_REMOVED lines=14> */
[----:B------:R-:W-:Y:S01]  /*7540*/  CS2R R128, SRZ ;  /* 0x0000000000807805 */ /* 0x000fe2000001ff00 */
[----:B------:R-:W-:Y:S06]  /*7550*/  @P0 BRA `(.L_x_112) ;  /* 0x00000000000c0947 */ /* 0x000fec0003800000 */
[----:B------:R-:W-:Y:S04]  /*7560*/  SHF.L.U32 R4, R151, 0x1f, RZ ;  /* 0x0000001f97047819 */ /* 0x000fe800000006ff */
[----:B------:R-:W1:Y:S02]  /*7570*/  SYNCS.PHASECHK.TRANS64.TRYWAIT P0, [UR46+0x40], R4 ;  /* 0x00004004ff0075a7 */ /* 0x000e64000800112e */
[----:B-1----:R-:W-:Y:S05]  /*7580*/  @!P0 BRA `(.L_x_113) ;  /* 0x0000005c008c8947 */ /* 0x002fea0003800000 */
.L_x_112:
[----:B------:R-:W-:Y:S05]  /*7590*/  BSYNC B0 ;  /* 0x0000000000007941 */ /* 0x000fea0003800000 */
.L_x_111:
[----:B------:R-:W-:Y:S01]  /*75a0*/  ISETP.NE.AND P0, PT, R87, RZ, PT ;  /* 0x000000ff5700720c */ /* 0x000fe20003f05270 */
[----:B------:R-:W-:Y:S11]  /*75b0*/  HFMA2 R74, -RZ, RZ, 0, 5.9604644775390625e-08 ;  /* 0x00000001ff4a7431 */ /* 0x000ff600000001ff */
[----:B------:R-:W-:Y:S01]  /*75c0*/  @!UPT UIADD3 URZ, UPT, UPT, URZ, URZ, URZ ;  /* 0x000000fffffff290 */ /* 0x000fe2000fffe0ff */
[----:B------:R2:W1:Y:S04]  /*75d0*/  @P0 LDS.128 R76, [R164+UR46+0x400] ;  /* 0x0004002ea44c0984 */ /* 0x0004680008000c00 */
[----:B------:R2:W1:Y:S04]  /*75e0*/  @P0 LDS.128 R80, [R163+0x400] ;  /* 0x00040000a3500984 */ /* 0x0004680000000c00 */
[----:B------:R2:W1:Y:S04]  /*75f0*/  @P0 LDS.128 R88, [R162+0x400] ;  /* 0x00040000a2580984 */ /* 0x0004680000000c00 */
[----:B------:R2:W1:Y:S04]  /*7600*/  @P0 LDS.128 R96, [R161+0x400] ;  /* 0x00040000a1600984 */ /* 0x0004680000000c00 */
[----:B------:R2:W1:Y:S04]  /*7610*/  @P0 LDS.128 R104, [R149+0x400] ;  /* 0x0004000095680984 */ /* 0x0004680000000c00 */
[----:B------:R2:W1:Y:S04]  /*7620*/  @P0 LDS.128 R112, [R160+0x400] ;  /* 0x00040000a0700984 */ /* 0x0004680000000c00 */
[----:B------:R2:W1:Y:S04]  /*7630*/  @P0 LDS.128 R120, [R159+0x400] ;  /* 0x000400009f780984 */ /* 0x0004680000000c00 */
[----:B------:R2:W1:Y:S02]  /*7640*/  @P0 LDS.128 R128, [R158+0x400] ;  /* 0x000400009e800984 */ /* 0x0004640000000c00 */
.L_x_110:
[----:B------:R-:W-:Y:S05]  /*7650*/  BSYNC B1 ;  /* 0x0000000000017941 */ /* 0x000fea0003800000 */
.L_x_109:
[----:B------:R-:W-:Y:S05]  /*7660*/  IMAD.IADD R16, R69, 0x1, R70 ;  /* 0x0000000145107824 */ /* 0x000fea00078e0246 */
[----:B-1----:R-:W-:Y:S04]  /*7670*/  SHF.R.U32.HI R0, RZ, 0x15, R16 ;  /* 0x00000015ff007819 */ /* 0x002fe80000011610 */
[----:B------:R-:W-:Y:S01]  /*7680*/  LOP3.LUT P0, RZ, R0, 0x3, R143, 0x48, !PT ;  /* 0x0000000300ff7812 */ /* 0x000fe2000780488f */
[----:B------:R-:W-:Y:S01]  /*7690*/  @!UPT UIADD3 URZ, UPT, UPT, URZ, URZ, URZ ;  /* 0x000000fffffff290 */ /* 0x000fe2000fffe0ff */
[----:B---3--:R-:W-:Y:S11]  /*76a0*/  @P1 BRA `(.L_x_114) ;  /* 0x0000000000081947 */ /* 0x008ff60003800000 */
[----:B------:R-:W1:Y:S02]  /*76b0*/  SYNCS.PHASECHK.TRANS64.TRYWAIT P1, [UR46+0xb0], R3 ;  /* 0x0000b003ff0075a7 */ /* 0x000e64000802112e */
[----:B-1----:R-:W-:Y:S05]  /*76c0*/  @!P1 BRA `(.L_x_115) ;  /* 0x0000005c00549947 */ /* 0x002fea0003800000 */
.L_x_114:
[----:B------:R-:W-:Y:S05]  /*76d0*/  @!P0 BRA `(.L_x_116) ;  /* 0x0000000000408947 */ /* 0x000fea0003800000 */
[----:B------:R-:W3:Y:S01]  /*76e0*/  LDCU.64 UR8, c[0x4][0x70] ;  /* 0x01000e00ff0877ac */ /* 0x000ee20008000a00 */
[----:B------:R-:W-:Y:S01]  /*76f0*/  MOV R15, 0x0 ;  /* 0x00000000000f7802 */ /* 0x000fe20000000f00 */
[----:B------:R-:W-:Y:S02]  /*7700*/  HFMA2 R12, -RZ, RZ, 0, 5.9604644775390625e-08 ;  /* 0x00000001ff0c7431 */ /* 0x000fe400000001ff */
[----:B------:R-:W-:Y:S02]  /*7710*/  IMAD.MOV.U32 R8, RZ, RZ, 0x192 ;  /* 0x00000192ff087424 */ /* 0x000fe400078e00ff */
[----:B------:R-:W-:Y:S01]  /*7720*/  IMAD.MOV.U32 R13, RZ, RZ, RZ ;  /* 0x000000ffff0d7224 */ /* 0x000fe200078e00ff */
[----:B------:R-:W5:Y:S01]  /*7730*/  LDCU.64 UR6, c[0x4][0x78] ;  /* 0x01000f00ff0677ac */ /* 0x000f620008000a00 */
[----:B------:R-:W1:Y:S01]  /*7740*/  LDC.64 R14, c[0x4][R15] ;  /* 0x010000000f0e7b82 */ /* 0x000e620000000a00 */
[----:B------:R-:W2:Y:S01]  /*7750*/  LDCU.64 UR4, c[0x4][0x10] ;  /* 0x01000200ff0477ac */ /* 0x000ea20008000a00 */
[----:B---3--:R-:W-:Y:S01]  /*7760*/  MOV R5, UR9 ;  /* 0x0000000900057c02 */ /* 0x008fe20008000f00 */
[----:B------:R-:W-:Y:S01]  /*7770*/  IMAD.U32 R4, RZ, RZ, UR8 ;  /* 0x00000008ff047e24 */ /* 0x000fe2000f8e00ff */
[----:B-----5:R-:W-:Y:S01]  /*7780*/  MOV R7, UR7 ;  /* 0x0000000700077c02 */ /* 0x020fe20008000f00 */
[----:B------:R-:W-:Y:S01]  /*7790*/  IMAD.U32 R6, RZ, RZ, UR6 ;  /* 0x00000006ff067e24 */ /* 0x000fe2000f8e00ff */
[----:B--2---:R-:W-:Y:S01]  /*77a0*/  MOV R11, UR5 ;  /* 0x00000005000b7c02 */ /* 0x004fe20008000f00 */
[----:B------:R-:W-:Y:S02]  /*77b0*/  IMAD.U32 R10, RZ, RZ, UR4 ;  /* 0x00000004ff0a7e24 */ /* 0x000fe4000f8e00ff */
[----:B------:R-:W-:Y:S07]  /*77c0*/  LEPC R20, `(.L_x_116) ;  /* 0x000000001014794e */ /* 0x000fee0000000000 */
[----:B-1--4-:R-:W-:Y:S05]  /*77d0*/  CALL.ABS.NOINC R14 ;  /* 0x000000000e007343 */ /* 0x012fea0003c00000 */
.L_x_116:
[----:B------:R-:W-:Y:S01]  /*77e0*/  SHF.L.U32 R72, R76, 0x10, RZ ;  /* 0x000000104c487819 */ /* 0x000fe200000006ff */
[----:B------:R-:W-:Y:S05]  /*77f0*/  WARPSYNC.ALL ;  /* 0x0000000000007948 */ /* 0x000fea0003800000 */
[----:B------:R-:W-:Y:S01]  /*7800*/  R2UR UR4, R16 ;  /* 0x00000000100472ca */ /* 0x000fe200000e0000 */
[----:B------:R-:W-:Y:S01]  /*7810*/  BSSY.RECONVERGENT B0, `(.L_x_117) ;  /* 0x0000101000007945 */ /* 0x000fe20003800200 */
[----:B------:R-:W-:Y:S02]  /*7820*/  LOP3.LUT R73, R77, 0xffff0000, RZ, 0xc0, !PT ;  /* 0xffff00004d497812 */ /* 0x000fe400078ec0ff */
[----:B------:R-:W-:Y:S02]  /*7830*/  R2UR UR5, R155 ;  /* 0x000000009b0572ca */ /* 0x000fe400000e0000 */
[----:B------:R-:W-:Y:S07]  /*7840*/  ISETP.NE.AND P0, PT, R154, RZ, PT ;  /* 0x000000ff9a00720c */ /* 0x000fee0003f05270 */
[----:B------:R-:W3:Y:S01]  /*7850*/  LDTM.x64 R4, tmem[UR4] ;  /* 0x00000004000479ee */ /* 0x000ee20008340000 */
[----:B------:R-:W-:Y:S03]  /*7860*/  NOP ;  /* 0x0000000000007918 */ /* 0x000fe60000000000 */
[----:B---3--:R-:W-:Y:S01]  /*7870*/  SYNCS.ARRIVE.TRANS64.RED.A1T0 RZ, [UR5], RZ ;  /* 0x000000ffffff79a7 */ /* 0x008fe20008100405 */
[----:B-1--4-:R-:W-:Y:S01]  /*7880*/  FMUL R0, R68, R4 ;  /* 0x0000000444007220 */ /* 0x012fe20000400000 */
[----:B------:R-:W-:Y:S01]  /*7890*/  LOP3.LUT R4, R76, 0xffff0000, RZ, 0xc0, !PT ;  /* 0xffff00004c047812 */ /* 0x000fe200078ec0ff */
[C---:B------:R-:W-:Y:S01]  /*78a0*/  FMUL R3, R68.reuse, R5 ;  /* 0x0000000544037220 */ /* 0x040fe20000400000 */
[C---:B------:R-:W-:Y:S01]  /*78b0*/  FMUL R5, R68.reuse, R9 ;  /* 0x0000000944057220 */ /* 0x040fe20000400000 */
[----:B------:R-:W-:Y:S01]  /*78c0*/  FFMA R0, R71, R72, R0 ;  /* 0x0000004847007223 */ /* 0x000fe20000000000 */
[----:B------:R-:W-:Y:S01]  /*78d0*/  SHF.L.U32 R72, R77, 0x10, RZ ;  /* 0x000000104d487819 */ /* 0x000fe200000006ff */
[----:B------:R-:W-:Y:S01]  /*78e0*/  FFMA R3, R71, R4, R3 ;  /* 0x0000000447037223 */ /* 0x000fe20000000003 */
[C---:B------:R-:W-:Y:S01]  /*78f0*/  FMUL R4, R68.reuse, R8 ;  /* 0x0000000844047220 */ /* 0x040fe20000400000 */
[C---:B------:R-:W-:Y:S01]  /*7900*/  FMUL R8, R68.reuse, R12 ;  /* 0x0000000c44087220 */ /* 0x040fe20000400000 */
[C---:B------:R-:W-:Y:S01]  /*7910*/  FMUL R12, R68.reuse, R16 ;  /* 0x00000010440c7220 */ /* 0x040fe20000400000 */
[C---:B------:R-:W-:Y:S01]  /*7920*/  FMUL R16, R68.reuse, R20 ;  /* 0x0000001444107220 */ /* 0x040fe20000400000 */
[----:B------:R-:W-:Y:S01]  /*7930*/  F2FP.BF16.F32.PACK_AB R92, R3, R0 ;  /* 0x00000000035c723e */ /* 0x000fe200000010ff */
[----:B------:R-:W-:Y:S01]  /*7940*/  FMUL R20, R68, R24 ;  /* 0x0000001844147220 */ /* 0x000fe20000400000 */
[----:B------:R-:W-:Y:S01]  /*7950*/  LOP3.LUT R0, R78, 0xffff0000, RZ, 0xc0, !PT ;  /* 0xffff00004e007812 */ /* 0x000fe200078ec0ff */
[C---:B------:R-:W-:Y:S01]  /*7960*/  FMUL R24, R68.reuse, R28 ;  /* 0x0000001c44187220 */ /* 0x040fe20000400000 */
[----:B------:R-:W-:Y:S01]  /*7970*/  SHF.L.U32 R3, R79, 0x10, RZ ;  /* 0x000000104f037819 */ /* 0x000fe200000006ff */
[C---:B------:R-:W-:Y:S01]  /*7980*/  FMUL R28, R68.reuse, R32 ;  /* 0x00000020441c7220 */ /* 0x040fe20000400000 */
        /* <DEDUP_REMOVED lines=15> */
[----:B------:R-:W-:Y:S01]  /*7a80*/  FMUL R60, R68, R64 ;  /* 0x00000040443c7220 */ /* 0x000fe20000400000 */
[----:B------:R-:W-:Y:S01]  /*7a90*/  SHF.L.U32 R64, R78, 0x10, RZ ;  /* 0x000000104e407819 */ /* 0x000fe200000006ff */
[C---:B------:R-:W-:Y:S01]  /*7aa0*/  FMUL R7, R68.reuse, R7 ;  /* 0x0000000744077220 */ /* 0x040fe20000400000 */
[C---:B------:R-:W-:Y:S01]  /*7ab0*/  FMUL R37, R68.reuse, R41 ;  /* 0x0000002944257220 */ /* 0x040fe20000400000 */
[C---:B------:R-:W-:Y:S01]  /*7ac0*/  FMUL R41, R68.reuse, R45 ;  /* 0x0000002d44297220 */ /* 0x040fe20000400000 */
[C---:B------:R-:W-:Y:S01]  /*7ad0*/  FMUL R45, R68.reuse, R49 ;  /* 0x00000031442d7220 */ /* 0x040fe20000400000 */
[C---:B------:R-:W-:Y:S01]  /*7ae0*/  FFMA R6, R71.reuse, R72, R6 ;  /* 0x0000004847067223 */ /* 0x040fe20000000006 */
[C---:B------:R-:W-:Y:S01]  /*7af0*/  FMUL R49, R68.reuse, R53 ;  /* 0x0000003544317220 */ /* 0x040fe20000400000 */
[C---:B------:R-:W-:Y:S01]  /*7b00*/  FFMA R7, R71.reuse, R73, R7 ;  /* 0x0000004947077223 */ /* 0x040fe20000000007 */
[C---:B------:R-:W-:Y:S01]  /*7b10*/  FMUL R53, R68.reuse, R57 ;  /* 0x0000003944357220 */ /* 0x040fe20000400000 */
[----:B------:R-:W-:Y:S01]  /*7b20*/  FFMA R4, R71, R64, R4 ;  /* 0x0000004047047223 */ /* 0x000fe20000000004 */
[----:B------:R-:W-:Y:S01]  /*7b30*/  LOP3.LUT R64, R79, 0xffff0000, RZ, 0xc0, !PT ;  /* 0xffff00004f407812 */ /* 0x000fe200078ec0ff */
[C---:B------:R-:W-:Y:S01]  /*7b40*/  FMUL R10, R68.reuse, R10 ;  /* 0x0000000a440a7220 */ /* 0x040fe20000400000 */
[----:B------:R-:W-:Y:S01]  /*7b50*/  F2FP.BF16.F32.PACK_AB R93, R7, R6 ;  /* 0x00000006075d723e */ /* 0x000fe200000010ff */
[C---:B------:R-:W-:Y:S01]  /*7b60*/  FMUL R57, R68.reuse, R61 ;  /* 0x0000003d44397220 */ /* 0x040fe20000400000 */
[----:B------:R-:W-:Y:S01]  /*7b70*/  LOP3.LUT R6, R83, 0xffff0000, RZ, 0xc0, !PT ;  /* 0xffff000053067812 */ /* 0x000fe200078ec0ff */
[----:B------:R-:W-:Y:S01]  /*7b80*/  FMUL R61, R68, R65 ;  /* 0x00000041443d7220 */ /* 0x000fe20000400000 */
[C---:B------:R-:W-:Y:S01]  /*7b90*/  SHF.L.U32 R65, R80.reuse, 0x10, RZ ;  /* 0x0000001050417819 */ /* 0x040fe200000006ff */
[C---:B------:R-:W-:Y:S01]  /*7ba0*/  FFMA R5, R71.reuse, R0, R5 ;  /* 0x0000000047057223 */ /* 0x040fe20000000005 */
[----:B------:R-:W-:Y:S01]  /*7bb0*/  LOP3.LUT R0, R80, 0xffff0000, RZ, 0xc0, !PT ;  /* 0xffff000050007812 */ /* 0x000fe200078ec0ff */
[C---:B------:R-:W-:Y:S01]  /*7bc0*/  FMUL R11, R68.reuse, R11 ;  /* 0x0000000b440b7220 */ /* 0x040fe20000400000 */
[----:B------:R-:W-:Y:S01]  /*7bd0*/  FFMA R10, R71, R3, R10 ;  /* 0x00000003470a7223 */ /* 0x000fe2000000000a */
[----:B------:R-:W-:Y:S01]  /*7be0*/  SHF.L.U32 R3, R81, 0x10, RZ ;  /* 0x0000001051037819 */ /* 0x000fe200000006ff */
[----:B------:R-:W-:Y:S01]  /*7bf0*/  FMUL R14, R68, R14 ;  /* 0x0000000e440e7220 */ /* 0x000fe20000400000 */
[----:B------:R-:W-:Y:S01]  /*7c00*/  F2FP.BF16.F32.PACK_AB R94, R5, R4 ;  /* 0x00000004055e723e */ /* 0x000fe200000010ff */
[C---:B------:R-:W-:Y:S01]  /*7c10*/  FFMA R11, R71.reuse, R64, R11 ;  /* 0x00000040470b7223 */ /* 0x040fe2000000000b */
[C---:B------:R-:W-:Y:S01]  /*7c20*/  LOP3.LUT R4, R82.reuse, 0xffff0000, RZ, 0xc0, !PT ;  /* 0xffff000052047812 */ /* 0x040fe200078ec0ff */
[----:B------:R-:W-:Y:S01]  /*7c30*/  FFMA R8, R71, R65, R8 ;  /* 0x0000004147087223 */ /* 0x000fe20000000008 */
[----:B------:R-:W-:Y:S01]  /*7c40*/  SHF.L.U32 R5, R83, 0x10, RZ ;  /* 0x0000001053057819 */ /* 0x000fe200000006ff */
[----:B------:R-:W-:Y:S01]  /*7c50*/  FFMA R9, R71, R0, R9 ;  /* 0x0000000047097223 */ /* 0x000fe20000000009 */
[----:B------:R-:W-:Y:S01]  /*7c60*/  LOP3.LUT R0, R81, 0xffff0000, RZ, 0xc0, !PT ;  /* 0xffff000051007812 */ /* 0x000fe200078ec0ff */
[----:B------:R-:W-:Y:S01]  /*7c70*/  FFMA R14, R71, R3, R14 ;  /* 0x00000003470e7223 */ /* 0x000fe2000000000e */
[----:B------:R-:W-:Y:S01]  /*7c80*/  SHF.L.U32 R3, R82, 0x10, RZ ;  /* 0x0000001052037819 */ /* 0x000fe200000006ff */
[C---:B------:R-:W-:Y:S01]  /*7c90*/  FMUL R15, R68.reuse, R15 ;  /* 0x0000000f440f7220 */ /* 0x040fe20000400000 */
[----:B------:R-:W-:Y:S01]  /*7ca0*/  F2FP.BF16.F32.PACK_AB R95, R11, R10 ;  /* 0x0000000a0b5f723e */ /* 0x000fe200000010ff */
[----:B------:R-:W-:Y:S01]  /*7cb0*/  FMUL R18, R68, R18 ;  /* 0x0000001244127220 */ /* 0x000fe20000400000 */
[----:B------:R-:W-:Y:S01]  /*7cc0*/  F2FP.BF16.F32.PACK_AB R8, R9, R8 ;  /* 0x000000080908723e */ /* 0x000fe200000010ff */
[C---:B------:R-:W-:Y:S01]  /*7cd0*/  FFMA R15, R71.reuse, R0, R15 ;  /* 0x00000000470f7223 */ /* 0x040fe2000000000f */
[----:B------:R-:W-:Y:S01]  /*7ce0*/  SHF.L.U32 R0, R88, 0x10, RZ ;  /* 0x0000001058007819 */ /* 0x000fe200000006ff */
[----:B------:R-:W-:Y:S01]  /*7cf0*/  FMUL R19, R68, R19 ;  /* 0x0000001344137220 */ /* 0x000fe20000400000 */
[C---:B------:R-:W-:Y:S01]  /*7d00*/  FFMA R12, R71.reuse, R3, R12 ;  /* 0x00000003470c7223 */ /* 0x040fe2000000000c */
[----:B------:R-:W-:Y:S01]  /*7d10*/  LOP3.LUT R3, R88, 0xffff0000, RZ, 0xc0, !PT ;  /* 0xffff000058037812 */ /* 0x000fe200078ec0ff */
[C---:B------:R-:W-:Y:S01]  /*7d20*/  FFMA R13, R71.reuse, R4, R13 ;  /* 0x00000004470d7223 */ /* 0x040fe2000000000d */
[----:B------:R-:W-:Y:S01]  /*7d30*/  LOP3.LUT R4, R90, 0xffff0000, RZ, 0xc0, !PT ;  /* 0xffff00005a047812 */ /* 0x000fe200078ec0ff */
[----:B------:R-:W-:Y:S01]  /*7d40*/  FFMA R18, R71, R5, R18 ;  /* 0x0000000547127223 */ /* 0x000fe20000000012 */
[----:B------:R-:W-:Y:S01]  /*7d50*/  SHF.L.U32 R5, R91, 0x10, RZ ;  /* 0x000000105b057819 */ /* 0x000fe200000006ff */
[----:B------:R-:W-:Y:S01]  /*7d60*/  FFMA R19, R71, R6, R19 ;  /* 0x0000000647137223 */ /* 0x000fe20000000013 */
[----:B------:R-:W-:Y:S01]  /*7d70*/  LOP3.LUT R6, R91, 0xffff0000, RZ, 0xc0, !PT ;  /* 0xffff00005b067812 */ /* 0x000fe200078ec0ff */
[----:B------:R-:W-:Y:S01]  /*7d80*/  FFMA R16, R71, R0, R16 ;  /* 0x0000000047107223 */ /* 0x000fe20000000010 */
[----:B------:R-:W-:Y:S01]  /*7d90*/  SHF.L.U32 R0, R89, 0x10, RZ ;  /* 0x0000001059007819 */ /* 0x000fe200000006ff */
[----:B------:R-:W-:Y:S01]  /*7da0*/  FMUL R22, R68, R22 ;  /* 0x0000001644167220 */ /* 0x000fe20000400000 */
[----:B------:R-:W-:Y:S01]  /*7db0*/  F2FP.BF16.F32.PACK_AB R9, R15, R14 ;  /* 0x0000000e0f09723e */ /* 0x000fe200000010ff */
[C---:B------:R-:W-:Y:S01]  /*7dc0*/  FFMA R17, R71.reuse, R3, R17 ;  /* 0x0000000347117223 */ /* 0x040fe20000000011 */
[----:B------:R-:W-:Y:S01]  /*7dd0*/  SHF.L.U32 R3, R90, 0x10, RZ ;  /* 0x000000105a037819 */ /* 0x000fe200000006ff */
[----:B------:R-:W-:Y:S01]  /*7de0*/  FFMA R22, R71, R0, R22 ;  /* 0x0000000047167223 */ /* 0x000fe20000000016 */
[----:B------:R-:W-:Y:S01]  /*7df0*/  LOP3.LUT R0, R89, 0xffff0000, RZ, 0xc0, !PT ;  /* 0xffff000059007812 */ /* 0x000fe200078ec0ff */
[C---:B------:R-:W-:Y:S01]  /*7e00*/  FMUL R23, R68.reuse, R23 ;  /* 0x0000001744177220 */ /* 0x040fe20000400000 */
[----:B------:R-:W-:Y:S01]  /*7e10*/  F2FP.BF16.F32.PACK_AB R10, R13, R12 ;  /* 0x0000000c0d0a723e */ /* 0x000fe200000010ff */
[----:B------:R-:W-:Y:S01]  /*7e20*/  FMUL R26, R68, R26 ;  /* 0x0000001a441a7220 */ /* 0x000fe20000400000 */
[----:B------:R-:W-:Y:S01]  /*7e30*/  F2FP.BF16.F32.PACK_AB R11, R19, R18 ;  /* 0x00000012130b723e */ /* 0x000fe200000010ff */
[----:B------:R-:W-:Y:S01]  /*7e40*/  FFMA R23, R71, R0, R23 ;  /* 0x0000000047177223 */ /* 0x000fe20000000017 */
[----:B------:R-:W-:Y:S01]  /*7e50*/  SHF.L.U32 R0, R96, 0x10, RZ ;  /* 0x0000001060007819 */ /* 0x000fe200000006ff */
[----:B------:R-:W-:Y:S01]  /*7e60*/  FMUL R27, R68, R27 ;  /* 0x0000001b441b7220 */ /* 0x000fe20000400000 */
[----:B------:R-:W-:Y:S01]  /*7e70*/  F2FP.BF16.F32.PACK_AB R16, R17, R16 ;  /* 0x000000101110723e */ /* 0x000fe200000010ff */
[C---:B------:R-:W-:Y:S01]  /*7e80*/  FFMA R20, R71.reuse, R3, R20 ;  /* 0x0000000347147223 */ /* 0x040fe20000000014 */
[----:B------:R-:W-:Y:S01]  /*7e90*/  LOP3.LUT R3, R96, 0xffff0000, RZ, 0xc0, !PT ;  /* 0xffff000060037812 */ /* 0x000fe200078ec0ff */
[----:B------:R-:W-:Y:S01]  /*7ea0*/  FFMA R21, R71, R4, R21 ;  /* 0x0000000447157223 */ /* 0x000fe20000000015 */
[----:B------:R-:W-:Y:S01]  /*7eb0*/  SHF.L.U32 R4, R97, 0x10, RZ ;  /* 0x0000001061047819 */ /* 0x000fe200000006ff */
[----:B------:R-:W-:Y:S01]  /*7ec0*/  FFMA R26, R71, R5, R26 ;  /* 0x00000005471a7223 */ /* 0x000fe2000000001a */
[----:B------:R-:W-:Y:S01]  /*7ed0*/  F2FP.BF16.F32.PACK_AB R17, R23, R22 ;  /* 0x000000161711723e */ /* 0x000fe200000010ff */
[----:B------:R-:W-:Y:S01]  /*7ee0*/  FFMA R27, R71, R6, R27 ;  /* 0x00000006471b7223 */ /* 0x000fe2000000001b */
[----:B------:R-:W-:Y:S01]  /*7ef0*/  F2FP.BF16.F32.PACK_AB R18, R21, R20 ;  /* 0x000000141512723e */ /* 0x000fe200000010ff */
[----:B------:R-:W-:Y:S01]  /*7f00*/  FFMA R24, R71, R0, R24 ;  /* 0x0000000047187223 */ /* 0x000fe20000000018 */
[----:B------:R-:W-:Y:S01]  /*7f10*/  LOP3.LUT R0, R97, 0xffff0000, RZ, 0xc0, !PT ;  /* 0xffff000061007812 */ /* 0x000fe200078ec0ff */
[C---:B------:R-:W-:Y:S01]  /*7f20*/  FMUL R30, R68.reuse, R30 ;  /* 0x0000001e441e7220 */ /* 0x040fe20000400000 */
[----:B------:R-:W-:Y:S01]  /*7f30*/  F2FP.BF16.F32.PACK_AB R19, R27, R26 ;  /* 0x0000001a1b13723e */ /* 0x000fe200000010ff */
[----:B------:R-:W-:Y:S01]  /*7f40*/  FMUL R31, R68, R31 ;  /* 0x0000001f441f7220 */ /* 0x000fe20000400000 */
[----:B------:R-:W-:Y:S01]  /*7f50*/  SHF.L.U32 R5, R131, 0x10, RZ ;  /* 0x0000001083057819 */ /* 0x000fe200000006ff */
[C---:B------:R-:W-:Y:S01]  /*7f60*/  FFMA R25, R71.reuse, R3, R25 ;  /* 0x0000000347197223 */ /* 0x040fe20000000019 */
[C---:B------:R-:W-:Y:S01]  /*7f70*/  SHF.L.U32 R3, R98.reuse, 0x10, RZ ;  /* 0x0000001062037819 */ /* 0x040fe200000006ff */
[----:B------:R-:W-:Y:S01]  /*7f80*/  FFMA R30, R71, R4, R30 ;  /* 0x00000004471e7223 */ /* 0x000fe2000000001e */
[----:B------:R-:W-:Y:S01]  /*7f90*/  SHF.L.U32 R4, R99, 0x10, RZ ;  /* 0x0000001063047819 */ /* 0x000fe200000006ff */
[C---:B------:R-:W-:Y:S01]  /*7fa0*/  FFMA R31, R71.reuse, R0, R31 ;  /* 0x00000000471f7223 */ /* 0x040fe2000000001f */
[----:B------:R-:W-:Y:S01]  /*7fb0*/  LOP3.LUT R0, R98, 0xffff0000, RZ, 0xc0, !PT ;  /* 0xffff000062007812 */ /* 0x000fe200078ec0ff */
[----:B------:R-:W-:Y:S01]  /*7fc0*/  FFMA R28, R71, R3, R28 ;  /* 0x00000003471c7223 */ /* 0x000fe2000000001c */
[----:B------:R-:W-:Y:S01]  /*7fd0*/  LOP3.LUT R3, R99, 0xffff0000, RZ, 0xc0, !PT ;  /* 0xffff000063037812 */ /* 0x000fe200078ec0ff */
[----:B------:R-:W-:Y:S01]  /*7fe0*/  FMUL R34, R68, R34 ;  /* 0x0000002244227220 */ /* 0x000fe20000400000 */
[----:B------:R-:W-:Y:S01]  /*7ff0*/  F2FP.BF16.F32.PACK_AB R24, R25, R24 ;  /* 0x000000181918723e */ /* 0x000fe200000010ff */
[----:B------:R-:W-:Y:S01]  /*8000*/  FFMA R29, R71, R0, R29 ;  /* 0x00000000471d7223 */ /* 0x000fe2000000001d */
[----:B------:R-:W-:Y:S01]  /*8010*/  SHF.L.U32 R0, R104, 0x10, RZ ;  /* 0x0000001068007819 */ /* 0x000fe200000006ff */
[----:B------:R-:W-:Y:S01]  /*8020*/  FMUL R35, R68, R35 ;  /* 0x0000002344237220 */ /* 0x000fe20000400000 */
[----:B------:R-:W-:Y:S01]  /*8030*/  F2FP.BF16.F32.PACK_AB R25, R31, R30 ;  /* 0x0000001e1f19723e */ /* 0x000fe200000010ff */
[----:B------:R-:W-:Y:S01]  /*8040*/  FFMA R34, R71, R4, R34 ;  /* 0x0000000447227223 */ /* 0x000fe20000000022 */
[----:B------:R-:W-:Y:S01]  /*8050*/  SHF.L.U32 R4, R105, 0x10, RZ ;  /* 0x0000001069047819 */ /* 0x000fe200000006ff */
[C---:B------:R-:W-:Y:S01]  /*8060*/  FFMA R35, R71.reuse, R3, R35 ;  /* 0x0000000347237223 */ /* 0x040fe20000000023 */
[----:B------:R-:W-:Y:S01]  /*8070*/  LOP3.LUT R3, R104, 0xffff0000, RZ, 0xc0, !PT ;  /* 0xffff000068037812 */ /* 0x000fe200078ec0ff */
[----:B------:R-:W-:Y:S01]  /*8080*/  FFMA R32, R71, R0, R32 ;  /* 0x0000000047207223 */ /* 0x000fe20000000020 */
[----:B------:R-:W-:Y:S01]  /*8090*/  LOP3.LUT R0, R105, 0xffff0000, RZ, 0xc0, !PT ;  /* 0xffff000069007812 */ /* 0x000fe200078ec0ff */
[C---:B------:R-:W-:Y:S01]  /*80a0*/  FMUL R38, R68.reuse, R38 ;  /* 0x0000002644267220 */ /* 0x040fe20000400000 */
[----:B------:R-:W-:Y:S01]  /*80b0*/  F2FP.BF16.F32.PACK_AB R26, R29, R28 ;  /* 0x0000001c1d1a723e */ /* 0x000fe200000010ff */
[----:B------:R-:W-:Y:S01]  /*80c0*/  FMUL R39, R68, R39 ;  /* 0x0000002744277220 */ /* 0x000fe20000400000 */
[----:B------:R-:W-:Y:S01]  /*80d0*/  F2FP.BF16.F32.PACK_AB R27, R35, R34 ;  /* 0x00000022231b723e */ /* 0x000fe200000010ff */
[C---:B------:R-:W-:Y:S01]  /*80e0*/  FFMA R33, R71.reuse, R3, R33 ;  /* 0x0000000347217223 */ /* 0x040fe20000000021 */
[C---:B------:R-:W-:Y:S01]  /*80f0*/  SHF.L.U32 R3, R106.reuse, 0x10, RZ ;  /* 0x000000106a037819 */ /* 0x040fe200000006ff */
[C---:B------:R-:W-:Y:S01]  /*8100*/  FFMA R38, R71.reuse, R4, R38 ;  /* 0x0000000447267223 */ /* 0x040fe20000000026 */
[----:B------:R-:W-:Y:S01]  /*8110*/  LOP3.LUT R4, R106, 0xffff0000, RZ, 0xc0, !PT ;  /* 0xffff00006a047812 */ /* 0x000fe200078ec0ff */
[----:B------:R-:W-:Y:S01]  /*8120*/  FFMA R39, R71, R0, R39 ;  /* 0x0000000047277223 */ /* 0x000fe20000000027 */
[----:B------:R-:W-:Y:S01]  /*8130*/  SHF.L.U32 R0, R107, 0x10, RZ ;  /* 0x000000106b007819 */ /* 0x000fe200000006ff */
[----:B------:R-:W-:Y:S01]  /*8140*/  FMUL R42, R68, R42 ;  /* 0x0000002a442a7220 */ /* 0x000fe20000400000 */
[----:B------:R-:W-:Y:S01]  /*8150*/  F2FP.BF16.F32.PACK_AB R32, R33, R32 ;  /* 0x000000202120723e */ /* 0x000fe200000010ff */
[----:B------:R-:W-:Y:S01]  /*8160*/  FFMA R36, R71, R3, R36 ;  /* 0x0000000347247223 */ /* 0x000fe20000000024 */
[----:B------:R-:W-:Y:S01]  /*8170*/  LOP3.LUT R3, R107, 0xffff0000, RZ, 0xc0, !PT ;  /* 0xffff00006b037812 */ /* 0x000fe200078ec0ff */
[----:B------:R1:W-:Y:S01]  /*8180*/  STS.128 [R164+UR46+0x400], R92 ;  /* 0x0004005ca4007988 */ /* 0x0003e20008000c2e */
[----:B------:R-:W-:Y:S01]  /*8190*/  F2FP.BF16.F32.PACK_AB R33, R39, R38 ;  /* 0x000000262721723e */ /* 0x000fe200000010ff */
[----:B------:R-:W-:Y:S01]  /*81a0*/  FFMA R37, R71, R4, R37 ;  /* 0x0000000447257223 */ /* 0x000fe20000000025 */
[----:B------:R-:W-:Y:S01]  /*81b0*/  SHF.L.U32 R4, R113, 0x10, RZ ;  /* 0x0000001071047819 */ /* 0x000fe200000006ff */
[----:B------:R-:W-:Y:S01]  /*81c0*/  FFMA R42, R71, R0, R42 ;  /* 0x00000000472a7223 */ /* 0x000fe2000000002a */
[----:B------:R-:W-:Y:S01]  /*81d0*/  SHF.L.U32 R0, R112, 0x10, RZ ;  /* 0x0000001070007819 */ /* 0x000fe200000006ff */
[----:B------:R-:W-:Y:S01]  /*81e0*/  FMUL R43, R68, R43 ;  /* 0x0000002b442b7220 */ /* 0x000fe20000400000 */
[----:B------:R-:W-:Y:S01]  /*81f0*/  F2FP.BF16.F32.PACK_AB R34, R37, R36 ;  /* 0x000000242522723e */ /* 0x000fe200000010ff */
[----:B------:R1:W-:Y:S01]  /*8200*/  STS.128 [R163+0x400], R8 ;  /* 0x00040008a3007388 */ /* 0x0003e20000000c00 */
[----:B------:R-:W-:Y:S01]  /*8210*/  LOP3.LUT R6, R131, 0xffff0000, RZ, 0xc0, !PT ;  /* 0xffff000083067812 */ /* 0x000fe200078ec0ff */
[C---:B------:R-:W-:Y:S01]  /*8220*/  FFMA R43, R71.reuse, R3, R43 ;  /* 0x00000003472b7223 */ /* 0x040fe2000000002b */
[----:B------:R-:W-:Y:S01]  /*8230*/  LOP3.LUT R3, R112, 0xffff0000, RZ, 0xc0, !PT ;  /* 0xffff000070037812 */ /* 0x000fe200078ec0ff */
[----:B------:R-:W-:Y:S01]  /*8240*/  FFMA R40, R71, R0, R40 ;  /* 0x0000000047287223 */ /* 0x000fe20000000028 */
[----:B------:R-:W-:Y:S01]  /*8250*/  LOP3.LUT R0, R113, 0xffff0000, RZ, 0xc0, !PT ;  /* 0xffff000071007812 */ /* 0x000fe200078ec0ff */
[C---:B------:R-:W-:Y:S01]  /*8260*/  FMUL R46, R68.reuse, R46 ;  /* 0x0000002e442e7220 */ /* 0x040fe20000400000 */
[----:B------:R-:W-:Y:S01]  /*8270*/  F2FP.BF16.F32.PACK_AB R35, R43, R42 ;  /* 0x0000002a2b23723e */ /* 0x000fe200000010ff */
[----:B------:R1:W-:Y:S01]  /*8280*/  STS.128 [R162+0x400], R16 ;  /* 0x00040010a2007388 */ /* 0x0003e20000000c00 */
[----:B------:R-:W-:Y:S01]  /*8290*/  FMUL R47, R68, R47 ;  /* 0x0000002f442f7220 */ /* 0x000fe20000400000 */
[C---:B------:R-:W-:Y:S01]  /*82a0*/  FFMA R41, R71.reuse, R3, R41 ;  /* 0x0000000347297223 */ /* 0x040fe20000000029 */
[C---:B------:R-:W-:Y:S01]  /*82b0*/  SHF.L.U32 R3, R114.reuse, 0x10, RZ ;  /* 0x0000001072037819 */ /* 0x040fe200000006ff */
[----:B------:R-:W-:Y:S01]  /*82c0*/  FFMA R46, R71, R4, R46 ;  /* 0x00000004472e7223 */ /* 0x000fe2000000002e */
[----:B------:R-:W-:Y:S01]  /*82d0*/  SHF.L.U32 R4, R115, 0x10, RZ ;  /* 0x0000001073047819 */ /* 0x000fe200000006ff */
[C---:B------:R-:W-:Y:S01]  /*82e0*/  FFMA R47, R71.reuse, R0, R47 ;  /* 0x00000000472f7223 */ /* 0x040fe2000000002f */
[----:B------:R-:W-:Y:S01]  /*82f0*/  LOP3.LUT R0, R114, 0xffff0000, RZ, 0xc0, !PT ;  /* 0xffff000072007812 */ /* 0x000fe200078ec0ff */
[----:B------:R-:W-:Y:S01]  /*8300*/  FFMA R44, R71, R3, R44 ;  /* 0x00000003472c7223 */ /* 0x000fe2000000002c */
[----:B------:R-:W-:Y:S01]  /*8310*/  SHF.L.U32 R3, R120, 0x10, RZ ;  /* 0x0000001078037819 */ /* 0x000fe200000006ff */
[----:B------:R1:W-:Y:S01]  /*8320*/  STS.128 [R161+0x400], R24 ;  /* 0x00040018a1007388 */ /* 0x0003e20000000c00 */
[----:B------:R-:W-:Y:S01]  /*8330*/  F2FP.BF16.F32.PACK_AB R40, R41, R40 ;  /* 0x000000282928723e */ /* 0x000fe200000010ff */
[----:B------:R-:W-:Y:S01]  /*8340*/  FFMA R45, R71, R0, R45 ;  /* 0x00000000472d7223 */ /* 0x000fe2000000002d */
[----:B------:R-:W-:Y:S01]  /*8350*/  LOP3.LUT R0, R115, 0xffff0000, RZ, 0xc0, !PT ;  /* 0xffff000073007812 */ /* 0x000fe200078ec0ff */
[C---:B------:R-:W-:Y:S01]  /*8360*/  FMUL R50, R68.reuse, R50 ;  /* 0x0000003244327220 */ /* 0x040fe20000400000 */
[----:B------:R-:W-:Y:S01]  /*8370*/  F2FP.BF16.F32.PACK_AB R41, R47, R46 ;  /* 0x0000002e2f29723e */ /* 0x000fe200000010ff */
[----:B------:R-:W-:Y:S01]  /*8380*/  FMUL R51, R68, R51 ;  /* 0x0000003344337220 */ /* 0x000fe20000400000 */
[----:B------:R-:W-:Y:S01]  /*8390*/  F2FP.BF16.F32.PACK_AB R42, R45, R44 ;  /* 0x0000002c2d2a723e */ /* 0x000fe200000010ff */
[----:B------:R1:W-:Y:S01]  /*83a0*/  STS.128 [R149+0x400], R32 ;  /* 0x0004002095007388 */ /* 0x0003e20000000c00 */
[C---:B------:R-:W-:Y:S01]  /*83b0*/  FFMA R50, R71.reuse, R4, R50 ;  /* 0x0000000447327223 */ /* 0x040fe20000000032 */
[----:B------:R-:W-:Y:S01]  /*83c0*/  LOP3.LUT R4, R120, 0xffff0000, RZ, 0xc0, !PT ;  /* 0xffff000078047812 */ /* 0x000fe200078ec0ff */
[----:B------:R-:W-:Y:S01]  /*83d0*/  FFMA R51, R71, R0, R51 ;  /* 0x0000000047337223 */ /* 0x000fe20000000033 */
[----:B------:R-:W-:Y:S01]  /*83e0*/  SHF.L.U32 R0, R121, 0x10, RZ ;  /* 0x0000001079007819 */ /* 0x000fe200000006ff */
[C---:B------:R-:W-:Y:S01]  /*83f0*/  FMUL R54, R68.reuse, R54 ;  /* 0x0000003644367220 */ /* 0x040fe20000400000 */
[----:B------:R-:W-:Y:S01]  /*8400*/  FFMA R48, R71, R3, R48 ;  /* 0x0000000347307223 */ /* 0x000fe20000000030 */
[----:B------:R-:W-:Y:S01]  /*8410*/  LOP3.LUT R3, R121, 0xffff0000, RZ, 0xc0, !PT ;  /* 0xffff000079037812 */ /* 0x000fe200078ec0ff */
[----:B------:R-:W-:Y:S01]  /*8420*/  FFMA R49, R71, R4, R49 ;  /* 0x0000000447317223 */ /* 0x000fe20000000031 */
[----:B------:R-:W-:Y:S01]  /*8430*/  SHF.L.U32 R4, R123, 0x10, RZ ;  /* 0x000000107b047819 */ /* 0x000fe200000006ff */
[C---:B------:R-:W-:Y:S01]  /*8440*/  FFMA R54, R71.reuse, R0, R54 ;  /* 0x0000000047367223 */ /* 0x040fe20000000036 */
[----:B------:R-:W-:Y:S01]  /*8450*/  FMUL R55, R68, R55 ;  /* 0x0000003744377220 */ /* 0x000fe20000400000 */
[----:B------:R-:W-:Y:S01]  /*8460*/  SHF.L.U32 R0, R122, 0x10, RZ ;  /* 0x000000107a007819 */ /* 0x000fe200000006ff */
[C---:B------:R-:W-:Y:S01]  /*8470*/  FMUL R58, R68.reuse, R58 ;  /* 0x0000003a443a7220 */ /* 0x040fe20000400000 */
[----:B------:R-:W-:Y:S01]  /*8480*/  FMUL R59, R68, R59 ;  /* 0x0000003b443b7220 */ /* 0x000fe20000400000 */
[C---:B------:R-:W-:Y:S01]  /*8490*/  FFMA R55, R71.reuse, R3, R55 ;  /* 0x0000000347377223 */ /* 0x040fe20000000037 */
[----:B------:R-:W-:Y:S01]  /*84a0*/  LOP3.LUT R3, R122, 0xffff0000, RZ, 0xc0, !PT ;  /* 0xffff00007a037812 */ /* 0x000fe200078ec0ff */
[----:B------:R-:W-:Y:S01]  /*84b0*/  FFMA R52, R71, R0, R52 ;  /* 0x0000000047347223 */ /* 0x000fe20000000034 */
[----:B------:R-:W-:Y:S01]  /*84c0*/  LOP3.LUT R0, R123, 0xffff0000, RZ, 0xc0, !PT ;  /* 0xffff00007b007812 */ /* 0x000fe200078ec0ff */
[----:B------:R-:W-:Y:S01]  /*84d0*/  FMUL R62, R68, R62 ;  /* 0x0000003e443e7220 */ /* 0x000fe20000400000 */
[----:B------:R-:W-:Y:S01]  /*84e0*/  F2FP.BF16.F32.PACK_AB R43, R51, R50 ;  /* 0x00000032332b723e */ /* 0x000fe200000010ff */
[C---:B------:R-:W-:Y:S01]  /*84f0*/  FFMA R53, R71.reuse, R3, R53 ;  /* 0x0000000347357223 */ /* 0x040fe20000000035 */
[C---:B------:R-:W-:Y:S01]  /*8500*/  FFMA R58, R71.reuse, R4, R58 ;  /* 0x00000004473a7223 */ /* 0x040fe2000000003a */
[----:B------:R-:W-:Y:S01]  /*8510*/  FFMA R59, R71, R0, R59 ;  /* 0x00000000473b7223 */ /* 0x000fe2000000003b */
[C---:B------:R-:W-:Y:S01]  /*8520*/  SHF.L.U32 R3, R128.reuse, 0x10, RZ ;  /* 0x0000001080037819 */ /* 0x040fe200000006ff */
[----:B------:R1:W-:Y:S01]  /*8530*/  STS.128 [R160+0x400], R40 ;  /* 0x00040028a0007388 */ /* 0x0003e20000000c00 */
[----:B------:R-:W-:Y:S01]  /*8540*/  LOP3.LUT R0, R128, 0xffff0000, RZ, 0xc0, !PT ;  /* 0xffff000080007812 */ /* 0x000fe200078ec0ff */
[----:B------:R-:W-:Y:S01]  /*8550*/  FMUL R63, R68, R63 ;  /* 0x0000003f443f7220 */ /* 0x000fe20000400000 */
[----:B------:R-:W-:Y:S01]  /*8560*/  SHF.L.U32 R4, R129, 0x10, RZ ;  /* 0x0000001081047819 */ /* 0x000fe200000006ff */
[C---:B------:R-:W-:Y:S01]  /*8570*/  FFMA R56, R71.reuse, R3, R56 ;  /* 0x0000000347387223 */ /* 0x040fe20000000038 */
[C---:B------:R-:W-:Y:S01]  /*8580*/  SHF.L.U32 R3, R130.reuse, 0x10, RZ ;  /* 0x0000001082037819 */ /* 0x040fe200000006ff */
[----:B------:R-:W-:Y:S01]  /*8590*/  FFMA R57, R71, R0, R57 ;  /* 0x0000000047397223 */ /* 0x000fe20000000039 */
[----:B------:R-:W-:Y:S01]  /*85a0*/  LOP3.LUT R0, R129, 0xffff0000, RZ, 0xc0, !PT ;  /* 0xffff000081007812 */ /* 0x000fe200078ec0ff */
[----:B------:R-:W-:Y:S01]  /*85b0*/  FFMA R62, R71, R4, R62 ;  /* 0x00000004473e7223 */ /* 0x000fe2000000003e */
[----:B------:R-:W-:Y:S01]  /*85c0*/  LOP3.LUT R4, R130, 0xffff0000, RZ, 0xc0, !PT ;  /* 0xffff000082047812 */ /* 0x000fe200078ec0ff */
[C---:B------:R-:W-:Y:S01]  /*85d0*/  FMUL R66, R68.reuse, R66 ;  /* 0x0000004244427220 */ /* 0x040fe20000400000 */
[----:B------:R-:W-:Y:S01]  /*85e0*/  F2FP.BF16.F32.PACK_AB R48, R49, R48 ;  /* 0x000000303130723e */ /* 0x000fe200000010ff */
[----:B------:R-:W-:Y:S01]  /*85f0*/  FFMA R63, R71, R0, R63 ;  /* 0x00000000473f7223 */ /* 0x000fe2000000003f */
[----:B------:R-:W-:Y:S01]  /*8600*/  FMUL R67, R68, R67 ;  /* 0x0000004344437220 */ /* 0x000fe20000400000 */
[----:B------:R-:W-:Y:S01]  /*8610*/  F2FP.BF16.F32.PACK_AB R49, R55, R54 ;  /* 0x000000363731723e */ /* 0x000fe200000010ff */
[----:B------:R-:W-:Y:S01]  /*8620*/  FFMA R60, R71, R3, R60 ;  /* 0x00000003473c7223 */ /* 0x000fe2000000003c */
[----:B------:R-:W-:Y:S01]  /*8630*/  F2FP.BF16.F32.PACK_AB R50, R53, R52 ;  /* 0x000000343532723e */ /* 0x000fe200000010ff */
[----:B------:R-:W-:Y:S01]  /*8640*/  FFMA R61, R71, R4, R61 ;  /* 0x00000004473d7223 */ /* 0x000fe2000000003d */
[----:B------:R-:W-:Y:S01]  /*8650*/  F2FP.BF16.F32.PACK_AB R51, R59, R58 ;  /* 0x0000003a3b33723e */ /* 0x000fe200000010ff */
[C---:B------:R-:W-:Y:S01]  /*8660*/  FFMA R66, R71.reuse, R5, R66 ;  /* 0x0000000547427223 */ /* 0x040fe20000000042 */
[----:B------:R-:W-:Y:S01]  /*8670*/  FFMA R67, R71, R6, R67 ;  /* 0x0000000647437223 */ /* 0x000fe20000000043 */
[----:B------:R-:W-:Y:S02]  /*8680*/  F2FP.BF16.F32.PACK_AB R56, R57, R56 ;  /* 0x000000383938723e */ /* 0x000fe400000010ff */
[----:B------:R1:W-:Y:S01]  /*8690*/  STS.128 [R159+0x400], R48 ;  /* 0x000400309f007388 */ /* 0x0003e20000000c00 */
[----:B------:R-:W-:Y:S02]  /*86a0*/  F2FP.BF16.F32.PACK_AB R57, R63, R62 ;  /* 0x0000003e3f39723e */ /* 0x000fe400000010ff */
[----:B------:R-:W-:Y:S02]  /*86b0*/  F2FP.BF16.F32.PACK_AB R58, R61, R60 ;  /* 0x0000003c3d3a723e */ /* 0x000fe400000010ff */
[----:B------:R-:W-:Y:S05]  /*86c0*/  F2FP.BF16.F32.PACK_AB R59, R67, R66 ;  /* 0x00000042433b723e */ /* 0x000fea00000010ff */
[----:B------:R1:W-:Y:S01]  /*86d0*/  STS.128 [R158+0x400], R56 ;  /* 0x000400389e007388 */ /* 0x0003e20000000c00 */
[----:B------:R-:W-:Y:S01]  /*86e0*/  @!PT LDS RZ, [RZ] ;  /* 0x00000000fffff984 */ /* 0x000fe20000000800 */
[----:B------:R-:W-:Y:S01]  /*86f0*/  @!PT LDS RZ, [RZ] ;  /* 0x00000000fffff984 */ /* 0x000fe20000000800 */
[----:B------:R-:W-:Y:S01]  /*8700*/  @!PT LDS RZ, [RZ] ;  /* 0x00000000fffff984 */ /* 0x000fe20000000800 */
[----:B------:R-:W-:Y:S01]  /*8710*/  @!PT LDS RZ, [RZ] ;  /* 0x00000000fffff984 */ /* 0x000fe20000000800 */
[----:B------:R3:W-:Y:S07]  /*8720*/  MEMBAR.ALL.CTA ;  /* 0x0000000000007992 */ /* 0x0007ee0000008000 */
[----:B---3--:R-:W3:Y:S02]  /*8730*/  FENCE.VIEW.ASYNC.S ;  /* 0x00000000000073c6 */ /* 0x008ee40000000000 */
[----:B---3--:R-:W-:Y:S06]  /*8740*/  BAR.SYNC.DEFER_BLOCKING 0x1, 0x80 ;  /* 0x0042000000007b1d */ /* 0x008fec0000010000 */
[----:B------:R-:W-:Y:S05]  /*8750*/  @P0 BRA `(.L_x_118) ;  /* 0x0000000000300947 */ /* 0x000fea0003800000 */
[----:B------:R-:W3:Y:S01]  /*8760*/  LDCU.64 UR6, c[0x0][0x348] ;  /* 0x00006900ff0677ac */ /* 0x000ee20008000a00 */
[----:B------:R-:W-:Y:S01]  /*8770*/  R2UR UR5, R70 ;  /* 0x00000000460572ca */ /* 0x000fe200000e0000 */
[----:B------:R-:W-:Y:S01]  /*8780*/  UIADD3 UR4, UPT, UPT, UR46, 0x400, URZ ;  /* 0x000004002e047890 */ /* 0x000fe2000fffe0ff */
[----:B------:R-:W-:Y:S05]  /*8790*/  UMOV UR51, UR36 ;  /* 0x0000002400337c82 */ /* 0x000fea0008000000 */
[----:B------:R-:W-:Y:S06]  /*87a0*/  IMAD.U32 R146, RZ, RZ, UR4 ;  /* 0x00000004ff927e24 */ /* 0x000fec000f8e00ff */
[----:B------:R-:W-:Y:S01]  /*87b0*/  UIADD3 UR49, UPT, UPT, UR53, UR5, URZ ;  /* 0x0000000535317290 */ /* 0x000fe2000fffe0ff */
[----:B------:R-:W-:Y:S01]  /*87c0*/  R2UR UR48, R146 ;  /* 0x00000000923072ca */ /* 0x000fe200000e0000 */
[----:B---3--:R-:W-:Y:S04]  /*87d0*/  UIADD3 UR4, UP0, UPT, UR6, 0xa80, URZ ;  /* 0x00000a8006047890 */ /* 0x008fe8000ff1e0ff */
[----:B------:R-:W-:Y:S09]  /*87e0*/  UIADD3.X UR5, UPT, UPT, URZ, UR7, URZ, UP0, !UPT ;  /* 0x00000007ff057290 */ /* 0x000ff200087fe4ff */
[----:B------:R3:W-:Y:S01]  /*87f0*/  UTMASTG.3D [UR48], [UR4] ;  /* 0x00000030040073b5 */ /* 0x0007e20008010000 */
[----:B------:R0:W-:Y:S01]  /*8800*/  UTMACMDFLUSH ;  /* 0x00000000000079b7 */ /* 0x0001e20000000000 */
[----:B---3--:R-:W-:Y:S04]  /*8810*/  DEPBAR.LE SB0, 0x1 ;  /* 0x000080400000791a */ /* 0x008fe80000000000 */
.L_x_118:
[----:B------:R-:W-:Y:S05]  /*8820*/  BSYNC.RECONVERGENT B0 ;  /* 0x0000000000007941 */ /* 0x000fea0003800200 */
.L_x_117:
[----:B------:R-:W-:Y:S01]  /*8830*/  BAR.SYNC.DEFER_BLOCKING 0x1, 0x80 ;  /* 0x0042000000007b1d */ /* 0x000fe20000010000 */
[----:B------:R-:W-:Y:S01]  /*8840*/  ISETP.NE.AND P1, PT, R157, RZ, PT ;  /* 0x000000ff9d00720c */ /* 0x000fe20003f25270 */
[----:B------:R-:W-:Y:S01]  /*8850*/  UISETP.NE.AND UP0, UPT, UR54, URZ, UPT ;  /* 0x000000ff3600728c */ /* 0x000fe2000bf05270 */
[----:B------:R-:W-:Y:S11]  /*8860*/  LEA R3, R74, UR46, 0x3 ;  /* 0x0000002e4a037c11 */ /* 0x000ff6000f8e18ff */
[----:B------:R-:W-:Y:S01]  /*8870*/  @P1 SHF.L.U32 R5, R151, 0x1f, RZ ;  /* 0x0000001f97051819 */ /* 0x000fe200000006ff */
[----:B------:R-:W-:Y:S06]  /*8880*/  BRA.U !UP0, `(.L_x_119) ;  /* 0x0000000108247547 */ /* 0x000fec000b800000 */
[----:B------:R-:W3:Y:S01]  /*8890*/  S2R R0, SR_CgaCtaId ;  /* 0x0000000000007919 */ /* 0x000ee20000008800 */
[----:B------:R-:W-:Y:S01]  /*88a0*/  IMAD.U32 R4, RZ, RZ, UR52 ;  /* 0x00000034ff047e24 */ /* 0x000fe2000f8e00ff */
[----:B------:R-:W-:Y:S04]  /*88b0*/  UIADD3 UR4, UPT, UPT, UR52, 0x1, URZ ;  /* 0x0000000134047890 */ /* 0x000fe8000fffe0ff */
[----:B------:R-:W-:Y:S01]  /*88c0*/  @P1 LEA R4, R4, UR46, 0x3 ;  /* 0x0000002e04041c11 */ /* 0x000fe2000f8e18ff */
[----:B------:R-:W-:Y:S04]  /*88d0*/  UISETP.NE.AND UP0, UPT, UR4, 0x4, UPT ;  /* 0x000000040400788c */ /* 0x000fe8000bf05270 */
[----:B------:R-:W-:Y:S01]  /*88e0*/  @P1 VIADD R4, R4, 0x60 ;  /* 0x0000006004041836 */ /* 0x000fe20000000000 */
[----:B------:R-:W-:Y:S04]  /*88f0*/  USEL UR52, UR4, URZ, UP0 ;  /* 0x000000ff04347287 */ /* 0x000fe80008000000 */
[----:B---3--:R-:W-:Y:S04]  /*8900*/  @P1 PRMT R0, R0, 0x654, R4 ;  /* 0x0000065400001816 */ /* 0x008fe80000000004 */
[----:B------:R3:W-:Y:S04]  /*8910*/  @P1 SYNCS.ARRIVE.TRANS64.RED.A1T0 RZ, [R0+URZ], RZ ;  /* 0x000000ff00ff19a7 */ /* 0x0007e800081004ff */
.L_x_119:
[----:B------:R-:W4:Y:S01]  /*8920*/  @P1 SYNCS.PHASECHK.TRANS64.TRYWAIT P0, [R3+URZ+0x40], R5 ;  /* 0x00004005030015a7 */ /* 0x000f2200080011ff */
[----:B------:R-:W-:Y:S01]  /*8930*/  UISETP.NE.AND UP0, UPT, UR39, URZ, UPT ;  /* 0x000000ff2700728c */ /* 0x000fe2000bf05270 */
[----:B------:R-:W-:Y:S01]  /*8940*/  BSSY B1, `(.L_x_120) ;  /* 0x0000021000017945 */ /* 0x000fe20003800000 */
[----:B------:R-:W-:Y:S02]  /*8950*/  UMOV UR4, 0x80 ;  /* 0x0000008000047882 */ /* 0x000fe40000000000 */
[----:B------:R-:W-:Y:S01]  /*8960*/  USEL UR40, UR4, 0x40, !UP0 ;  /* 0x0000004004287887 */ /* 0x000fe2000c000000 */
[----:B----4-:R-:W-:Y:S01]  /*8970*/  @P1 SEL R86, RZ, 0x1, !P0 ;  /* 0x00000001ff561807 */ /* 0x010fe20004000000 */
[----:B------:R-:W-:Y:S10]  /*8980*/  @!P1 BRA `(.L_x_121) ;  /* 0x0000000000709947 */ /* 0x000ff40003800000 */
[----:B------:R-:W-:Y:S01]  /*8990*/  ISETP.NE.AND P1, PT, R87, RZ, PT ;  /* 0x000000ff5700720c */ /* 0x000fe20003f25270 */
[----:B------:R-:W-:Y:S01]  /*89a0*/  BSSY B0, `(.L_x_122) ;  /* 0x000000b000007945 */ /* 0x000fe20003800000 */
[----:B------:R-:W-:Y:S11]  /*89b0*/  ISETP.NE.AND P0, PT, R86, RZ, PT ;  /* 0x000000ff5600720c */ /* 0x000ff60003f05270 */
[----:B------:R-:W-:Y:S05]  /*89c0*/  @P1 IMAD R7, R74, 0x4000, R164 ;  /* 0x000040004a071824 */ /* 0x000fea00078e02a4 */
[----:B------:R-:W-:Y:S04]  /*89d0*/  @P1 IADD3 R6, PT, PT, R7, UR46, RZ ;  /* 0x0000002e07061c10 */ /* 0x000fe8000fffe0ff */
[----:B------:R-:W-:Y:S01]  /*89e0*/  @P1 IADD3 R5, PT, PT, R84, R6, RZ ;  /* 0x0000000654051210 */ /* 0x000fe20007ffe0ff */
[--C-:B------:R-:W-:Y:S02]  /*89f0*/  @P1 IMAD.IADD R4, R75, 0x1, R6.reuse ;  /* 0x000000014b041824 */ /* 0x100fe400078e0206 */
[----:B------:R-:W-:Y:S01]  /*8a00*/  @P1 IMAD.IADD R6, R85, 0x1, R6 ;  /* 0x0000000155061824 */ /* 0x000fe200078e0206 */
[----:B------:R-:W-:Y:S06]  /*8a10*/  @P0 BRA `(.L_x_123) ;  /* 0x00000000000c0947 */ /* 0x000fec0003800000 */
[----:B---3--:R-:W-:Y:S04]  /*8a20*/  SHF.L.U32 R0, R151, 0x1f, RZ ;  /* 0x0000001f97007819 */ /* 0x008fe800000006ff */
[----:B------:R-:W3:Y:S02]  /*8a30*/  SYNCS.PHASECHK.TRANS64.TRYWAIT P0, [R3+URZ+0x40], R0 ;  /* 0x00004000030075a7 */ /* 0x000ee400080011ff */
[----:B---3--:R-:W-:Y:S05]  /*8a40*/  @!P0 BRA `(.L_x_124) ;  /* 0x00000048008c8947 */ /* 0x008fea0003800000 */
.L_x_123:
[----:B------:R-:W-:Y:S05]  /*8a50*/  BSYNC B0 ;  /* 0x0000000000007941 */ /* 0x000fea0003800000 */
.L_x_122:
[----:B------:R-:W-:Y:S01]  /*8a60*/  ISETP.NE.AND P0, PT, R87, RZ, PT ;  /* 0x000000ff5700720c */ /* 0x000fe20003f05270 */
[----:B------:R-:W-:Y:S11]  /*8a70*/  VIADD R74, R74, 0x1 ;  /* 0x000000014a4a7836 */ /* 0x000ff60000000000 */
[----:B------:R-:W-:Y:S01]  /*8a80*/  @!UPT UIADD3 URZ, UPT, UPT, URZ, URZ, URZ ;  /* 0x000000fffffff290 */ /* 0x000fe2000fffe0ff */
[----:B------:R4:W1:Y:S01]  /*8a90*/  @P0 LDS.128 R80, [R6+0x400] ;  /* 0x0004000006500984 */ /* 0x0008620000000c00 */
[--C-:B---3--:R-:W-:Y:S01]  /*8aa0*/  @P0 IMAD.IADD R0, R84, 0x1, R4.reuse ;  /* 0x0000000154000824 */ /* 0x108fe200078e0204 */
[C---:B------:R-:W-:Y:S02]  /*8ab0*/  @P0 IADD3 R3, PT, PT, R85.reuse, R5, RZ ;  /* 0x0000000555030210 */ /* 0x040fe40007ffe0ff */
[----:B------:R3:W1:Y:S04]  /*8ac0*/  @P0 LDS.128 R88, [R5+0x400] ;  /* 0x0004000005580984 */ /* 0x0006680000000c00 */
[----:B------:R1:W1:Y:S04]  /*8ad0*/  @P0 LDS.128 R76, [R7+UR46+0x400] ;  /* 0x0004002e074c0984 */ /* 0x0002680008000c00 */
[----:B------:R1:W1:Y:S04]  /*8ae0*/  @P0 LDS.128 R96, [R3+0x400] ;  /* 0x0004000003600984 */ /* 0x0002680000000c00 */
[----:B------:R1:W1:Y:S04]  /*8af0*/  @P0 LDS.128 R104, [R4+0x400] ;  /* 0x0004000004680984 */ /* 0x0002680000000c00 */
[----:B------:R1:W1:Y:S01]  /*8b00*/  @P0 LDS.128 R120, [R0+0x400] ;  /* 0x0004000000780984 */ /* 0x0002620000000c00 */
[C---:B----4-:R-:W-:Y:S01]  /*8b10*/  @P0 IMAD.IADD R6, R85.reuse, 0x1, R4 ;  /* 0x0000000155060824 */ /* 0x050fe200078e0204 */
[----:B---3--:R-:W-:Y:S04]  /*8b20*/  @P0 IADD3 R5, PT, PT, R85, R0, RZ ;  /* 0x0000000055050210 */ /* 0x008fe80007ffe0ff */
[----:B------:R4:W3:Y:S04]  /*8b30*/  @P0 LDS.128 R112, [R6+0x400] ;  /* 0x0004000006700984 */ /* 0x0008e80000000c00 */
[----:B------:R4:W1:Y:S02]  /*8b40*/  @P0 LDS.128 R128, [R5+0x400] ;  /* 0x0004000005800984 */ /* 0x0008640000000c00 */
.L_x_121:
[----:B------:R-:W-:Y:S05]  /*8b50*/  BSYNC B1 ;  /* 0x0000000000017941 */ /* 0x000fea0003800000 */
.L_x_120:
[----:B-1----:R-:W-:Y:S05]  /*8b60*/  VIADD R16, R69, UR40 ;  /* 0x0000002845107c36 */ /* 0x002fea0008000000 */
[----:B---3--:R-:W-:Y:S04]  /*8b70*/  SHF.R.U32.HI R0, RZ, 0x15, R16 ;  /* 0x00000015ff007819 */ /* 0x008fe80000011610 */
[----:B------:R-:W-:Y:S11]  /*8b80*/  LOP3.LUT P0, RZ, R0, 0x3, R143, 0x48, !PT ;  /* 0x0000000300ff7812 */ /* 0x000ff6000780488f */
[----:B------:R-:W-:Y:S02]  /*8b90*/  @!UPT UIADD3 URZ, UPT, UPT, URZ, URZ, URZ ;  /* 0x000000fffffff290 */ /* 0x000fe4000fffe0ff */
[----:B------:R-:W-:Y:S05]  /*8ba0*/  @!P0 BRA `(.L_x_125) ;  /* 0x0000000000408947 */ /* 0x000fea0003800000 */
[----:B------:R-:W4:Y:S01]  /*8bb0*/  LDCU.64 UR8, c[0x4][0x70] ;  /* 0x01000e00ff0877ac */ /* 0x000f220008000a00 */
[----:B------:R-:W-:Y:S01]  /*8bc0*/  MOV R15, 0x0 ;  /* 0x00000000000f7802 */ /* 0x000fe20000000f00 */
[----:B------:R-:W-:Y:S02]  /*8bd0*/  HFMA2 R12, -RZ, RZ, 0, 5.9604644775390625e-08 ;  /* 0x00000001ff0c7431 */ /* 0x000fe400000001ff */
[----:B------:R-:W-:Y:S02]  /*8be0*/  IMAD.MOV.U32 R8, RZ, RZ, 0x192 ;  /* 0x00000192ff087424 */ /* 0x000fe400078e00ff */
[----:B------:R-:W-:Y:S01]  /*8bf0*/  IMAD.MOV.U32 R13, RZ, RZ, RZ ;  /* 0x000000ffff0d7224 */ /* 0x000fe200078e00ff */
[----:B------:R-:W1:Y:S01]  /*8c00*/  LDCU.64 UR6, c[0x4][0x78] ;  /* 0x01000f00ff0677ac */ /* 0x000e620008000a00 */
[----:B------:R-:W3:Y:S01]  /*8c10*/  LDC.64 R14, c[0x4][R15] ;  /* 0x010000000f0e7b82 */ /* 0x000ee20000000a00 */
[----:B------:R-:W5:Y:S01]  /*8c20*/  LDCU.64 UR4, c[0x4][0x10] ;  /* 0x01000200ff0477ac */ /* 0x000f620008000a00 */
[----:B----4-:R-:W-:Y:S01]  /*8c30*/  MOV R5, UR9 ;  /* 0x0000000900057c02 */ /* 0x010fe20008000f00 */
[----:B------:R-:W-:Y:S01]  /*8c40*/  IMAD.U32 R4, RZ, RZ, UR8 ;  /* 0x00000008ff047e24 */ /* 0x000fe2000f8e00ff */
[----:B-1----:R-:W-:Y:S01]  /*8c50*/  MOV R7, UR7 ;  /* 0x0000000700077c02 */ /* 0x002fe20008000f00 */
[----:B------:R-:W-:Y:S01]  /*8c60*/  IMAD.U32 R6, RZ, RZ, UR6 ;  /* 0x00000006ff067e24 */ /* 0x000fe2000f8e00ff */
[----:B-----5:R-:W-:Y:S01]  /*8c70*/  MOV R11, UR5 ;  /* 0x00000005000b7c02 */ /* 0x020fe20008000f00 */
[----:B------:R-:W-:Y:S02]  /*8c80*/  IMAD.U32 R10, RZ, RZ, UR4 ;  /* 0x00000004ff0a7e24 */ /* 0x000fe4000f8e00ff */
[----:B------:R-:W-:Y:S07]  /*8c90*/  LEPC R20, `(.L_x_125) ;  /* 0x000000001014794e */ /* 0x000fee0000000000 */
[----:B--23--:R-:W-:Y:S05]  /*8ca0*/  CALL.ABS.NOINC R14 ;  /* 0x000000000e007343 */ /* 0x00cfea0003c00000 */
.L_x_125:
[----:B------:R-:W-:Y:S01]  /*8cb0*/  SHF.L.U32 R70, R76, 0x10, RZ ;  /* 0x000000104c467819 */ /* 0x000fe200000006ff */
[----:B------:R-:W-:Y:S05]  /*8cc0*/  WARPSYNC.ALL ;  /* 0x0000000000007948 */ /* 0x000fea0003800000 */
[----:B------:R-:W-:Y:S01]  /*8cd0*/  R2UR UR4, R16 ;  /* 0x00000000100472ca */ /* 0x000fe200000e0000 */
[----:B------:R-:W1:Y:S01]  /*8ce0*/  S2R R165, SR_CgaCtaId ;  /* 0x0000000000a57919 */ /* 0x000e620000008800 */
[----:B------:R-:W-:Y:S01]  /*8cf0*/  LOP3.LUT R72, R79, 0xffff0000, RZ, 0xc0, !PT ;  /* 0xffff00004f487812 */ /* 0x000fe200078ec0ff */
[----:B------:R-:W-:Y:S01]  /*8d00*/  BSSY.RECONVERGENT B0, `(.L_x_126) ;  /* 0x0000102000007945 */ /* 0x000fe20003800200 */
[----:B------:R-:W-:Y:S02]  /*8d10*/  ISETP.NE.AND P6, PT, R157, RZ, PT ;  /* 0x000000ff9d00720c */ /* 0x000fe40003fc5270 */
[----:B------:R-:W-:Y:S07]  /*8d20*/  ISETP.NE.AND P0, PT, R154, RZ, PT ;  /* 0x000000ff9a00720c */ /* 0x000fee0003f05270 */
[----:B----4-:R-:W3:Y:S02]  /*8d30*/  LDTM.x64 R4, tmem[UR4] ;  /* 0x00000004000479ee */ /* 0x010ee40008340000 */
[----:B---3--:R-:W-:Y:S01]  /*8d40*/  FMUL R0, R68, R4 ;  /* 0x0000000444007220 */ /* 0x008fe20000400000 */
[----:B------:R-:W-:Y:S01]  /*8d50*/  LOP3.LUT R4, R76, 0xffff0000, RZ, 0xc0, !PT ;  /* 0xffff00004c047812 */ /* 0x000fe200078ec0ff */
[C---:B------:R-:W-:Y:S01]  /*8d60*/  FMUL R3, R68.reuse, R5 ;  /* 0x0000000544037220 */ /* 0x040fe20000400000 */
[----:B------:R-:W-:Y:S01]  /*8d70*/  SHF.L.U32 R5, R77, 0x10, RZ ;  /* 0x000000104d057819 */ /* 0x000fe200000006ff */
[----:B------:R-:W-:Y:S01]  /*8d80*/  FMUL R6, R68, R6 ;  /* 0x0000000644067220 */ /* 0x000fe20000400000 */
[----:B------:R-:W-:Y:S01]  /*8d90*/  FFMA R0, R71, R70, R0 ;  /* 0x0000004647007223 */ /* 0x000fe20000000000 */
[----:B------:R-:W-:Y:S01]  /*8da0*/  LOP3.LUT R70, R77, 0xffff0000, RZ, 0xc0, !PT ;  /* 0xffff00004d467812 */ /* 0x000fe200078ec0ff */
[C---:B------:R-:W-:Y:S01]  /*8db0*/  FFMA R3, R71.reuse, R4, R3 ;  /* 0x0000000447037223 */ /* 0x040fe20000000003 */
[----:B------:R-:W-:Y:S01]  /*8dc0*/  FFMA R6, R71, R5, R6 ;  /* 0x0000000547067223 */ /* 0x000fe20000000006 */
[----:B------:R-:W-:Y:S01]  /*8dd0*/  SHF.L.U32 R5, R78, 0x10, RZ ;  /* 0x000000104e057819 */ /* 0x000fe200000006ff */
[C---:B------:R-:W-:Y:S01]  /*8de0*/  FMUL R7, R68.reuse, R7 ;  /* 0x0000000744077220 */ /* 0x040fe20000400000 */
[C---:B------:R-:W-:Y:S01]  /*8df0*/  FMUL R4, R68.reuse, R8 ;  /* 0x0000000844047220 */ /* 0x040fe20000400000 */
[----:B------:R-:W-:Y:S01]  /*8e00*/  F2FP.BF16.F32.PACK_AB R92, R3, R0 ;  /* 0x00000000035c723e */ /* 0x000fe200000010ff */
[----:B------:R-:W-:Y:S01]  /*8e10*/  FMUL R0, R68, R9 ;  /* 0x0000000944007220 */ /* 0x000fe20000400000 */
[----:B------:R-:W-:Y:S01]  /*8e20*/  LOP3.LUT R8, R78, 0xffff0000, RZ, 0xc0, !PT ;  /* 0xffff00004e087812 */ /* 0x000fe200078ec0ff */
[----:B------:R-:W-:Y:S01]  /*8e30*/  FFMA R7, R71, R70, R7 ;  /* 0x0000004647077223 */ /* 0x000fe20000000007 */
[----:B------:R-:W-:Y:S01]  /*8e40*/  SHF.L.U32 R70, R79, 0x10, RZ ;  /* 0x000000104f467819 */ /* 0x000fe200000006ff */
[----:B------:R-:W-:Y:S01]  /*8e50*/  FFMA R4, R71, R5, R4 ;  /* 0x0000000547047223 */ /* 0x000fe20000000004 */
[----:B------:R-:W-:Y:S01]  /*8e60*/  LOP3.LUT R9, R80, 0xffff0000, RZ, 0xc0, !PT ;  /* 0xffff000050097812 */ /* 0x000fe200078ec0ff */
[C---:B------:R-:W-:Y:S01]  /*8e70*/  FMUL R3, R68.reuse, R10 ;  /* 0x0000000a44037220 */ /* 0x040fe20000400000 */
[----:B------:R-:W-:Y:S01]  /*8e80*/  F2FP.BF16.F32.PACK_AB R93, R7, R6 ;  /* 0x00000006075d723e */ /* 0x000fe200000010ff */
[----:B------:R-:W-:Y:S01]  /*8e90*/  FMUL R5, R68, R11 ;  /* 0x0000000b44057220 */ /* 0x000fe20000400000 */
[----:B------:R-:W-:Y:S01]  /*8ea0*/  LOP3.LUT R10, R83, 0xffff0000, RZ, 0xc0, !PT ;  /* 0xffff0000530a7812 */ /* 0x000fe200078ec0ff */
[C---:B------:R-:W-:Y:S01]  /*8eb0*/  FFMA R0, R71.reuse, R8, R0 ;  /* 0x0000000847007223 */ /* 0x040fe20000000000 */
[----:B------:R-:W-:Y:S01]  /*8ec0*/  SHF.L.U32 R8, R80, 0x10, RZ ;  /* 0x0000001050087819 */ /* 0x000fe200000006ff */
[----:B------:R-:W-:Y:S01]  /*8ed0*/  FFMA R3, R71, R70, R3 ;  /* 0x0000004647037223 */ /* 0x000fe20000000003 */
[----:B------:R-:W-:Y:S01]  /*8ee0*/  SHF.L.U32 R70, R89, 0x10, RZ ;  /* 0x0000001059467819 */ /* 0x000fe200000006ff */
[----:B------:R-:W-:Y:S01]  /*8ef0*/  FFMA R5, R71, R72, R5 ;  /* 0x0000004847057223 */ /* 0x000fe20000000005 */
[----:B------:R-:W-:Y:S01]  /*8f00*/  F2FP.BF16.F32.PACK_AB R94, R0, R4 ;  /* 0x00000004005e723e */ /* 0x000fe200000010ff */
[C---:B------:R-:W-:Y:S01]  /*8f10*/  FMUL R6, R68.reuse, R12 ;  /* 0x0000000c44067220 */ /* 0x040fe20000400000 */
[C---:B------:R-:W-:Y:S01]  /*8f20*/  FMUL R7, R68.reuse, R13 ;  /* 0x0000000d44077220 */ /* 0x040fe20000400000 */
[----:B------:R-:W-:Y:S01]  /*8f30*/  FMUL R0, R68, R14 ;  /* 0x0000000e44007220 */ /* 0x000fe20000400000 */
[----:B------:R-:W-:Y:S01]  /*8f40*/  F2FP.BF16.F32.PACK_AB R95, R5, R3 ;  /* 0x00000003055f723e */ /* 0x000fe200000010ff */
[----:B------:R-:W-:Y:S01]  /*8f50*/  FFMA R6, R71, R8, R6 ;  /* 0x0000000847067223 */ /* 0x000fe20000000006 */
[----:B------:R-:W-:Y:S01]  /*8f60*/  SHF.L.U32 R5, R81, 0x10, RZ ;  /* 0x0000001051057819 */ /* 0x000fe200000006ff */
[----:B------:R-:W-:Y:S01]  /*8f70*/  FFMA R7, R71, R9, R7 ;  /* 0x0000000947077223 */ /* 0x000fe20000000007 */
[----:B------:R-:W-:Y:S01]  /*8f80*/  LOP3.LUT R8, R81, 0xffff0000, RZ, 0xc0, !PT ;  /* 0xffff000051087812 */ /* 0x000fe200078ec0ff */
[----:B------:R-:W-:Y:S01]  /*8f90*/  STS.128 [R164+UR46+0x4400], R92 ;  /* 0x0044005ca4007988 */ /* 0x000fe20008000c2e */
[----:B------:R-:W-:Y:S01]  /*8fa0*/  SHF.L.U32 R9, R82, 0x10, RZ ;  /* 0x0000001052097819 */ /* 0x000fe200000006ff */
[C---:B------:R-:W-:Y:S01]  /*8fb0*/  FMUL R3, R68.reuse, R15 ;  /* 0x0000000f44037220 */ /* 0x040fe20000400000 */
[----:B------:R-:W-:Y:S01]  /*8fc0*/  F2FP.BF16.F32.PACK_AB R100, R7, R6 ;  /* 0x000000060764723e */ /* 0x000fe200000010ff */
[----:B------:R-:W-:Y:S01]  /*8fd0*/  FMUL R4, R68, R16 ;  /* 0x0000001044047220 */ /* 0x000fe20000400000 */
[C---:B------:R-:W-:Y:S01]  /*8fe0*/  FFMA R0, R71.reuse, R5, R0 ;  /* 0x0000000547007223 */ /* 0x040fe20000000000 */
[C---:B------:R-:W-:Y:S01]  /*8ff0*/  FFMA R3, R71.reuse, R8, R3 ;  /* 0x0000000847037223 */ /* 0x040fe20000000003 */
[----:B------:R-:W-:Y:S01]  /*9000*/  LOP3.LUT R8, R82, 0xffff0000, RZ, 0xc0, !PT ;  /* 0xffff000052087812 */ /* 0x000fe200078ec0ff */
[----:B------:R-:W-:Y:S01]  /*9010*/  FFMA R4, R71, R9, R4 ;  /* 0x0000000947047223 */ /* 0x000fe20000000004 */
[----:B------:R-:W-:Y:S01]  /*9020*/  SHF.L.U32 R9, R83, 0x10, RZ ;  /* 0x0000001053097819 */ /* 0x000fe200000006ff */
[C---:B------:R-:W-:Y:S01]  /*9030*/  FMUL R5, R68.reuse, R17 ;  /* 0x0000001144057220 */ /* 0x040fe20000400000 */
[----:B------:R-:W-:Y:S01]  /*9040*/  F2FP.BF16.F32.PACK_AB R101, R3, R0 ;  /* 0x000000000365723e */ /* 0x000fe200000010ff */
[C---:B------:R-:W-:Y:S01]  /*9050*/  FMUL R6, R68.reuse, R18 ;  /* 0x0000001244067220 */ /* 0x040fe20000400000 */
[----:B------:R-:W-:Y:S01]  /*9060*/  FMUL R7, R68, R19 ;  /* 0x0000001344077220 */ /* 0x000fe20000400000 */
[C---:B------:R-:W-:Y:S01]  /*9070*/  FFMA R5, R71.reuse, R8, R5 ;  /* 0x0000000847057223 */ /* 0x040fe20000000005 */
[C---:B------:R-:W-:Y:S01]  /*9080*/  SHF.L.U32 R8, R88.reuse, 0x10, RZ ;  /* 0x0000001058087819 */ /* 0x040fe200000006ff */
[----:B------:R-:W-:Y:S01]  /*9090*/  FFMA R6, R71, R9, R6 ;  /* 0x0000000947067223 */ /* 0x000fe20000000006 */
[----:B------:R-:W-:Y:S01]  /*90a0*/  LOP3.LUT R9, R88, 0xffff0000, RZ, 0xc0, !PT ;  /* 0xffff000058097812 */ /* 0x000fe200078ec0ff */
[C---:B------:R-:W-:Y:S01]  /*90b0*/  FMUL R0, R68.reuse, R20 ;  /* 0x0000001444007220 */ /* 0x040fe20000400000 */
[----:B------:R-:W-:Y:S01]  /*90c0*/  F2FP.BF16.F32.PACK_AB R102, R5, R4 ;  /* 0x000000040566723e */ /* 0x000fe200000010ff */
[C---:B------:R-:W-:Y:S01]  /*90d0*/  FMUL R3, R68.reuse, R21 ;  /* 0x0000001544037220 */ /* 0x040fe20000400000 */
[C---:B------:R-:W-:Y:S01]  /*90e0*/  FFMA R7, R71.reuse, R10, R7 ;  /* 0x0000000a47077223 */ /* 0x040fe20000000007 */
[C---:B------:R-:W-:Y:S01]  /*90f0*/  FFMA R0, R71.reuse, R8, R0 ;  /* 0x0000000847007223 */ /* 0x040fe20000000000 */
[C---:B------:R-:W-:Y:S01]  /*9100*/  FMUL R20, R68.reuse, R38 ;  /* 0x0000002644147220 */ /* 0x040fe20000400000 */
[----:B------:R-:W-:Y:S01]  /*9110*/  FFMA R3, R71, R9, R3 ;  /* 0x0000000947037223 */ /* 0x000fe20000000003 */
[C---:B------:R-:W-:Y:S01]  /*9120*/  FMUL R38, R68.reuse, R56 ;  /* 0x0000003844267220 */ /* 0x040fe20000400000 */
[----:B------:R-:W-:Y:S01]  /*9130*/  F2FP.BF16.F32.PACK_AB R103, R7, R6 ;  /* 0x000000060767723e */ /* 0x000fe200000010ff */
[C---:B------:R-:W-:Y:S01]  /*9140*/  FMUL R4, R68.reuse, R22 ;  /* 0x0000001644047220 */ /* 0x040fe20000400000 */
[C---:B------:R-:W-:Y:S01]  /*9150*/  FMUL R5, R68.reuse, R23 ;  /* 0x0000001744057220 */ /* 0x040fe20000400000 */
[----:B------:R-:W-:Y:S01]  /*9160*/  F2FP.BF16.F32.PACK_AB R56, R3, R0 ;  /* 0x000000000338723e */ /* 0x000fe200000010ff */
[----:B------:R-:W-:Y:S01]  /*9170*/  FMUL R14, R68, R32 ;  /* 0x00000020440e7220 */ /* 0x000fe20000400000 */
[----:B------:R-:W-:Y:S01]  /*9180*/  LOP3.LUT R0, R89, 0xffff0000, RZ, 0xc0, !PT ;  /* 0xffff000059007812 */ /* 0x000fe200078ec0ff */
[----:B------:R-:W-:Y:S01]  /*9190*/  STS.128 [R163+0x4400], R100 ;  /* 0x00440064a3007388 */ /* 0x000fe20000000c00 */
[----:B------:R-:W-:Y:S01]  /*91a0*/  SHF.L.U32 R3, R90, 0x10, RZ ;  /* 0x000000105a037819 */ /* 0x000fe200000006ff */
[C---:B------:R-:W-:Y:S01]  /*91b0*/  FMUL R15, R68.reuse, R33 ;  /* 0x00000021440f7220 */ /* 0x040fe20000400000 */
[----:B------:R-:W-:Y:S01]  /*91c0*/  FMUL R32, R68, R50 ;  /* 0x0000003244207220 */ /* 0x000fe20000400000 */
[----:B------:R-:W-:Y:S01]  /*91d0*/  LOP3.LUT R50, R90, 0xffff0000, RZ, 0xc0, !PT ;  /* 0xffff00005a327812 */ /* 0x000fe200078ec0ff */
[C---:B------:R-:W-:Y:S01]  /*91e0*/  FMUL R6, R68.reuse, R24 ;  /* 0x0000001844067220 */ /* 0x040fe20000400000 */
[C---:B------:R-:W-:Y:S01]  /*91f0*/  FMUL R16, R68.reuse, R34 ;  /* 0x0000002244107220 */ /* 0x040fe20000400000 */
[C---:B------:R-:W-:Y:S01]  /*9200*/  FMUL R33, R68.reuse, R51 ;  /* 0x0000003344217220 */ /* 0x040fe20000400000 */
[----:B------:R-:W-:Y:S01]  /*9210*/  SHF.L.U32 R51, R91, 0x10, RZ ;  /* 0x000000105b337819 */ /* 0x000fe200000006ff */
[----:B------:R-:W-:Y:S01]  /*9220*/  FFMA R4, R71, R70, R4 ;  /* 0x0000004647047223 */ /* 0x000fe20000000004 */
[C---:B------:R-:W-:Y:S01]  /*9230*/  FMUL R7, R68.reuse, R25 ;  /* 0x0000001944077220 */ /* 0x040fe20000400000 */
[----:B------:R-:W-:Y:S01]  /*9240*/  FMUL R34, R68, R52 ;  /* 0x0000003444227220 */ /* 0x000fe20000400000 */
[----:B------:R-:W-:Y:S01]  /*9250*/  LOP3.LUT R52, R91, 0xffff0000, RZ, 0xc0, !PT ;  /* 0xffff00005b347812 */ /* 0x000fe200078ec0ff */
[C---:B------:R-:W-:Y:S01]  /*9260*/  FFMA R5, R71.reuse, R0, R5 ;  /* 0x0000000047057223 */ /* 0x040fe20000000005 */
[----:B------:R-:W-:Y:S01]  /*9270*/  SHF.L.U32 R0, R96, 0x10, RZ ;  /* 0x0000001060007819 */ /* 0x000fe200000006ff */
[C---:B------:R-:W-:Y:S01]  /*9280*/  FMUL R8, R68.reuse, R26 ;  /* 0x0000001a44087220 */ /* 0x040fe20000400000 */
[----:B------:R-:W-:Y:S01]  /*9290*/  FMUL R9, R68, R27 ;  /* 0x0000001b44097220 */ /* 0x000fe20000400000 */
[C---:B------:R-:W-:Y:S01]  /*92a0*/  FFMA R6, R71.reuse, R3, R6 ;  /* 0x0000000347067223 */ /* 0x040fe20000000006 */
[----:B------:R-:W-:Y:S01]  /*92b0*/  LOP3.LUT R3, R96, 0xffff0000, RZ, 0xc0, !PT ;  /* 0xffff000060037812 */ /* 0x000fe200078ec0ff */
[C---:B------:R-:W-:Y:S01]  /*92c0*/  FMUL R10, R68.reuse, R28 ;  /* 0x0000001c440a7220 */ /* 0x040fe20000400000 */
[----:B------:R-:W-:Y:S01]  /*92d0*/  FFMA R7, R71, R50, R7 ;  /* 0x0000003247077223 */ /* 0x000fe20000000007 */
[C---:B------:R-:W-:Y:S01]  /*92e0*/  FMUL R21, R68.reuse, R39 ;  /* 0x0000002744157220 */ /* 0x040fe20000400000 */
[C---:B------:R-:W-:Y:S01]  /*92f0*/  FMUL R39, R68.reuse, R57 ;  /* 0x0000003944277220 */ /* 0x040fe20000400000 */
[----:B------:R-:W-:Y:S01]  /*9300*/  F2FP.BF16.F32.PACK_AB R57, R5, R4 ;  /* 0x000000040539723e */ /* 0x000fe200000010ff */
[----:B------:R-:W-:Y:S01]  /*9310*/  FFMA R8, R71, R51, R8 ;  /* 0x0000003347087223 */ /* 0x000fe20000000008 */
[----:B------:R-:W-:Y:S01]  /*9320*/  SHF.L.U32 R4, R97, 0x10, RZ ;  /* 0x0000001061047819 */ /* 0x000fe200000006ff */
[C---:B------:R-:W-:Y:S01]  /*9330*/  FMUL R11, R68.reuse, R29 ;  /* 0x0000001d440b7220 */ /* 0x040fe20000400000 */
[----:B------:R-:W-:Y:S01]  /*9340*/  SHF.L.U32 R5, R107, 0x10, RZ ;  /* 0x000000106b057819 */ /* 0x000fe200000006ff */
[C---:B------:R-:W-:Y:S01]  /*9350*/  FFMA R9, R71.reuse, R52, R9 ;  /* 0x0000003447097223 */ /* 0x040fe20000000009 */
[----:B------:R-:W-:Y:S01]  /*9360*/  FFMA R10, R71, R0, R10 ;  /* 0x00000000470a7223 */ /* 0x000fe2000000000a */
[----:B------:R-:W-:Y:S01]  /*9370*/  LOP3.LUT R0, R97, 0xffff0000, RZ, 0xc0, !PT ;  /* 0xffff000061007812 */ /* 0x000fe200078ec0ff */
[----:B------:R-:W-:Y:S01]  /*9380*/  FMUL R12, R68, R30 ;  /* 0x0000001e440c7220 */ /* 0x000fe20000400000 */
[C---:B------:R-:W-:Y:S01]  /*9390*/  FFMA R11, R71.reuse, R3, R11 ;  /* 0x00000003470b7223 */ /* 0x040fe2000000000b */
[----:B------:R-:W-:Y:S01]  /*93a0*/  SHF.L.U32 R3, R98, 0x10, RZ ;  /* 0x0000001062037819 */ /* 0x000fe200000006ff */
[C---:B------:R-:W-:Y:S01]  /*93b0*/  FMUL R13, R68.reuse, R31 ;  /* 0x0000001f440d7220 */ /* 0x040fe20000400000 */
[----:B------:R-:W-:Y:S01]  /*93c0*/  FFMA R12, R71, R4, R12 ;  /* 0x00000004470c7223 */ /* 0x000fe2000000000c */
[----:B------:R-:W-:Y:S01]  /*93d0*/  SHF.L.U32 R4, R99, 0x10, RZ ;  /* 0x0000001063047819 */ /* 0x000fe200000006ff */
[----:B------:R-:W-:Y:S01]  /*93e0*/  FMUL R17, R68, R35 ;  /* 0x0000002344117220 */ /* 0x000fe20000400000 */
[C---:B------:R-:W-:Y:S01]  /*93f0*/  FFMA R13, R71.reuse, R0, R13 ;  /* 0x00000000470d7223 */ /* 0x040fe2000000000d */
[----:B------:R-:W-:Y:S01]  /*9400*/  LOP3.LUT R0, R98, 0xffff0000, RZ, 0xc0, !PT ;  /* 0xffff000062007812 */ /* 0x000fe200078ec0ff */
[----:B------:R-:W-:Y:S01]  /*9410*/  FFMA R14, R71, R3, R14 ;  /* 0x00000003470e7223 */ /* 0x000fe2000000000e */
[----:B------:R-:W-:Y:S01]  /*9420*/  LOP3.LUT R3, R99, 0xffff0000, RZ, 0xc0, !PT ;  /* 0xffff000063037812 */ /* 0x000fe200078ec0ff */
[C---:B------:R-:W-:Y:S01]  /*9430*/  FMUL R18, R68.reuse, R36 ;  /* 0x0000002444127220 */ /* 0x040fe20000400000 */
        /* <DEDUP_REMOVED lines=9> */
[C---:B------:R-:W-:Y:S01]  /*94d0*/  FMUL R22, R68.reuse, R40 ;  /* 0x0000002844167220 */ /* 0x040fe20000400000 */
[----:B------:R-:W-:Y:S01]  /*94e0*/  FMUL R23, R68, R41 ;  /* 0x0000002944177220 */ /* 0x000fe20000400000 */
[----:B------:R-:W-:Y:S01]  /*94f0*/  FFMA R19, R71, R3, R19 ;  /* 0x0000000347137223 */ /* 0x000fe20000000013 */
[----:B------:R-:W-:Y:S01]  /*9500*/  SHF.L.U32 R3, R106, 0x10, RZ ;  /* 0x000000106a037819 */ /* 0x000fe200000006ff */
[C---:B------:R-:W-:Y:S01]  /*9510*/  FMUL R40, R68.reuse, R58 ;  /* 0x0000003a44287220 */ /* 0x040fe20000400000 */
[----:B------:R-:W-:Y:S01]  /*9520*/  F2FP.BF16.F32.PACK_AB R58, R7, R6 ;  /* 0x00000006073a723e */ /* 0x000fe200000010ff */
[----:B------:R-:W-:Y:S01]  /*9530*/  FMUL R41, R68, R59 ;  /* 0x0000003b44297220 */ /* 0x000fe20000400000 */
[----:B------:R-:W-:Y:S01]  /*9540*/  F2FP.BF16.F32.PACK_AB R59, R9, R8 ;  /* 0x00000008093b723e */ /* 0x000fe200000010ff */
[C---:B------:R-:W-:Y:S01]  /*9550*/  FFMA R20, R71.reuse, R4, R20 ;  /* 0x0000000447147223 */ /* 0x040fe20000000014 */
[----:B------:R-:W-:Y:S01]  /*9560*/  LOP3.LUT R4, R106, 0xffff0000, RZ, 0xc0, !PT ;  /* 0xffff00006a047812 */ /* 0x000fe200078ec0ff */
[----:B------:R-:W-:Y:S01]  /*9570*/  FFMA R21, R71, R0, R21 ;  /* 0x0000000047157223 */ /* 0x000fe20000000015 */
[----:B------:R-:W-:Y:S01]  /*9580*/  LOP3.LUT R6, R107, 0xffff0000, RZ, 0xc0, !PT ;  /* 0xffff00006b067812 */ /* 0x000fe200078ec0ff */
[----:B------:R-:W-:Y:S01]  /*9590*/  FMUL R24, R68, R42 ;  /* 0x0000002a44187220 */ /* 0x000fe20000400000 */
[----:B------:R-:W-:Y:S01]  /*95a0*/  SHF.L.U32 R0, R112, 0x10, RZ ;  /* 0x0000001070007819 */ /* 0x000fe200000006ff */
[----:B------:R-:W-:Y:S01]  /*95b0*/  FMUL R25, R68, R43 ;  /* 0x0000002b44197220 */ /* 0x000fe20000400000 */
[----:B------:R-:W-:Y:S01]  /*95c0*/  F2FP.BF16.F32.PACK_AB R8, R11, R10 ;  /* 0x0000000a0b08723e */ /* 0x000fe200000010ff */
[----:B------:R-:W-:Y:S01]  /*95d0*/  FFMA R22, R71, R3, R22 ;  /* 0x0000000347167223 */ /* 0x000fe20000000016 */
[----:B------:R-:W-:Y:S01]  /*95e0*/  LOP3.LUT R3, R112, 0xffff0000, RZ, 0xc0, !PT ;  /* 0xffff000070037812 */ /* 0x000fe200078ec0ff */
[C---:B------:R-:W-:Y:S01]  /*95f0*/  FMUL R26, R68.reuse, R44 ;  /* 0x0000002c441a7220 */ /* 0x040fe20000400000 */
[----:B------:R-:W-:Y:S01]  /*9600*/  F2FP.BF16.F32.PACK_AB R9, R13, R12 ;  /* 0x0000000c0d09723e */ /* 0x000fe200000010ff */
[----:B------:R-:W-:Y:S01]  /*9610*/  STS.128 [R162+0x4400], R56 ;  /* 0x00440038a2007388 */ /* 0x000fe20000000c00 */
[----:B------:R-:W-:Y:S01]  /*9620*/  F2FP.BF16.F32.PACK_AB R10, R15, R14 ;  /* 0x0000000e0f0a723e */ /* 0x000fe200000010ff */
[----:B------:R-:W-:Y:S01]  /*9630*/  FFMA R23, R71, R4, R23 ;  /* 0x0000000447177223 */ /* 0x000fe20000000017 */
[----:B------:R-:W-:Y:S01]  /*9640*/  F2FP.BF16.F32.PACK_AB R11, R17, R16 ;  /* 0x00000010110b723e */ /* 0x000fe200000010ff */
[----:B------:R-:W-:Y:S01]  /*9650*/  FFMA R24, R71, R5, R24 ;  /* 0x0000000547187223 */ /* 0x000fe20000000018 */
[----:B------:R-:W-:Y:S01]  /*9660*/  SHF.L.U32 R4, R113, 0x10, RZ ;  /* 0x0000001071047819 */ /* 0x000fe200000006ff */
[C---:B------:R-:W-:Y:S01]  /*9670*/  FMUL R27, R68.reuse, R45 ;  /* 0x0000002d441b7220 */ /* 0x040fe20000400000 */
[----:B------:R-:W-:Y:S01]  /*9680*/  F2FP.BF16.F32.PACK_AB R12, R19, R18 ;  /* 0x00000012130c723e */ /* 0x000fe200000010ff */
[----:B------:R-:W-:Y:S01]  /*9690*/  FFMA R25, R71, R6, R25 ;  /* 0x0000000647197223 */ /* 0x000fe20000000019 */
[----:B------:R-:W-:Y:S01]  /*96a0*/  F2FP.BF16.F32.PACK_AB R13, R21, R20 ;  /* 0x00000014150d723e */ /* 0x000fe200000010ff */
[----:B------:R-:W-:Y:S01]  /*96b0*/  FFMA R26, R71, R0, R26 ;  /* 0x00000000471a7223 */ /* 0x000fe2000000001a */
[----:B------:R-:W-:Y:S01]  /*96c0*/  LOP3.LUT R0, R113, 0xffff0000, RZ, 0xc0, !PT ;  /* 0xffff000071007812 */ /* 0x000fe200078ec0ff */
[----:B------:R-:W-:Y:S01]  /*96d0*/  FMUL R28, R68, R46 ;  /* 0x0000002e441c7220 */ /* 0x000fe20000400000 */
[----:B------:R-:W-:Y:S01]  /*96e0*/  F2FP.BF16.F32.PACK_AB R14, R23, R22 ;  /* 0x00000016170e723e */ /* 0x000fe200000010ff */
[----:B------:R-:W-:Y:S01]  /*96f0*/  FFMA R27, R71, R3, R27 ;  /* 0x00000003471b7223 */ /* 0x000fe2000000001b */
[----:B------:R-:W-:Y:S01]  /*9700*/  SHF.L.U32 R3, R114, 0x10, RZ ;  /* 0x0000001072037819 */ /* 0x000fe200000006ff */
[C---:B------:R-:W-:Y:S01]  /*9710*/  FMUL R29, R68.reuse, R47 ;  /* 0x0000002f441d7220 */ /* 0x040fe20000400000 */
[----:B------:R-:W-:Y:S01]  /*9720*/  F2FP.BF16.F32.PACK_AB R15, R25, R24 ;  /* 0x00000018190f723e */ /* 0x000fe200000010ff */
[----:B------:R-:W-:Y:S01]  /*9730*/  FMUL R30, R68, R48 ;  /* 0x00000030441e7220 */ /* 0x000fe20000400000 */
[C---:B------:R-:W-:Y:S01]  /*9740*/  SHF.L.U32 R5, R131.reuse, 0x10, RZ ;  /* 0x0000001083057819 */ /* 0x040fe200000006ff */
[----:B------:R3:W-:Y:S01]  /*9750*/  STS.128 [R161+0x4400], R8 ;  /* 0x00440008a1007388 */ /* 0x0007e20000000c00 */
[----:B------:R-:W-:Y:S01]  /*9760*/  LOP3.LUT R6, R131, 0xffff0000, RZ, 0xc0, !PT ;  /* 0xffff000083067812 */ /* 0x000fe200078ec0ff */
[C---:B------:R-:W-:Y:S01]  /*9770*/  FFMA R28, R71.reuse, R4, R28 ;  /* 0x00000004471c7223 */ /* 0x040fe2000000001c */
[----:B------:R-:W-:Y:S01]  /*9780*/  LOP3.LUT R4, R114, 0xffff0000, RZ, 0xc0, !PT ;  /* 0xffff000072047812 */ /* 0x000fe200078ec0ff */
[----:B------:R-:W-:Y:S01]  /*9790*/  FFMA R29, R71, R0, R29 ;  /* 0x00000000471d7223 */ /* 0x000fe2000000001d */
[----:B------:R-:W-:Y:S01]  /*97a0*/  SHF.L.U32 R0, R115, 0x10, RZ ;  /* 0x0000001073007819 */ /* 0x000fe200000006ff */
[----:B------:R-:W-:Y:S01]  /*97b0*/  FMUL R31, R68, R49 ;  /* 0x00000031441f7220 */ /* 0x000fe20000400000 */
[----:B------:R-:W-:Y:S01]  /*97c0*/  FFMA R30, R71, R3, R30 ;  /* 0x00000003471e7223 */ /* 0x000fe2000000001e */
[----:B------:R-:W-:Y:S01]  /*97d0*/  LOP3.LUT R3, R115, 0xffff0000, RZ, 0xc0, !PT ;  /* 0xffff000073037812 */ /* 0x000fe200078ec0ff */
[----:B------:R4:W-:Y:S01]  /*97e0*/  STS.128 [R149+0x4400], R12 ;  /* 0x0044000c95007388 */ /* 0x0009e20000000c00 */
[C---:B------:R-:W-:Y:S01]  /*97f0*/  FFMA R31, R71.reuse, R4, R31 ;  /* 0x00000004471f7223 */ /* 0x040fe2000000001f */
[C---:B------:R-:W-:Y:S01]  /*9800*/  LOP3.LUT R4, R120.reuse, 0xffff0000, RZ, 0xc0, !PT ;  /* 0xffff000078047812 */ /* 0x040fe200078ec0ff */
[C---:B------:R-:W-:Y:S01]  /*9810*/  FFMA R32, R71.reuse, R0, R32 ;  /* 0x0000000047207223 */ /* 0x040fe20000000020 */
[----:B------:R-:W-:Y:S01]  /*9820*/  SHF.L.U32 R0, R120, 0x10, RZ ;  /* 0x0000001078007819 */ /* 0x000fe200000006ff */
[----:B------:R-:W-:Y:S01]  /*9830*/  FFMA R33, R71, R3, R33 ;  /* 0x0000000347217223 */ /* 0x000fe20000000021 */
[----:B------:R-:W-:Y:S01]  /*9840*/  SHF.L.U32 R3, R121, 0x10, RZ ;  /* 0x0000001079037819 */ /* 0x000fe200000006ff */
[C---:B------:R-:W-:Y:S01]  /*9850*/  FMUL R35, R68.reuse, R53 ;  /* 0x0000003544237220 */ /* 0x040fe20000400000 */
[----:B------:R-:W-:Y:S01]  /*9860*/  FMUL R36, R68, R54 ;  /* 0x0000003644247220 */ /* 0x000fe20000400000 */
[----:B------:R-:W-:Y:S01]  /*9870*/  FFMA R34, R71, R0, R34 ;  /* 0x0000000047227223 */ /* 0x000fe20000000022 */
[----:B------:R-:W-:Y:S01]  /*9880*/  LOP3.LUT R0, R121, 0xffff0000, RZ, 0xc0, !PT ;  /* 0xffff000079007812 */ /* 0x000fe200078ec0ff */
[----:B------:R-:W-:Y:S01]  /*9890*/  FFMA R35, R71, R4, R35 ;  /* 0x0000000447237223 */ /* 0x000fe20000000023 */
[----:B------:R-:W-:Y:S01]  /*98a0*/  SHF.L.U32 R4, R123, 0x10, RZ ;  /* 0x000000107b047819 */ /* 0x000fe200000006ff */
[C---:B------:R-:W-:Y:S01]  /*98b0*/  FFMA R36, R71.reuse, R3, R36 ;  /* 0x0000000347247223 */ /* 0x040fe20000000024 */
[----:B------:R-:W-:Y:S01]  /*98c0*/  SHF.L.U32 R3, R122, 0x10, RZ ;  /* 0x000000107a037819 */ /* 0x000fe200000006ff */
[C---:B------:R-:W-:Y:S01]  /*98d0*/  FMUL R37, R68.reuse, R55 ;  /* 0x0000003744257220 */ /* 0x040fe20000400000 */
[C---:B------:R-:W-:Y:S01]  /*98e0*/  FMUL R42, R68.reuse, R60 ;  /* 0x0000003c442a7220 */ /* 0x040fe20000400000 */
[C---:B------:R-:W-:Y:S01]  /*98f0*/  FMUL R43, R68.reuse, R61 ;  /* 0x0000003d442b7220 */ /* 0x040fe20000400000 */
[----:B------:R-:W-:Y:S01]  /*9900*/  FMUL R44, R68, R62 ;  /* 0x0000003e442c7220 */ /* 0x000fe20000400000 */
[C---:B------:R-:W-:Y:S01]  /*9910*/  FFMA R37, R71.reuse, R0, R37 ;  /* 0x0000000047257223 */ /* 0x040fe20000000025 */
[----:B------:R-:W-:Y:S01]  /*9920*/  LOP3.LUT R0, R122, 0xffff0000, RZ, 0xc0, !PT ;  /* 0xffff00007a007812 */ /* 0x000fe200078ec0ff */
[----:B------:R-:W-:Y:S01]  /*9930*/  FFMA R38, R71, R3, R38 ;  /* 0x0000000347267223 */ /* 0x000fe20000000026 */
[----:B------:R-:W-:Y:S01]  /*9940*/  LOP3.LUT R3, R123, 0xffff0000, RZ, 0xc0, !PT ;  /* 0xffff00007b037812 */ /* 0x000fe200078ec0ff */
[----:B------:R-:W-:Y:S01]  /*9950*/  FMUL R45, R68, R63 ;  /* 0x0000003f442d7220 */ /* 0x000fe20000400000 */
[----:B---3--:R-:W-:Y:S01]  /*9960*/  F2FP.BF16.F32.PACK_AB R8, R27, R26 ;  /* 0x0000001a1b08723e */ /* 0x008fe200000010ff */
[C---:B------:R-:W-:Y:S01]  /*9970*/  FFMA R39, R71.reuse, R0, R39 ;  /* 0x0000000047277223 */ /* 0x040fe20000000027 */
[C---:B------:R-:W-:Y:S01]  /*9980*/  SHF.L.U32 R0, R128.reuse, 0x10, RZ ;  /* 0x0000001080007819 */ /* 0x040fe200000006ff */
[----:B------:R-:W-:Y:S01]  /*9990*/  FFMA R40, R71, R4, R40 ;  /* 0x0000000447287223 */ /* 0x000fe20000000028 */
[----:B------:R-:W-:Y:S01]  /*99a0*/  SHF.L.U32 R4, R129, 0x10, RZ ;  /* 0x0000001081047819 */ /* 0x000fe200000006ff */
[C---:B------:R-:W-:Y:S01]  /*99b0*/  FFMA R41, R71.reuse, R3, R41 ;  /* 0x0000000347297223 */ /* 0x040fe20000000029 */
[----:B------:R-:W-:Y:S01]  /*99c0*/  LOP3.LUT R3, R128, 0xffff0000, RZ, 0xc0, !PT ;  /* 0xffff000080037812 */ /* 0x000fe200078ec0ff */
[----:B------:R-:W-:Y:S01]  /*99d0*/  FFMA R42, R71, R0, R42 ;  /* 0x00000000472a7223 */ /* 0x000fe2000000002a */
[----:B------:R-:W-:Y:S01]  /*99e0*/  F2FP.BF16.F32.PACK_AB R9, R29, R28 ;  /* 0x0000001c1d09723e */ /* 0x000fe200000010ff */
[C---:B------:R-:W-:Y:S01]  /*99f0*/  FMUL R46, R68.reuse, R64 ;  /* 0x00000040442e7220 */ /* 0x040fe20000400000 */
[----:B------:R-:W-:Y:S01]  /*9a00*/  F2FP.BF16.F32.PACK_AB R10, R31, R30 ;  /* 0x0000001e1f0a723e */ /* 0x000fe200000010ff */
[----:B------:R-:W-:Y:S01]  /*9a10*/  FFMA R43, R71, R3, R43 ;  /* 0x00000003472b7223 */ /* 0x000fe2000000002b */
[----:B------:R-:W-:Y:S01]  /*9a20*/  F2FP.BF16.F32.PACK_AB R11, R33, R32 ;  /* 0x00000020210b723e */ /* 0x000fe200000010ff */
[----:B------:R-:W-:Y:S01]  /*9a30*/  FFMA R44, R71, R4, R44 ;  /* 0x00000004472c7223 */ /* 0x000fe2000000002c */
[----:B------:R-:W-:Y:S01]  /*9a40*/  LOP3.LUT R0, R129, 0xffff0000, RZ, 0xc0, !PT ;  /* 0xffff000081007812 */ /* 0x000fe200078ec0ff */
[----:B------:R-:W-:Y:S01]  /*9a50*/  FMUL R47, R68, R65 ;  /* 0x00000041442f7220 */ /* 0x000fe20000400000 */
[C---:B------:R-:W-:Y:S01]  /*9a60*/  SHF.L.U32 R3, R130.reuse, 0x10, RZ ;  /* 0x0000001082037819 */ /* 0x040fe200000006ff */
[----:B------:R-:W-:Y:S01]  /*9a70*/  STS.128 [R160+0x4400], R8 ;  /* 0x00440008a0007388 */ /* 0x000fe20000000c00 */
[----:B------:R-:W-:Y:S01]  /*9a80*/  LOP3.LUT R4, R130, 0xffff0000, RZ, 0xc0, !PT ;  /* 0xffff000082047812 */ /* 0x000fe200078ec0ff */
[C---:B------:R-:W-:Y:S01]  /*9a90*/  FMUL R48, R68.reuse, R66 ;  /* 0x0000004244307220 */ /* 0x040fe20000400000 */
[----:B------:R-:W-:Y:S01]  /*9aa0*/  FFMA R45, R71, R0, R45 ;  /* 0x00000000472d7223 */ /* 0x000fe2000000002d */
[----:B------:R-:W-:Y:S01]  /*9ab0*/  FMUL R49, R68, R67 ;  /* 0x0000004344317220 */ /* 0x000fe20000400000 */
[----:B----4-:R-:W-:Y:S01]  /*9ac0*/  F2FP.BF16.F32.PACK_AB R12, R35, R34 ;  /* 0x00000022230c723e */ /* 0x010fe200000010ff */
[----:B------:R-:W-:Y:S01]  /*9ad0*/  FFMA R46, R71, R3, R46 ;  /* 0x00000003472e7223 */ /* 0x000fe2000000002e */
[----:B------:R-:W-:Y:S01]  /*9ae0*/  F2FP.BF16.F32.PACK_AB R13, R37, R36 ;  /* 0x00000024250d723e */ /* 0x000fe200000010ff */
[----:B------:R-:W-:Y:S01]  /*9af0*/  FFMA R47, R71, R4, R47 ;  /* 0x00000004472f7223 */ /* 0x000fe2000000002f */
[----:B------:R-:W-:Y:S01]  /*9b00*/  F2FP.BF16.F32.PACK_AB R14, R39, R38 ;  /* 0x00000026270e723e */ /* 0x000fe200000010ff */
[----:B------:R-:W-:Y:S01]  /*9b10*/  FFMA R48, R71, R5, R48 ;  /* 0x0000000547307223 */ /* 0x000fe20000000030 */
[----:B------:R-:W-:Y:S01]  /*9b20*/  F2FP.BF16.F32.PACK_AB R15, R41, R40 ;  /* 0x00000028290f723e */ /* 0x000fe200000010ff */
[----:B------:R-:W-:Y:S01]  /*9b30*/  FFMA R49, R71, R6, R49 ;  /* 0x0000000647317223 */ /* 0x000fe20000000031 */
[----:B------:R-:W-:Y:S02]  /*9b40*/  F2FP.BF16.F32.PACK_AB R4, R43, R42 ;  /* 0x0000002a2b04723e */ /* 0x000fe400000010ff */
[----:B------:R-:W-:Y:S01]  /*9b50*/  F2FP.BF16.F32.PACK_AB R5, R45, R44 ;  /* 0x0000002c2d05723e */ /* 0x000fe200000010ff */
[----:B------:R-:W-:Y:S01]  /*9b60*/  STS.128 [R159+0x4400], R12 ;  /* 0x0044000c9f007388 */ /* 0x000fe20000000c00 */
[----:B------:R-:W-:Y:S02]  /*9b70*/  F2FP.BF16.F32.PACK_AB R6, R47, R46 ;  /* 0x0000002e2f06723e */ /* 0x000fe400000010ff */
[----:B------:R-:W-:Y:S02]  /*9b80*/  F2FP.BF16.F32.PACK_AB R7, R49, R48 ;  /* 0x000000303107723e */ /* 0x000fe400000010ff */
[----:B------:R-:W-:Y:S02]  /*9b90*/  MOV R0, UR52 ;  /* 0x0000003400007c02 */ /* 0x000fe40008000f00 */
[----:B------:R-:W-:Y:S01]  /*9ba0*/  @P6 SHF.L.U32 R3, R151, 0x1f, RZ ;  /* 0x0000001f97036819 */ /* 0x000fe200000006ff */
[----:B------:R3:W-:Y:S01]  /*9bb0*/  STS.128 [R158+0x4400], R4 ;  /* 0x004400049e007388 */ /* 0x0007e20000000c00 */
[----:B------:R-:W-:Y:S04]  /*9bc0*/  @P6 LEA R0, R0, UR46, 0x3 ;  /* 0x0000002e00006c11 */ /* 0x000fe8000f8e18ff */
[----:B------:R-:W-:Y:S01]  /*9bd0*/  @P6 IADD3 R0, PT, PT, R0, 0x60, RZ ;  /* 0x0000006000006810 */ /* 0x000fe20007ffe0ff */
[----:B------:R-:W-:Y:S01]  /*9be0*/  @!PT LDS RZ, [RZ] ;  /* 0x00000000fffff984 */ /* 0x000fe20000000800 */
[----:B------:R-:W-:Y:S01]  /*9bf0*/  @!PT LDS RZ, [RZ] ;  /* 0x00000000fffff984 */ /* 0x000fe20000000800 */
[----:B------:R-:W-:Y:S01]  /*9c00*/  @!PT LDS RZ, [RZ] ;  /* 0x00000000fffff984 */ /* 0x000fe20000000800 */
[----:B------:R-:W-:Y:S01]  /*9c10*/  @!PT LDS RZ, [RZ] ;  /* 0x00000000fffff984 */ /* 0x000fe20000000800 */
[----:B------:R4:W-:Y:S06]  /*9c20*/  MEMBAR.ALL.CTA ;  /* 0x0000000000007992 */ /* 0x0009ec0000008000 */
[----:B----4-:R-:W4:Y:S01]  /*9c30*/  FENCE.VIEW.ASYNC.S ;  /* 0x00000000000073c6 */ /* 0x010f220000000000 */
[----:B-1----:R-:W-:Y:S02]  /*9c40*/  @P6 PRMT R0, R165, 0x654, R0 ;  /* 0x00000654a5006816 */ /* 0x002fe40000000000 */
[----:B---3--:R-:W-:Y:S01]  /*9c50*/  LEA R7, R74, UR46, 0x3 ;  /* 0x0000002e4a077c11 */ /* 0x008fe2000f8e18ff */
[----:B----4-:R-:W-:Y:S06]  /*9c60*/  BAR.SYNC.DEFER_BLOCKING 0x1, 0x80 ;  /* 0x0042000000007b1d */ /* 0x010fec0000010000 */
[----:B------:R-:W-:Y:S05]  /*9c70*/  @P0 BRA `(.L_x_127) ;  /* 0x0000000000280947 */ /* 0x000fea0003800000 */
[----:B------:R-:W1:Y:S01]  /*9c80*/  LDCU.64 UR6, c[0x0][0x348] ;  /* 0x00006900ff0677ac */ /* 0x000e620008000a00 */
[----:B------:R-:W-:Y:S02]  /*9c90*/  UIADD3 UR9, UPT, UPT, UR53, UR40, URZ ;  /* 0x0000002835097290 */ /* 0x000fe4000fffe0ff */
[----:B------:R-:W-:Y:S01]  /*9ca0*/  UIADD3 UR8, UPT, UPT, UR46, 0x4400, URZ ;  /* 0x000044002e087890 */ /* 0x000fe2000fffe0ff */
[----:B------:R-:W-:Y:S01]  /*9cb0*/  UMOV UR10, UR50 ;  /* 0x00000032000a7c82 */ /* 0x000fe20008000000 */
[----:B------:R-:W-:Y:S01]  /*9cc0*/  UMOV UR11, UR36 ;  /* 0x00000024000b7c82 */ /* 0x000fe20008000000 */
[----:B-1----:R-:W-:Y:S04]  /*9cd0*/  UIADD3 UR4, UP0, UPT, UR6, 0xa80, URZ ;  /* 0x00000a8006047890 */ /* 0x002fe8000ff1e0ff */
[----:B------:R-:W-:Y:S09]  /*9ce0*/  UIADD3.X UR5, UPT, UPT, URZ, UR7, URZ, UP0, !UPT ;  /* 0x00000007ff057290 */ /* 0x000ff200087fe4ff */
[----:B------:R1:W-:Y:S01]  /*9cf0*/  UTMASTG.3D [UR8], [UR4] ;  /* 0x00000008040073b5 */ /* 0x0003e20008010000 */
[----:B------:R0:W-:Y:S01]  /*9d00*/  UTMACMDFLUSH ;  /* 0x00000000000079b7 */ /* 0x0001e20000000000 */
[----:B-1----:R-:W-:Y:S04]  /*9d10*/  DEPBAR.LE SB0, 0x1 ;  /* 0x000080400000791a */ /* 0x002fe80000000000 */
.L_x_127:
[----:B------:R-:W-:Y:S05]  /*9d20*/  BSYNC.RECONVERGENT B0 ;  /* 0x0000000000007941 */ /* 0x000fea0003800200 */
.L_x_126:
[----:B------:R-:W-:Y:S01]  /*9d30*/  BAR.SYNC.DEFER_BLOCKING 0x1, 0x80 ;  /* 0x0042000000007b1d */ /* 0x000fe20000010000 */
[----:B------:R-:W-:Y:S02]  /*9d40*/  UIADD3 UR5, UPT, UPT, UR52, 0x1, URZ ;  /* 0x0000000134057890 */ /* 0x000fe4000fffe0ff */
[----:B------:R-:W-:Y:S02]  /*9d50*/  UISETP.NE.AND UP0, UPT, UR39, URZ, UPT ;  /* 0x000000ff2700728c */ /* 0x000fe4000bf05270 */
[----:B------:R-:W-:Y:S04]  /*9d60*/  UISETP.NE.AND UP1, UPT, UR5, 0x4, UPT ;  /* 0x000000040500788c */ /* 0x000fe8000bf25270 */
[----:B------:R-:W-:Y:S01]  /*9d70*/  USEL UR47, UR5, URZ, UP1 ;  /* 0x000000ff052f7287 */ /* 0x000fe20008800000 */
[----:B------:R1:W-:Y:S01]  /*9d80*/  @P6 SYNCS.ARRIVE.TRANS64.RED.A1T0 RZ, [R0+URZ], RZ ;  /* 0x000000ff00ff69a7 */ /* 0x0003e200081004ff */
[----:B------:R-:W-:Y:S01]  /*9d90*/  UMOV UR4, 0x40 ;  /* 0x0000004000047882 */ /* 0x000fe20000000000 */
[----:B------:R-:W-:Y:S01]  /*9da0*/  BSSY B1, `(.L_x_128) ;  /* 0x0000021000017945 */ /* 0x000fe20003800000 */
[----:B------:R-:W-:Y:S01]  /*9db0*/  USEL UR40, UR4, 0x80, !UP0 ;  /* 0x0000008004287887 */ /* 0x000fe2000c000000 */
[----:B------:R-:W3:Y:S02]  /*9dc0*/  @P6 SYNCS.PHASECHK.TRANS64.TRYWAIT P0, [R7+URZ+0x40], R3 ;  /* 0x00004003070065a7 */ /* 0x000ee400080011ff */
[----:B---3--:R-:W-:Y:S01]  /*9dd0*/  @P6 SEL R86, RZ, 0x1, !P0 ;  /* 0x00000001ff566807 */ /* 0x008fe20004000000 */
[----:B-1----:R-:W-:Y:S08]  /*9de0*/  @!P6 BRA `(.L_x_129) ;  /* 0x000000000070e947 */ /* 0x002ff00003800000 */
        /* <DEDUP_REMOVED lines=9> */
[----:B------:R-:W-:Y:S04]  /*9e80*/  SHF.L.U32 R6, R151, 0x1f, RZ ;  /* 0x0000001f97067819 */ /* 0x000fe800000006ff */
[----:B------:R-:W1:Y:S02]  /*9e90*/  SYNCS.PHASECHK.TRANS64.TRYWAIT P0, [R7+URZ+0x40], R6 ;  /* 0x00004006070075a7 */ /* 0x000e6400080011ff */
[----:B-1----:R-:W-:Y:S05]  /*9ea0*/  @!P0 BRA `(.L_x_132) ;  /* 0x0000003400888947 */ /* 0x002fea0003800000 */
.L_x_131:
[----:B------:R-:W-:Y:S05]  /*9eb0*/  BSYNC B0 ;  /* 0x0000000000007941 */ /* 0x000fea0003800000 */
.L_x_130:
[----:B------:R-:W-:Y:S01]  /*9ec0*/  ISETP.NE.AND P0, PT, R87, RZ, PT ;  /* 0x000000ff5700720c */ /* 0x000fe20003f05270 */
[----:B------:R-:W-:Y:S11]  /*9ed0*/  VIADD R74, R74, 0x1 ;  /* 0x000000014a4a7836 */ /* 0x000ff60000000000 */
[----:B------:R-:W-:Y:S01]  /*9ee0*/  @!UPT UIADD3 URZ, UPT, UPT, URZ, URZ, URZ ;  /* 0x000000fffffff290 */ /* 0x000fe2000fffe0ff */
[----:B------:R3:W4:Y:S01]  /*9ef0*/  @P0 LDS.128 R76, [R5+UR46+0x400] ;  /* 0x0004002e054c0984 */ /* 0x0007220008000c00 */
[C---:B-1----:R-:W-:Y:S03]  /*9f00*/  @P0 IADD3 R6, PT, PT, R85.reuse, R3, RZ ;  /* 0x0000000355060210 */ /* 0x042fe60007ffe0ff */
[----:B------:R1:W2:Y:S04]  /*9f10*/  @P0 LDS.128 R80, [R4+0x400] ;  /* 0x0004000004500984 */ /* 0x0002a80000000c00 */
[----:B------:R5:W2:Y:S04]  /*9f20*/  @P0 LDS.128 R88, [R3+0x400] ;  /* 0x0004000003580984 */ /* 0x000aa80000000c00 */
[----:B------:R2:W2:Y:S04]  /*9f30*/  @P0 LDS.128 R96, [R6+0x400] ;  /* 0x0004000006600984 */ /* 0x0004a80000000c00 */
[----:B------:R2:W2:Y:S01]  /*9f40*/  @P0 LDS.128 R104, [R0+0x400] ;  /* 0x0004000000680984 */ /* 0x0004a20000000c00 */
[--C-:B---3--:R-:W-:Y:S02]  /*9f50*/  @P0 IMAD.IADD R5, R84, 0x1, R0.reuse ;  /* 0x0000000154050824 */ /* 0x108fe400078e0200 */
[C---:B-1----:R-:W-:Y:S03]  /*9f60*/  @P0 IMAD.IADD R4, R85.reuse, 0x1, R0 ;  /* 0x0000000155040824 */ /* 0x042fe600078e0200 */
[----:B------:R1:W3:Y:S01]  /*9f70*/  @P0 LDS.128 R120, [R5+0x400] ;  /* 0x0004000005780984 */ /* 0x0002e20000000c00 */
[----:B-----5:R-:W-:Y:S03]  /*9f80*/  @P0 IADD3 R3, PT, PT, R85, R5, RZ ;  /* 0x0000000555030210 */ /* 0x020fe60007ffe0ff */
[----:B------:R1:W1:Y:S04]  /*9f90*/  @P0 LDS.128 R112, [R4+0x400] ;  /* 0x0004000004700984 */ /* 0x0002680000000c00 */
[----:B------:R1:W1:Y:S02]  /*9fa0*/  @P0 LDS.128 R128, [R3+0x400] ;  /* 0x0004000003800984 */ /* 0x0002640000000c00 */
.L_x_129:
[----:B------:R-:W-:Y:S05]  /*9fb0*/  BSYNC B1 ;  /* 0x0000000000017941 */ /* 0x000fea0003800000 */
.L_x_128:
[----:B------:R-:W-:Y:S05]  /*9fc0*/  VIADD R16, R69, UR40 ;  /* 0x0000002845107c36 */ /* 0x000fea0008000000 */
[----:B--2---:R-:W-:Y:S04]  /*9fd0*/  SHF.R.U32.HI R0, RZ, 0x15, R16 ;  /* 0x00000015ff007819 */ /* 0x004fe80000011610 */
[----:B------:R-:W-:Y:S11]  /*9fe0*/  LOP3.LUT P0, RZ, R0, 0x3, R143, 0x48, !PT ;  /* 0x0000000300ff7812 */ /* 0x000ff6000780488f */
[----:B------:R-:W-:Y:S02]  /*9ff0*/  @!UPT UIADD3 URZ, UPT, UPT, URZ, URZ, URZ ;  /* 0x000000fffffff290 */ /* 0x000fe4000fffe0ff */
[----:B------:R-:W-:Y:S05]  /*a000*/  @!P0 BRA `(.L_x_133) ;  /* 0x0000000000408947 */ /* 0x000fea0003800000 */
[----:B------:R-:W1:Y:S01]  /*a010*/  LDCU.64 UR8, c[0x4][0x70] ;  /* 0x01000e00ff0877ac */ /* 0x000e620008000a00 */
[----:B------:R-:W-:Y:S01]  /*a020*/  MOV R15, 0x0 ;  /* 0x00000000000f7802 */ /* 0x000fe20000000f00 */
[----:B------:R-:W-:Y:S02]  /*a030*/  HFMA2 R12, -RZ, RZ, 0, 5.9604644775390625e-08 ;  /* 0x00000001ff0c7431 */ /* 0x000fe400000001ff */
[----:B------:R-:W-:Y:S02]  /*a040*/  IMAD.MOV.U32 R8, RZ, RZ, 0x192 ;  /* 0x00000192ff087424 */ /* 0x000fe400078e00ff */
[----:B------:R-:W-:Y:S01]  /*a050*/  IMAD.MOV.U32 R13, RZ, RZ, RZ ;  /* 0x000000ffff0d7224 */ /* 0x000fe200078e00ff */
[----:B------:R-:W2:Y:S01]  /*a060*/  LDCU.64 UR6, c[0x4][0x78] ;  /* 0x01000f00ff0677ac */ /* 0x000ea20008000a00 */
[----:B------:R-:W3:Y:S01]  /*a070*/  LDC.64 R14, c[0x4][R15] ;  /* 0x010000000f0e7b82 */ /* 0x000ee20000000a00 */
[----:B------:R-:W5:Y:S01]  /*a080*/  LDCU.64 UR4, c[0x4][0x10] ;  /* 0x01000200ff0477ac */ /* 0x000f620008000a00 */
[----:B-1----:R-:W-:Y:S01]  /*a090*/  MOV R5, UR9 ;  /* 0x0000000900057c02 */ /* 0x002fe20008000f00 */
[----:B------:R-:W-:Y:S01]  /*a0a0*/  IMAD.U32 R4, RZ, RZ, UR8 ;  /* 0x00000008ff047e24 */ /* 0x000fe2000f8e00ff */
[----:B--2---:R-:W-:Y:S01]  /*a0b0*/  MOV R7, UR7 ;  /* 0x0000000700077c02 */ /* 0x004fe20008000f00 */
[----:B------:R-:W-:Y:S01]  /*a0c0*/  IMAD.U32 R6, RZ, RZ, UR6 ;  /* 0x00000006ff067e24 */ /* 0x000fe2000f8e00ff */
[----:B-----5:R-:W-:Y:S01]  /*a0d0*/  MOV R11, UR5 ;  /* 0x00000005000b7c02 */ /* 0x020fe20008000f00 */
[----:B------:R-:W-:Y:S02]  /*a0e0*/  IMAD.U32 R10, RZ, RZ, UR4 ;  /* 0x00000004ff0a7e24 */ /* 0x000fe4000f8e00ff */
[----:B------:R-:W-:Y:S07]  /*a0f0*/  LEPC R20, `(.L_x_133) ;  /* 0x000000001014794e */ /* 0x000fee0000000000 */
[----:B---34-:R-:W-:Y:S05]  /*a100*/  CALL.ABS.NOINC R14 ;  /* 0x000000000e007343 */ /* 0x018fea0003c00000 */
.L_x_133:
[----:B----4-:R-:W-:Y:S01]  /*a110*/  SHF.L.U32 R70, R76, 0x10, RZ ;  /* 0x000000104c467819 */ /* 0x010fe200000006ff */
[----:B------:R-:W-:Y:S05]  /*a120*/  WARPSYNC.ALL ;  /* 0x0000000000007948 */ /* 0x000fea0003800000 */
[----:B------:R-:W-:Y:S01]  /*a130*/  R2UR UR4, R16 ;  /* 0x00000000100472ca */ /* 0x000fe200000e0000 */
[----:B------:R-:W-:Y:S01]  /*a140*/  BSSY.RECONVERGENT B0, `(.L_x_134) ;  /* 0x0000103000007945 */ /* 0x000fe20003800200 */
[----:B------:R-:W-:Y:S02]  /*a150*/  LOP3.LUT R72, R79, 0xffff0000, RZ, 0xc0, !PT ;  /* 0xffff00004f487812 */ /* 0x000fe400078ec0ff */
[----:B------:R-:W-:Y:S02]  /*a160*/  ISETP.NE.AND P6, PT, R157, RZ, PT ;  /* 0x000000ff9d00720c */ /* 0x000fe40003fc5270 */
[----:B------:R-:W-:Y:S07]  /*a170*/  ISETP.NE.AND P0, PT, R154, RZ, PT ;  /* 0x000000ff9a00720c */ /* 0x000fee0003f05270 */
[----:B-1----:R-:W1:Y:S02]  /*a180*/  LDTM.x64 R4, tmem[UR4] ;  /* 0x00000004000479ee */ /* 0x002e640008340000 */
[----:B-1----:R-:W-:Y:S01]  /*a190*/  FMUL R0, R68, R4 ;  /* 0x0000000444007220 */ /* 0x002fe20000400000 */
[----:B------:R-:W-:Y:S01]  /*a1a0*/  LOP3.LUT R4, R76, 0xffff0000, RZ, 0xc0, !PT ;  /* 0xffff00004c047812 */ /* 0x000fe200078ec0ff */
[C---:B------:R-:W-:Y:S01]  /*a1b0*/  FMUL R3, R68.reuse, R5 ;  /* 0x0000000544037220 */ /* 0x040fe20000400000 */
[----:B------:R-:W-:Y:S01]  /*a1c0*/  SHF.L.U32 R5, R77, 0x10, RZ ;  /* 0x000000104d057819 */ /* 0x000fe200000006ff */
[----:B------:R-:W-:Y:S01]  /*a1d0*/  FFMA R0, R71, R70, R0 ;  /* 0x0000004647007223 */ /* 0x000fe20000000000 */
[----:B------:R-:W-:Y:S01]  /*a1e0*/  LOP3.LUT R70, R77, 0xffff0000, RZ, 0xc0, !PT ;  /* 0xffff00004d467812 */ /* 0x000fe200078ec0ff */
[C---:B------:R-:W-:Y:S01]  /*a1f0*/  FMUL R6, R68.reuse, R6 ;  /* 0x0000000644067220 */ /* 0x040fe20000400000 */
[C---:B------:R-:W-:Y:S01]  /*a200*/  FFMA R3, R71.reuse, R4, R3 ;  /* 0x0000000447037223 */ /* 0x040fe20000000003 */
[C---:B------:R-:W-:Y:S01]  /*a210*/  FMUL R7, R68.reuse, R7 ;  /* 0x0000000744077220 */ /* 0x040fe20000400000 */
[----:B------:R-:W-:Y:S01]  /*a220*/  FMUL R4, R68, R8 ;  /* 0x0000000844047220 */ /* 0x000fe20000400000 */
[C---:B------:R-:W-:Y:S01]  /*a230*/  LOP3.LUT R8, R78.reuse, 0xffff0000, RZ, 0xc0, !PT ;  /* 0xffff00004e087812 */ /* 0x040fe200078ec0ff */
[C---:B------:R-:W-:Y:S01]  /*a240*/  FFMA R6, R71.reuse, R5, R6 ;  /* 0x0000000547067223 */ /* 0x040fe20000000006 */
[----:B------:R-:W-:Y:S01]  /*a250*/  SHF.L.U32 R5, R78, 0x10, RZ ;  /* 0x000000104e057819 */ /* 0x000fe200000006ff */
[----:B------:R-:W-:Y:S01]  /*a260*/  FFMA R7, R71, R70, R7 ;  /* 0x0000004647077223 */ /* 0x000fe20000000007 */
[----:B------:R-:W-:Y:S01]  /*a270*/  F2FP.BF16.F32.PACK_AB R92, R3, R0 ;  /* 0x00000000035c723e */ /* 0x000fe200000010ff */
[----:B------:R-:W-:Y:S01]  /*a280*/  FMUL R0, R68, R9 ;  /* 0x0000000944007220 */ /* 0x000fe20000400000 */
[----:B------:R-:W-:Y:S01]  /*a290*/  SHF.L.U32 R70, R79, 0x10, RZ ;  /* 0x000000104f467819 */ /* 0x000fe200000006ff */
[----:B------:R-:W-:Y:S01]  /*a2a0*/  FFMA R4, R71, R5, R4 ;  /* 0x0000000547047223 */ /* 0x000fe20000000004 */
[----:B------:R-:W-:Y:S01]  /*a2b0*/  F2FP.BF16.F32.PACK_AB R93, R7, R6 ;  /* 0x00000006075d723e */ /* 0x000fe200000010ff */
[C---:B------:R-:W-:Y:S01]  /*a2c0*/  FFMA R0, R71.reuse, R8, R0 ;  /* 0x0000000847007223 */ /* 0x040fe20000000000 */
[----:B------:R-:W-:Y:S01]  /*a2d0*/  SHF.L.U32 R8, R80, 0x10, RZ ;  /* 0x0000001050087819 */ /* 0x000fe200000006ff */
[----:B------:R-:W-:Y:S01]  /*a2e0*/  FMUL R3, R68, R10 ;  /* 0x0000000a44037220 */ /* 0x000fe20000400000 */
[----:B------:R-:W-:Y:S01]  /*a2f0*/  LOP3.LUT R9, R80, 0xffff0000, RZ, 0xc0, !PT ;  /* 0xffff000050097812 */ /* 0x000fe200078ec0ff */
[----:B------:R-:W-:Y:S01]  /*a300*/  FMUL R5, R68, R11 ;  /* 0x0000000b44057220 */ /* 0x000fe20000400000 */
[----:B------:R-:W-:Y:S01]  /*a310*/  F2FP.BF16.F32.PACK_AB R94, R0, R4 ;  /* 0x00000004005e723e */ /* 0x000fe200000010ff */
[C---:B------:R-:W-:Y:S01]  /*a320*/  FMUL R6, R68.reuse, R12 ;  /* 0x0000000c44067220 */ /* 0x040fe20000400000 */
[C---:B------:R-:W-:Y:S01]  /*a330*/  FMUL R7, R68.reuse, R13 ;  /* 0x0000000d44077220 */ /* 0x040fe20000400000 */
[----:B------:R-:W-:Y:S01]  /*a340*/  FFMA R3, R71, R70, R3 ;  /* 0x0000004647037223 */ /* 0x000fe20000000003 */
[----:B------:R-:W-:Y:S01]  /*a350*/  SHF.L.U32 R70, R81, 0x10, RZ ;  /* 0x0000001051467819 */ /* 0x000fe200000006ff */
        /* <DEDUP_REMOVED lines=8> */
[C---:B------:R-:W-:Y:S01]  /*a3e0*/  FMUL R44, R68.reuse, R54 ;  /* 0x00000036442c7220 */ /* 0x040fe20000400000 */
[C---:B------:R-:W-:Y:S01]  /*a3f0*/  FMUL R54, R68.reuse, R64 ;  /* 0x0000004044367220 */ /* 0x040fe20000400000 */
[----:B------:R-:W-:Y:S01]  /*a400*/  F2FP.BF16.F32.PACK_AB R64, R7, R6 ;  /* 0x000000060740723e */ /* 0x000fe200000010ff */
[----:B------:R-:W-:Y:S01]  /*a410*/  STS.128 [R164+UR46+0x8400], R92 ;  /* 0x0084005ca4007988 */ /* 0x000fe20008000c2e */
[----:B------:R-:W-:Y:S01]  /*a420*/  LOP3.LUT R6, R81, 0xffff0000, RZ, 0xc0, !PT ;  /* 0xffff000051067812 */ /* 0x000fe200078ec0ff */
        /* <DEDUP_REMOVED lines=8> */
[----:B------:R-:W-:Y:S01]  /*a4b0*/  FMUL R48, R68, R58 ;  /* 0x0000003a44307220 */ /* 0x000fe20000400000 */
[----:B------:R-:W-:Y:S01]  /*a4c0*/  LOP3.LUT R58, R82, 0xffff0000, RZ, 0xc0, !PT ;  /* 0xffff0000523a7812 */ /* 0x000fe200078ec0ff */
[----:B------:R-:W-:Y:S01]  /*a4d0*/  FFMA R3, R71, R6, R3 ;  /* 0x0000000647037223 */ /* 0x000fe20000000003 */
[----:B------:R-:W-:Y:S01]  /*a4e0*/  LOP3.LUT R6, R99, 0xffff0000, RZ, 0xc0, !PT ;  /* 0xffff000063067812 */ /* 0x000fe200078ec0ff */
        /* <DEDUP_REMOVED lines=14> */
[----:B------:R-:W-:Y:S01]  /*a5d0*/  SHF.L.U32 R59, R83, 0x10, RZ ;  /* 0x00000010533b7819 */ /* 0x000fe200000006ff */
[----:B------:R-:W-:Y:S01]  /*a5e0*/  FMUL R55, R68, R65 ;  /* 0x0000004144377220 */ /* 0x000fe20000400000 */
[----:B------:R-:W-:Y:S01]  /*a5f0*/  F2FP.BF16.F32.PACK_AB R65, R3, R0 ;  /* 0x000000000341723e */ /* 0x000fe200000010ff */
[----:B------:R-:W-:Y:S01]  /*a600*/  FFMA R4, R71, R7, R4 ;  /* 0x0000000747047223 */ /* 0x000fe20000000004 */
[----:B------:R-:W-:Y:S01]  /*a610*/  SHF.L.U32 R0, R88, 0x10, RZ ;  /* 0x0000001058007819 */ /* 0x000fe200000006ff */
        /* <DEDUP_REMOVED lines=26> */
[C---:B------:R-:W-:Y:S01]  /*a7c0*/  FMUL R27, R68.reuse, R37 ;  /* 0x00000025441b7220 */ /* 0x040fe20000400000 */
[----:B------:R-:W-:Y:S01]  /*a7d0*/  FFMA R14, R71, R3, R14 ;  /* 0x00000003470e7223 */ /* 0x000fe2000000000e */
[----:B------:R-:W-:Y:S01]  /*a7e0*/  LOP3.LUT R3, R91, 0xffff0000, RZ, 0xc0, !PT ;  /* 0xffff00005b037812 */ /* 0x000fe200078ec0ff */
[C---:B------:R-:W-:Y:S01]  /*a7f0*/  FMUL R37, R68.reuse, R47 ;  /* 0x0000002f44257220 */ /* 0x040fe20000400000 */
[C---:B------:R-:W-:Y:S01]  /*a800*/  FMUL R47, R68.reuse, R57 ;  /* 0x00000039442f7220 */ /* 0x040fe20000400000 */
[----:B------:R-:W-:Y:S01]  /*a810*/  FMUL R57, R68, R67 ;  /* 0x0000004344397220 */ /* 0x000fe20000400000 */
[----:B------:R-:W-:Y:S01]  /*a820*/  F2FP.BF16.F32.PACK_AB R67, R9, R8 ;  /* 0x000000080943723e */ /* 0x000fe200000010ff */
[----:B------:R-:W-:Y:S01]  /*a830*/  FFMA R15, R71, R0, R15 ;  /* 0x00000000470f7223 */ /* 0x000fe2000000000f */
[----:B------:R-:W-:Y:S01]  /*a840*/  F2FP.BF16.F32.PACK_AB R8, R11, R10 ;  /* 0x0000000a0b08723e */ /* 0x000fe200000010ff */
[----:B------:R-:W-:Y:S01]  /*a850*/  FFMA R16, R71, R4, R16 ;  /* 0x0000000447107223 */ /* 0x000fe20000000010 */
[----:B------:R-:W-:Y:S01]  /*a860*/  F2FP.BF16.F32.PACK_AB R9, R13, R12 ;  /* 0x0000000c0d09723e */ /* 0x000fe200000010ff */
[----:B------:R-:W-:Y:S01]  /*a870*/  FFMA R17, R71, R3, R17 ;  /* 0x0000000347117223 */ /* 0x000fe20000000011 */
[----:B------:R-:W-:Y:S01]  /*a880*/  F2FP.BF16.F32.PACK_AB R10, R15, R14 ;  /* 0x0000000e0f0a723e */ /* 0x000fe200000010ff */
[----:B------:R-:W-:Y:S01]  /*a890*/  STS.128 [R163+0x8400], R64 ;  /* 0x00840040a3007388 */ /* 0x000fe20000000c00 */
[----:B------:R-:W-:Y:S01]  /*a8a0*/  SHF.L.U32 R0, R96, 0x10, RZ ;  /* 0x0000001060007819 */ /* 0x000fe200000006ff */
[C---:B------:R-:W-:Y:S01]  /*a8b0*/  FMUL R21, R68.reuse, R31 ;  /* 0x0000001f44157220 */ /* 0x040fe20000400000 */
[----:B------:R-:W-:Y:S01]  /*a8c0*/  F2FP.BF16.F32.PACK_AB R11, R17, R16 ;  /* 0x00000010110b723e */ /* 0x000fe200000010ff */
[----:B------:R-:W-:Y:S01]  /*a8d0*/  FMUL R22, R68, R32 ;  /* 0x0000002044167220 */ /* 0x000fe20000400000 */
[----:B------:R-:W-:Y:S01]  /*a8e0*/  LOP3.LUT R3, R96, 0xffff0000, RZ, 0xc0, !PT ;  /* 0xffff000060037812 */ /* 0x000fe200078ec0ff */
[----:B------:R-:W-:Y:S01]  /*a8f0*/  FFMA R18, R71, R0, R18 ;  /* 0x0000000047127223 */ /* 0x000fe20000000012 */
[C---:B------:R-:W-:Y:S01]  /*a900*/  SHF.L.U32 R4, R97.reuse, 0x10, RZ ;  /* 0x0000001061047819 */ /* 0x040fe200000006ff */
[----:B------:R1:W-:Y:S01]  /*a910*/  STS.128 [R162+0x8400], R8 ;  /* 0x00840008a2007388 */ /* 0x0003e20000000c00 */
[----:B------:R-:W-:Y:S01]  /*a920*/  LOP3.LUT R0, R97, 0xffff0000, RZ, 0xc0, !PT ;  /* 0xffff000061007812 */ /* 0x000fe200078ec0ff */
[C---:B------:R-:W-:Y:S01]  /*a930*/  FFMA R19, R71.reuse, R3, R19 ;  /* 0x0000000347137223 */ /* 0x040fe20000000013 */
[C---:B------:R-:W-:Y:S01]  /*a940*/  SHF.L.U32 R3, R98.reuse, 0x10, RZ ;  /* 0x0000001062037819 */ /* 0x040fe200000006ff */
[----:B------:R-:W-:Y:S01]  /*a950*/  FFMA R20, R71, R4, R20 ;  /* 0x0000000447147223 */ /* 0x000fe20000000014 */
[----:B------:R-:W-:Y:S01]  /*a960*/  LOP3.LUT R4, R98, 0xffff0000, RZ, 0xc0, !PT ;  /* 0xffff000062047812 */ /* 0x000fe200078ec0ff */
        /* <DEDUP_REMOVED lines=8> */
[----:B------:R-:W-:Y:S01]  /*a9f0*/  FFMA R24, R71, R5, R24 ;  /* 0x0000000547187223 */ /* 0x000fe20000000018 */
[----:B------:R-:W-:Y:S01]  /*aa00*/  SHF.L.U32 R5, R107, 0x10, RZ ;  /* 0x000000106b057819 */ /* 0x000fe200000006ff */
[----:B------:R-:W-:Y:S01]  /*aa10*/  FFMA R25, R71, R6, R25 ;  /* 0x0000000647197223 */ /* 0x000fe20000000019 */
[----:B------:R-:W-:Y:S01]  /*aa20*/  LOP3.LUT R6, R107, 0xffff0000, RZ, 0xc0, !PT ;  /* 0xffff00006b067812 */ /* 0x000fe200078ec0ff */
[----:B------:R-:W-:Y:S01]  /*aa30*/  FFMA R26, R71, R0, R26 ;  /* 0x00000000471a7223 */ /* 0x000fe2000000001a */
[----:B------:R-:W-:Y:S01]  /*aa40*/  LOP3.LUT R0, R105, 0xffff0000, RZ, 0xc0, !PT ;  /* 0xffff000069007812 */ /* 0x000fe200078ec0ff */
[C---:B------:R-:W-:Y:S01]  /*aa50*/  FFMA R27, R71.reuse, R3, R27 ;  /* 0x00000003471b7223 */ /* 0x040fe2000000001b */
[C---:B------:R-:W-:Y:S01]  /*aa60*/  SHF.L.U32 R3, R106.reuse, 0x10, RZ ;  /* 0x000000106a037819 */ /* 0x040fe200000006ff */
        /* <DEDUP_REMOVED lines=13> */
[----:B------:R-:W-:Y:S01]  /*ab40*/  SHF.L.U32 R4, R113, 0x10, RZ ;  /* 0x0000001071047819 */ /* 0x000fe200000006ff */
[----:B------:R-:W-:Y:S01]  /*ab50*/  FFMA R32, R71, R5, R32 ;  /* 0x0000000547207223 */ /* 0x000fe20000000020 */
[----:B-1----:R-:W-:Y:S01]  /*ab60*/  F2FP.BF16.F32.PACK_AB R8, R27, R26 ;  /* 0x0000001a1b08723e */ /* 0x002fe200000010ff */
[----:B------:R-:W-:Y:S01]  /*ab70*/  FFMA R33, R71, R6, R33 ;  /* 0x0000000647217223 */ /* 0x000fe20000000021 */
[----:B------:R-:W-:Y:S01]  /*ab80*/  F2FP.BF16.F32.PACK_AB R9, R29, R28 ;  /* 0x0000001c1d09723e */ /* 0x000fe200000010ff */
[----:B------:R-:W-:Y:S01]  /*ab90*/  FFMA R34, R71, R0, R34 ;  /* 0x0000000047227223 */ /* 0x000fe20000000022 */
[----:B------:R-:W-:Y:S01]  /*aba0*/  LOP3.LUT R0, R113, 0xffff0000, RZ, 0xc0, !PT ;  /* 0xffff000071007812 */ /* 0x000fe200078ec0ff */
[----:B------:R1:W-:Y:S01]  /*abb0*/  STS.128 [R161+0x8400], R12 ;  /* 0x0084000ca1007388 */ /* 0x0003e20000000c00 */
[----:B------:R-:W-:Y:S01]  /*abc0*/  F2FP.BF16.F32.PACK_AB R10, R31, R30 ;  /* 0x0000001e1f0a723e */ /* 0x000fe200000010ff */
[----:B------:R-:W-:Y:S01]  /*abd0*/  FFMA R35, R71, R3, R35 ;  /* 0x0000000347237223 */ /* 0x000fe20000000023 */
[----:B------:R-:W-:Y:S01]  /*abe0*/  F2FP.BF16.F32.PACK_AB R11, R33, R32 ;  /* 0x00000020210b723e */ /* 0x000fe200000010ff */
[C---:B------:R-:W-:Y:S01]  /*abf0*/  FFMA R36, R71.reuse, R4, R36 ;  /* 0x0000000447247223 */ /* 0x040fe20000000024 */
[C---:B------:R-:W-:Y:S01]  /*ac00*/  SHF.L.U32 R3, R114.reuse, 0x10, RZ ;  /* 0x0000001072037819 */ /* 0x040fe200000006ff */
[----:B------:R-:W-:Y:S01]  /*ac10*/  FFMA R37, R71, R0, R37 ;  /* 0x0000000047257223 */ /* 0x000fe20000000025 */
[----:B------:R-:W-:Y:S01]  /*ac20*/  LOP3.LUT R0, R114, 0xffff0000, RZ, 0xc0, !PT ;  /* 0xffff000072007812 */ /* 0x000fe200078ec0ff */
[----:B------:R2:W-:Y:S01]  /*ac30*/  STS.128 [R149+0x8400], R8 ;  /* 0x0084000895007388 */ /* 0x0005e20000000c00 */
[----:B------:R-:W-:Y:S01]  /*ac40*/  SHF.L.U32 R4, R115, 0x10, RZ ;  /* 0x0000001073047819 */ /* 0x000fe200000006ff */
[C---:B------:R-:W-:Y:S01]  /*ac50*/  FFMA R38, R71.reuse, R3, R38 ;  /* 0x0000000347267223 */ /* 0x040fe20000000026 */
[----:B---3--:R-:W-:Y:S01]  /*ac60*/  SHF.L.U32 R3, R120, 0x10, RZ ;  /* 0x0000001078037819 */ /* 0x008fe200000006ff */
[----:B------:R-:W-:Y:S01]  /*ac70*/  FFMA R39, R71, R0, R39 ;  /* 0x0000000047277223 */ /* 0x000fe20000000027 */
[----:B------:R-:W-:Y:S01]  /*ac80*/  LOP3.LUT R0, R115, 0xffff0000, RZ, 0xc0, !PT ;  /* 0xffff000073007812 */ /* 0x000fe200078ec0ff */
[----:B------:R-:W-:Y:S01]  /*ac90*/  FMUL R41, R68, R51 ;  /* 0x0000003344297220 */ /* 0x000fe20000400000 */
[----:B------:R-:W-:Y:S01]  /*aca0*/  SHF.L.U32 R5, R131, 0x10, RZ ;  /* 0x0000001083057819 */ /* 0x000fe200000006ff */
[C---:B------:R-:W-:Y:S01]  /*acb0*/  FFMA R40, R71.reuse, R4, R40 ;  /* 0x0000000447287223 */ /* 0x040fe20000000028 */
[----:B------:R-:W-:Y:S01]  /*acc0*/  LOP3.LUT R4, R120, 0xffff0000, RZ, 0xc0, !PT ;  /* 0xffff000078047812 */ /* 0x000fe200078ec0ff */
[----:B------:R-:W-:Y:S01]  /*acd0*/  FFMA R41, R71, R0, R41 ;  /* 0x0000000047297223 */ /* 0x000fe20000000029 */
[----:B------:R-:W-:Y:S01]  /*ace0*/  SHF.L.U32 R0, R121, 0x10, RZ ;  /* 0x0000001079007819 */ /* 0x000fe200000006ff */
[C---:B------:R-:W-:Y:S01]  /*acf0*/  FMUL R42, R68.reuse, R52 ;  /* 0x00000034442a7220 */ /* 0x040fe20000400000 */
[----:B------:R-:W-:Y:S01]  /*ad00*/  LOP3.LUT R6, R131, 0xffff0000, RZ, 0xc0, !PT ;  /* 0xffff000083067812 */ /* 0x000fe200078ec0ff */
[C---:B------:R-:W-:Y:S01]  /*ad10*/  FMUL R43, R68.reuse, R53 ;  /* 0x00000035442b7220 */ /* 0x040fe20000400000 */
[----:B------:R-:W-:Y:S01]  /*ad20*/  FMUL R51, R68, R61 ;  /* 0x0000003d44337220 */ /* 0x000fe20000400000 */
[----:B------:R-:W-:Y:S01]  /*ad30*/  FFMA R42, R71, R3, R42 ;  /* 0x00000003472a7223 */ /* 0x000fe2000000002a */
[----:B------:R-:W-:Y:S01]  /*ad40*/  LOP3.LUT R3, R121, 0xffff0000, RZ, 0xc0, !PT ;  /* 0xffff000079037812 */ /* 0x000fe200078ec0ff */
[----:B------:R-:W-:Y:S01]  /*ad50*/  FFMA R43, R71, R4, R43 ;  /* 0x00000004472b7223 */ /* 0x000fe2000000002b */
[----:B------:R-:W-:Y:S01]  /*ad60*/  SHF.L.U32 R4, R123, 0x10, RZ ;  /* 0x000000107b047819 */ /* 0x000fe200000006ff */
[C---:B------:R-:W-:Y:S01]  /*ad70*/  FFMA R44, R71.reuse, R0, R44 ;  /* 0x00000000472c7223 */ /* 0x040fe2000000002c */
[C---:B------:R-:W-:Y:S01]  /*ad80*/  SHF.L.U32 R0, R122.reuse, 0x10, RZ ;  /* 0x000000107a007819 */ /* 0x040fe200000006ff */
[----:B------:R-:W-:Y:S01]  /*ad90*/  FFMA R45, R71, R3, R45 ;  /* 0x00000003472d7223 */ /* 0x000fe2000000002d */
[----:B------:R-:W-:Y:S01]  /*ada0*/  LOP3.LUT R3, R122, 0xffff0000, RZ, 0xc0, !PT ;  /* 0xffff00007a037812 */ /* 0x000fe200078ec0ff */
[----:B------:R-:W-:Y:S01]  /*adb0*/  FMUL R52, R68, R62 ;  /* 0x0000003e44347220 */ /* 0x000fe20000400000 */
[----:B-1----:R-:W-:Y:S01]  /*adc0*/  F2FP.BF16.F32.PACK_AB R12, R43, R42 ;  /* 0x0000002a2b0c723e */ /* 0x002fe200000010ff */
[----:B------:R-:W-:Y:S01]  /*add0*/  FFMA R46, R71, R0, R46 ;  /* 0x00000000472e7223 */ /* 0x000fe2000000002e */
[----:B------:R-:W-:Y:S01]  /*ade0*/  LOP3.LUT R0, R123, 0xffff0000, RZ, 0xc0, !PT ;  /* 0xffff00007b007812 */ /* 0x000fe200078ec0ff */
[C---:B------:R-:W-:Y:S01]  /*adf0*/  FFMA R47, R71.reuse, R3, R47 ;  /* 0x00000003472f7223 */ /* 0x040fe2000000002f */
[C---:B------:R-:W-:Y:S01]  /*ae00*/  SHF.L.U32 R3, R128.reuse, 0x10, RZ ;  /* 0x0000001080037819 */ /* 0x040fe200000006ff */
[----:B------:R-:W-:Y:S01]  /*ae10*/  FFMA R48, R71, R4, R48 ;  /* 0x0000000447307223 */ /* 0x000fe20000000030 */
[----:B------:R-:W-:Y:S01]  /*ae20*/  SHF.L.U32 R4, R129, 0x10, RZ ;  /* 0x0000001081047819 */ /* 0x000fe200000006ff */
[C---:B------:R-:W-:Y:S01]  /*ae30*/  FFMA R49, R71.reuse, R0, R49 ;  /* 0x0000000047317223 */ /* 0x040fe20000000031 */
[----:B------:R-:W-:Y:S01]  /*ae40*/  LOP3.LUT R0, R128, 0xffff0000, RZ, 0xc0, !PT ;  /* 0xffff000080007812 */ /* 0x000fe200078ec0ff */
[----:B------:R-:W-:Y:S01]  /*ae50*/  FFMA R50, R71, R3, R50 ;  /* 0x0000000347327223 */ /* 0x000fe20000000032 */
[----:B--2---:R-:W-:Y:S01]  /*ae60*/  F2FP.BF16.F32.PACK_AB R8, R35, R34 ;  /* 0x000000222308723e */ /* 0x004fe200000010ff */
[----:B------:R-:W-:Y:S01]  /*ae70*/  FMUL R53, R68, R63 ;  /* 0x0000003f44357220 */ /* 0x000fe20000400000 */
[----:B------:R-:W-:Y:S01]  /*ae80*/  F2FP.BF16.F32.PACK_AB R9, R37, R36 ;  /* 0x000000242509723e */ /* 0x000fe200000010ff */
[----:B------:R-:W-:Y:S01]  /*ae90*/  FFMA R51, R71, R0, R51 ;  /* 0x0000000047337223 */ /* 0x000fe20000000033 */
[----:B------:R-:W-:Y:S01]  /*aea0*/  F2FP.BF16.F32.PACK_AB R10, R39, R38 ;  /* 0x00000026270a723e */ /* 0x000fe200000010ff */
[----:B------:R-:W-:Y:S01]  /*aeb0*/  FFMA R52, R71, R4, R52 ;  /* 0x0000000447347223 */ /* 0x000fe20000000034 */
[----:B------:R-:W-:Y:S02]  /*aec0*/  F2FP.BF16.F32.PACK_AB R11, R41, R40 ;  /* 0x00000028290b723e */ /* 0x000fe400000010ff */
[----:B------:R-:W-:Y:S02]  /*aed0*/  LOP3.LUT R0, R129, 0xffff0000, RZ, 0xc0, !PT ;  /* 0xffff000081007812 */ /* 0x000fe400078ec0ff */
[C---:B------:R-:W-:Y:S01]  /*aee0*/  SHF.L.U32 R3, R130.reuse, 0x10, RZ ;  /* 0x0000001082037819 */ /* 0x040fe200000006ff */
[----:B------:R-:W-:Y:S01]  /*aef0*/  STS.128 [R160+0x8400], R8 ;  /* 0x00840008a0007388 */ /* 0x000fe20000000c00 */
[----:B------:R-:W-:Y:S01]  /*af00*/  LOP3.LUT R4, R130, 0xffff0000, RZ, 0xc0, !PT ;  /* 0xffff000082047812 */ /* 0x000fe200078ec0ff */
[----:B------:R-:W-:Y:S01]  /*af10*/  FFMA R53, R71, R0, R53 ;  /* 0x0000000047357223 */ /* 0x000fe20000000035 */
        /* <DEDUP_REMOVED lines=8> */
[----:B------:R-:W-:Y:S01]  /*afa0*/  STS.128 [R159+0x8400], R12 ;  /* 0x0084000c9f007388 */ /* 0x000fe20000000c00 */
[----:B------:R-:W-:Y:S02]  /*afb0*/  F2FP.BF16.F32.PACK_AB R5, R53, R52 ;  /* 0x000000343505723e */ /* 0x000fe400000010ff */
        /* <DEDUP_REMOVED lines=12> */
[----:B--2---:R-:W2:Y:S01]  /*b080*/  FENCE.VIEW.ASYNC.S ;  /* 0x00000000000073c6 */ /* 0x004ea20000000000 */
[----:B------:R-:W-:Y:S02]  /*b090*/  @P6 PRMT R0, R165, 0x654, R0 ;  /* 0x00000654a5006816 */ /* 0x000fe40000000000 */
[----:B-1----:R-:W-:Y:S01]  /*b0a0*/  LEA R4, R74, UR46, 0x3 ;  /* 0x0000002e4a047c11 */ /* 0x002fe2000f8e18ff */
[----:B--2---:R-:W-:Y:S06]  /*b0b0*/  BAR.SYNC.DEFER_BLOCKING 0x1, 0x80 ;  /* 0x0042000000007b1d */ /* 0x004fec0000010000 */
        /* <DEDUP_REMOVED lines=11> */
.L_x_135:
[----:B------:R-:W-:Y:S05]  /*b170*/  BSYNC.RECONVERGENT B0 ;  /* 0x0000000000007941 */ /* 0x000fea0003800200 */
.L_x_134:
[----:B------:R-:W-:Y:S01]  /*b180*/  BAR.SYNC.DEFER_BLOCKING 0x1, 0x80 ;  /* 0x0042000000007b1d */ /* 0x000fe20000010000 */
[----:B------:R-:W-:Y:S02]  /*b190*/  UIADD3 UR4, UPT, UPT, UR47, 0x1, URZ ;  /* 0x000000012f047890 */ /* 0x000fe4000fffe0ff */
[----:B------:R-:W-:Y:S02]  /*b1a0*/  UISETP.NE.AND UP0, UPT, UR39, URZ, UPT ;  /* 0x000000ff2700728c */ /* 0x000fe4000bf05270 */
[----:B------:R-:W-:Y:S02]  /*b1b0*/  UISETP.NE.AND UP1, UPT, UR4, 0x4, UPT ;  /* 0x000000040400788c */ /* 0x000fe4000bf25270 */
[----:B------:R-:W-:Y:S02]  /*b1c0*/  USEL UR40, URZ, 0xc0, !UP0 ;  /* 0x000000c0ff287887 */ /* 0x000fe4000c000000 */
[----:B------:R-:W-:Y:S01]  /*b1d0*/  USEL UR52, UR4, URZ, UP1 ;  /* 0x000000ff04347287 */ /* 0x000fe20008800000 */
[----:B------:R1:W-:Y:S01]  /*b1e0*/  @P6 SYNCS.ARRIVE.TRANS64.RED.A1T0 RZ, [R0+URZ], RZ ;  /* 0x000000ff00ff69a7 */ /* 0x0003e200081004ff */
[----:B------:R-:W-:Y:S01]  /*b1f0*/  BSSY B1, `(.L_x_136) ;  /* 0x000001f000017945 */ /* 0x000fe20003800000 */
[----:B------:R-:W2:Y:S02]  /*b200*/  @P6 SYNCS.PHASECHK.TRANS64.TRYWAIT P0, [R4+URZ+0x40], R3 ;  /* 0x00004003040065a7 */ /* 0x000ea400080011ff */
[----:B--2---:R-:W-:Y:S01]  /*b210*/  @P6 SEL R86, RZ, 0x1, !P0 ;  /* 0x00000001ff566807 */ /* 0x004fe20004000000 */
[----:B-1----:R-:W-:Y:S06]  /*b220*/  @!P6 BRA `(.L_x_137) ;  /* 0x00000000006ce947 */ /* 0x002fec0003800000 */
        /* <DEDUP_REMOVED lines=12> */
.L_x_139:
[----:B------:R-:W-:Y:S05]  /*b2f0*/  BSYNC B0 ;  /* 0x0000000000007941 */ /* 0x000fea0003800000 */
.L_x_138:
[----:B------:R-:W-:Y:S11]  /*b300*/  ISETP.NE.AND P0, PT, R87, RZ, PT ;  /* 0x000000ff5700720c */ /* 0x000ff60003f05270 */
[----:B------:R-:W-:Y:S02]  /*b310*/  @!UPT UIADD3 URZ, UPT, UPT, URZ, URZ, URZ ;  /* 0x000000fffffff290 */ /* 0x000fe4000fffe0ff */
[----:B------:R2:W3:Y:S01]  /*b320*/  @P0 LDS.128 R76, [R74+UR46+0x400] ;  /* 0x0004002e4a4c0984 */ /* 0x0004e20008000c00 */
[----:B------:R-:W-:Y:S01]  /*b330*/  @P0 IMAD.IADD R84, R84, 0x1, R75 ;  /* 0x0000000154540824 */ /* 0x000fe200078e024b */
[C---:B-1----:R-:W-:Y:S01]  /*b340*/  @P0 IADD3 R4, PT, PT, R85.reuse, R75, RZ ;  /* 0x0000004b55040210 */ /* 0x042fe20007ffe0ff */
[C---:B------:R-:W-:Y:S01]  /*b350*/  @P0 IMAD.IADD R0, R85.reuse, 0x1, R3 ;  /* 0x0000000155000824 */ /* 0x040fe200078e0203 */
[----:B------:R2:W1:Y:S02]  /*b360*/  @P0 LDS.128 R80, [R5+0x400] ;  /* 0x0004000005500984 */ /* 0x0004640000000c00 */
[----:B------:R-:W-:Y:S02]  /*b370*/  @P0 IADD3 R85, PT, PT, R85, R84, RZ ;  /* 0x0000005455550210 */ /* 0x000fe40007ffe0ff */
[----:B------:R2:W4:Y:S04]  /*b380*/  @P0 LDS.128 R88, [R3+0x400] ;  /* 0x0004000003580984 */ /* 0x0005280000000c00 */
[----:B------:R2:W1:Y:S04]  /*b390*/  @P0 LDS.128 R96, [R0+0x400] ;  /* 0x0004000000600984 */ /* 0x0004680000000c00 */
[----:B------:R2:W1:Y:S04]  /*b3a0*/  @P0 LDS.128 R104, [R75+0x400] ;  /* 0x000400004b680984 */ /* 0x0004680000000c00 */
[----:B------:R2:W1:Y:S04]  /*b3b0*/  @P0 LDS.128 R112, [R4+0x400] ;  /* 0x0004000004700984 */ /* 0x0004680000000c00 */
[----:B------:R2:W1:Y:S04]  /*b3c0*/  @P0 LDS.128 R120, [R84+0x400] ;  /* 0x0004000054780984 */ /* 0x0004680000000c00 */
[----:B------:R2:W1:Y:S02]  /*b3d0*/  @P0 LDS.128 R128, [R85+0x400] ;  /* 0x0004000055800984 */ /* 0x0004640000000c00 */
.L_x_137:
[----:B------:R-:W-:Y:S05]  /*b3e0*/  BSYNC B1 ;  /* 0x0000000000017941 */ /* 0x000fea0003800000 */
.L_x_136:
[----:B------:R-:W-:Y:S01]  /*b3f0*/  VIADD R16, R69, UR40 ;  /* 0x0000002845107c36 */ /* 0x000fe20008000000 */
[----:B------:R-:W-:Y:S04]  /*b400*/  BSSY.RECONVERGENT B6, `(.L_x_141) ;  /* 0x0000015000067945 */ /* 0x000fe80003800200 */
[----:B--2---:R-:W-:Y:S04]  /*b410*/  SHF.R.U32.HI R0, RZ, 0x15, R16 ;  /* 0x00000015ff007819 */ /* 0x004fe80000011610 */
[----:B------:R-:W-:Y:S11]  /*b420*/  LOP3.LUT P0, RZ, R0, 0x3, R143, 0x48, !PT ;  /* 0x0000000300ff7812 */ /* 0x000ff6000780488f */
[----:B------:R-:W-:Y:S02]  /*b430*/  @!UPT UIADD3 URZ, UPT, UPT, URZ, URZ, URZ ;  /* 0x000000fffffff290 */ /* 0x000fe4000fffe0ff */
[----:B------:R-:W-:Y:S05]  /*b440*/  @!P0 BRA `(.L_x_142) ;  /* 0x0000000000408947 */ /* 0x000fea0003800000 */
[----:B------:R-:W2:Y:S01]  /*b450*/  LDCU.64 UR8, c[0x4][0x70] ;  /* 0x01000e00ff0877ac */ /* 0x000ea20008000a00 */
[----:B------:R-:W-:Y:S01]  /*b460*/  MOV R15, 0x0 ;  /* 0x00000000000f7802 */ /* 0x000fe20000000f00 */
[----:B------:R-:W-:Y:S02]  /*b470*/  HFMA2 R12, -RZ, RZ, 0, 5.9604644775390625e-08 ;  /* 0x00000001ff0c7431 */ /* 0x000fe400000001ff */
[----:B------:R-:W-:Y:S02]  /*b480*/  IMAD.MOV.U32 R8, RZ, RZ, 0x192 ;  /* 0x00000192ff087424 */ /* 0x000fe400078e00ff */
[----:B------:R-:W-:Y:S01]  /*b490*/  IMAD.MOV.U32 R13, RZ, RZ, RZ ;  /* 0x000000ffff0d7224 */ /* 0x000fe200078e00ff */
[----:B------:R-:W5:Y:S01]  /*b4a0*/  LDCU.64 UR6, c[0x4][0x78] ;  /* 0x01000f00ff0677ac */ /* 0x000f620008000a00 */
[----:B------:R-:W1:Y:S01]  /*b4b0*/  LDC.64 R14, c[0x4][R15] ;  /* 0x010000000f0e7b82 */ /* 0x000e620000000a00 */
[----:B------:R-:W3:Y:S01]  /*b4c0*/  LDCU.64 UR4, c[0x4][0x10] ;  /* 0x01000200ff0477ac */ /* 0x000ee20008000a00 */
[----:B--2---:R-:W-:Y:S01]  /*b4d0*/  MOV R5, UR9 ;  /* 0x0000000900057c02 */ /* 0x004fe20008000f00 */
[----:B------:R-:W-:Y:S01]  /*b4e0*/  IMAD.U32 R4, RZ, RZ, UR8 ;  /* 0x00000008ff047e24 */ /* 0x000fe2000f8e00ff */
[----:B-----5:R-:W-:Y:S01]  /*b4f0*/  MOV R7, UR7 ;  /* 0x0000000700077c02 */ /* 0x020fe20008000f00 */
[----:B------:R-:W-:Y:S01]  /*b500*/  IMAD.U32 R6, RZ, RZ, UR6 ;  /* 0x00000006ff067e24 */ /* 0x000fe2000f8e00ff */
[----:B---3--:R-:W-:Y:S01]  /*b510*/  MOV R11, UR5 ;  /* 0x00000005000b7c02 */ /* 0x008fe20008000f00 */
[----:B------:R-:W-:Y:S02]  /*b520*/  IMAD.U32 R10, RZ, RZ, UR4 ;  /* 0x00000004ff0a7e24 */ /* 0x000fe4000f8e00ff */
[----:B------:R-:W-:Y:S07]  /*b530*/  LEPC R20, `(.L_x_142) ;  /* 0x000000001014794e */ /* 0x000fee0000000000 */
[----:B-1--4-:R-:W-:Y:S05]  /*b540*/  CALL.ABS.NOINC R14 ;  /* 0x000000000e007343 */ /* 0x012fea0003c00000 */
.L_x_142:
[----:B------:R-:W-:Y:S05]  /*b550*/  BSYNC.RECONVERGENT B6 ;  /* 0x0000000000067941 */ /* 0x000fea0003800200 */
.L_x_141:
[----:B---3--:R-:W-:Y:S01]  /*b560*/  SHF.L.U32 R0, R76, 0x10, RZ ;  /* 0x000000104c007819 */ /* 0x008fe200000006ff */
[----:B------:R-:W-:Y:S05]  /*b570*/  WARPSYNC.ALL ;  /* 0x0000000000007948 */ /* 0x000fea0003800000 */
[----:B------:R-:W-:Y:S01]  /*b580*/  R2UR UR4, R16 ;  /* 0x00000000100472ca */ /* 0x000fe200000e0000 */
[----:B------:R-:W-:Y:S01]  /*b590*/  BSSY.RECONVERGENT B0, `(.L_x_143) ;  /* 0x00000fc000007945 */ /* 0x000fe20003800200 */
[----:B------:R-:W-:Y:S02]  /*b5a0*/  LOP3.LUT R3, R76, 0xffff0000, RZ, 0xc0, !PT ;  /* 0xffff00004c037812 */ /* 0x000fe400078ec0ff */
[C---:B------:R-:W-:Y:S02]  /*b5b0*/  SHF.L.U32 R69, R77.reuse, 0x10, RZ ;  /* 0x000000104d457819 */ /* 0x040fe400000006ff */
[----:B------:R-:W-:Y:S02]  /*b5c0*/  LOP3.LUT R70, R77, 0xffff0000, RZ, 0xc0, !PT ;  /* 0xffff00004d467812 */ /* 0x000fe400078ec0ff */
[C---:B------:R-:W-:Y:S02]  /*b5d0*/  SHF.L.U32 R72, R78.reuse, 0x10, RZ ;  /* 0x000000104e487819 */ /* 0x040fe400000006ff */
[----:B------:R-:W-:Y:S02]  /*b5e0*/  LOP3.LUT R73, R78, 0xffff0000, RZ, 0xc0, !PT ;  /* 0xffff00004e497812 */ /* 0x000fe400078ec0ff */
[C---:B------:R-:W-:Y:S01]  /*b5f0*/  SHF.L.U32 R74, R79.reuse, 0x10, RZ ;  /* 0x000000104f4a7819 */ /* 0x040fe200000006ff */
[----:B------:R-:W2:Y:S01]  /*b600*/  LDTM.x64 R4, tmem[UR4] ;  /* 0x00000004000479ee */ /* 0x000ea20008340000 */
[----:B------:R-:W-:Y:S02]  /*b610*/  LOP3.LUT R75, R79, 0xffff0000, RZ, 0xc0, !PT ;  /* 0xffff00004f4b7812 */ /* 0x000fe400078ec0ff */
[C---:B-1----:R-:W-:Y:S02]  /*b620*/  SHF.L.U32 R76, R80.reuse, 0x10, RZ ;  /* 0x00000010504c7819 */ /* 0x042fe400000006ff */
[----:B------:R-:W-:Y:S02]  /*b630*/  LOP3.LUT R77, R80, 0xffff0000, RZ, 0xc0, !PT ;  /* 0xffff0000504d7812 */ /* 0x000fe400078ec0ff */
[C---:B------:R-:W-:Y:S02]  /*b640*/  SHF.L.U32 R78, R81.reuse, 0x10, RZ ;  /* 0x00000010514e7819 */ /* 0x040fe400000006ff */
[----:B------:R-:W-:Y:S02]  /*b650*/  LOP3.LUT R79, R81, 0xffff0000, RZ, 0xc0, !PT ;  /* 0xffff0000514f7812 */ /* 0x000fe400078ec0ff */
[C---:B------:R-:W-:Y:S02]  /*b660*/  SHF.L.U32 R80, R82.reuse, 0x10, RZ ;  /* 0x0000001052507819 */ /* 0x040fe400000006ff */
[----:B------:R-:W-:Y:S02]  /*b670*/  LOP3.LUT R81, R82, 0xffff0000, RZ, 0xc0, !PT ;  /* 0xffff000052517812 */ /* 0x000fe400078ec0ff */
[C---:B------:R-:W-:Y:S02]  /*b680*/  SHF.L.U32 R82, R83.reuse, 0x10, RZ ;  /* 0x0000001053527819 */ /* 0x040fe400000006ff */
[----:B------:R-:W-:Y:S02]  /*b690*/  LOP3.LUT R83, R83, 0xffff0000, RZ, 0xc0, !PT ;  /* 0xffff000053537812 */ /* 0x000fe400078ec0ff */
[C---:B----4-:R-:W-:Y:S02]  /*b6a0*/  SHF.L.U32 R84, R88.reuse, 0x10, RZ ;  /* 0x0000001058547819 */ /* 0x050fe400000006ff */
[----:B------:R-:W-:Y:S02]  /*b6b0*/  LOP3.LUT R85, R88, 0xffff0000, RZ, 0xc0, !PT ;  /* 0xffff000058557812 */ /* 0x000fe400078ec0ff */
[C---:B------:R-:W-:Y:S01]  /*b6c0*/  SHF.L.U32 R86, R89.reuse, 0x10, RZ ;  /* 0x0000001059567819 */ /* 0x040fe200000006ff */
[C---:B--2---:R-:W-:Y:S01]  /*b6d0*/  FMUL R4, R68.reuse, R4 ;  /* 0x0000000444047220 */ /* 0x044fe20000400000 */
[----:B------:R-:W-:Y:S01]  /*b6e0*/  LOP3.LUT R87, R89, 0xffff0000, RZ, 0xc0, !PT ;  /* 0xffff000059577812 */ /* 0x000fe200078ec0ff */
[----:B------:R-:W-:Y:S01]  /*b6f0*/  FMUL R5, R68, R5 ;  /* 0x0000000544057220 */ /* 0x000fe20000400000 */
[C---:B------:R-:W-:Y:S01]  /*b700*/  SHF.L.U32 R88, R90.reuse, 0x10, RZ ;  /* 0x000000105a587819 */ /* 0x040fe200000006ff */
[C---:B------:R-:W-:Y:S01]  /*b710*/  FFMA R4, R71.reuse, R0, R4 ;  /* 0x0000000047047223 */ /* 0x040fe20000000004 */
[----:B------:R-:W-:Y:S01]  /*b720*/  LOP3.LUT R89, R90, 0xffff0000, RZ, 0xc0, !PT ;  /* 0xffff00005a597812 */ /* 0x000fe200078ec0ff */
[----:B------:R-:W-:Y:S01]  /*b730*/  FFMA R5, R71, R3, R5 ;  /* 0x0000000347057223 */ /* 0x000fe20000000005 */
[C---:B------:R-:W-:Y:S01]  /*b740*/  SHF.L.U32 R90, R91.reuse, 0x10, RZ ;  /* 0x000000105b5a7819 */ /* 0x040fe200000006ff */
[C---:B------:R-:W-:Y:S01]  /*b750*/  FMUL R6, R68.reuse, R6 ;  /* 0x0000000644067220 */ /* 0x040fe20000400000 */
[----:B------:R-:W-:Y:S01]  /*b760*/  LOP3.LUT R91, R91, 0xffff0000, RZ, 0xc0, !PT ;  /* 0xffff00005b5b7812 */ /* 0x000fe200078ec0ff */
[----:B------:R-:W-:Y:S01]  /*b770*/  FMUL R7, R68, R7 ;  /* 0x0000000744077220 */ /* 0x000fe20000400000 */
[----:B------:R-:W-:Y:S01]  /*b780*/  F2FP.BF16.F32.PACK_AB R4, R5, R4 ;  /* 0x000000040504723e */ /* 0x000fe200000010ff */
[C---:B------:R-:W-:Y:S01]  /*b790*/  FFMA R6, R71.reuse, R69, R6 ;  /* 0x0000004547067223 */ /* 0x040fe20000000006 */
[C---:B------:R-:W-:Y:S01]  /*b7a0*/  SHF.L.U32 R92, R96.reuse, 0x10, RZ ;  /* 0x00000010605c7819 */ /* 0x040fe200000006ff */
[----:B------:R-:W-:Y:S01]  /*b7b0*/  FFMA R7, R71, R70, R7 ;  /* 0x0000004647077223 */ /* 0x000fe20000000007 */
[----:B------:R-:W-:Y:S01]  /*b7c0*/  LOP3.LUT R93, R96, 0xffff0000, RZ, 0xc0, !PT ;  /* 0xffff0000605d7812 */ /* 0x000fe200078ec0ff */
[C---:B------:R-:W-:Y:S01]  /*b7d0*/  FMUL R8, R68.reuse, R8 ;  /* 0x0000000844087220 */ /* 0x040fe20000400000 */
[----:B------:R-:W-:Y:S01]  /*b7e0*/  SHF.L.U32 R94, R97, 0x10, RZ ;  /* 0x00000010615e7819 */ /* 0x000fe200000006ff */
[----:B------:R-:W-:Y:S01]  /*b7f0*/  FMUL R9, R68, R9 ;  /* 0x0000000944097220 */ /* 0x000fe20000400000 */
[----:B------:R-:W-:Y:S01]  /*b800*/  F2FP.BF16.F32.PACK_AB R5, R7, R6 ;  /* 0x000000060705723e */ /* 0x000fe200000010ff */
[----:B------:R-:W-:Y:S01]  /*b810*/  FFMA R8, R71, R72, R8 ;  /* 0x0000004847087223 */ /* 0x000fe20000000008 */
[----:B------:R-:W-:Y:S01]  /*b820*/  LOP3.LUT R95, R97, 0xffff0000, RZ, 0xc0, !PT ;  /* 0xffff0000615f7812 */ /* 0x000fe200078ec0ff */
[----:B------:R-:W-:Y:S01]  /*b830*/  FFMA R9, R71, R73, R9 ;  /* 0x0000004947097223 */ /* 0x000fe20000000009 */
[----:B------:R-:W-:Y:S01]  /*b840*/  SHF.L.U32 R96, R98, 0x10, RZ ;  /* 0x0000001062607819 */ /* 0x000fe200000006ff */
[----:B------:R-:W-:Y:S01]  /*b850*/  FMUL R10, R68, R10 ;  /* 0x0000000a440a7220 */ /* 0x000fe20000400000 */
[----:B------:R-:W-:Y:S01]  /*b860*/  LOP3.LUT R97, R98, 0xffff0000, RZ, 0xc0, !PT ;  /* 0xffff000062617812 */ /* 0x000fe200078ec0ff */
[C---:B------:R-:W-:Y:S01]  /*b870*/  FMUL R11, R68.reuse, R11 ;  /* 0x0000000b440b7220 */ /* 0x040fe20000400000 */
[----:B------:R-:W-:Y:S01]  /*b880*/  F2FP.BF16.F32.PACK_AB R6, R9, R8 ;  /* 0x000000080906723e */ /* 0x000fe200000010ff */
[----:B------:R-:W-:Y:S01]  /*b890*/  FFMA R10, R71, R74, R10 ;  /* 0x0000004a470a7223 */ /* 0x000fe2000000000a */
[----:B------:R-:W-:Y:S01]  /*b8a0*/  SHF.L.U32 R98, R99, 0x10, RZ ;  /* 0x0000001063627819 */ /* 0x000fe200000006ff */
[----:B------:R-:W-:Y:S01]  /*b8b0*/  FFMA R11, R71, R75, R11 ;  /* 0x0000004b470b7223 */ /* 0x000fe2000000000b */
[----:B------:R-:W-:Y:S01]  /*b8c0*/  LOP3.LUT R99, R99, 0xffff0000, RZ, 0xc0, !PT ;  /* 0xffff000063637812 */ /* 0x000fe200078ec0ff */
[----:B------:R-:W-:Y:S01]  /*b8d0*/  FMUL R0, R68, R12 ;  /* 0x0000000c44007220 */ /* 0x000fe20000400000 */
[----:B------:R-:W-:Y:S01]  /*b8e0*/  SHF.L.U32 R100, R104, 0x10, RZ ;  /* 0x0000001068647819 */ /* 0x000fe200000006ff */
[C---:B------:R-:W-:Y:S01]  /*b8f0*/  FMUL R3, R68.reuse, R13 ;  /* 0x0000000d44037220 */ /* 0x040fe20000400000 */
[----:B------:R-:W-:Y:S01]  /*b900*/  F2FP.BF16.F32.PACK_AB R7, R11, R10 ;  /* 0x0000000a0b07723e */ /* 0x000fe200000010ff */
[----:B------:R-:W-:Y:S01]  /*b910*/  FMUL R14, R68, R14 ;  /* 0x0000000e440e7220 */ /* 0x000fe20000400000 */
[----:B------:R-:W-:Y:S01]  /*b920*/  LOP3.LUT R101, R104, 0xffff0000, RZ, 0xc0, !PT ;  /* 0xffff000068657812 */ /* 0x000fe200078ec0ff */
[C---:B------:R-:W-:Y:S01]  /*b930*/  FMUL R15, R68.reuse, R15 ;  /* 0x0000000f440f7220 */ /* 0x040fe20000400000 */
[----:B------:R-:W-:Y:S01]  /*b940*/  SHF.L.U32 R102, R105, 0x10, RZ ;  /* 0x0000001069667819 */ /* 0x000fe200000006ff */
[----:B------:R-:W-:Y:S01]  /*b950*/  FFMA R0, R71, R76, R0 ;  /* 0x0000004c47007223 */ /* 0x000fe20000000000 */
[----:B------:R-:W-:Y:S01]  /*b960*/  LOP3.LUT R103, R105, 0xffff0000, RZ, 0xc0, !PT ;  /* 0xffff000069677812 */ /* 0x000fe200078ec0ff */
[----:B------:R-:W-:Y:S01]  /*b970*/  FMUL R12, R68, R16 ;  /* 0x00000010440c7220 */ /* 0x000fe20000400000 */
[C---:B------:R-:W-:Y:S01]  /*b980*/  SHF.L.U32 R104, R106.reuse, 0x10, RZ ;  /* 0x000000106a687819 */ /* 0x040fe200000006ff */
[----:B------:R-:W-:Y:S01]  /*b990*/  FFMA R3, R71, R77, R3 ;  /* 0x0000004d47037223 */ /* 0x000fe20000000003 */
[----:B------:R-:W-:Y:S01]  /*b9a0*/  LOP3.LUT R105, R106, 0xffff0000, RZ, 0xc0, !PT ;  /* 0xffff00006a697812 */ /* 0x000fe200078ec0ff */
[C---:B------:R-:W-:Y:S01]  /*b9b0*/  FMUL R13, R68.reuse, R17 ;  /* 0x00000011440d7220 */ /* 0x040fe20000400000 */
[----:B------:R-:W-:Y:S01]  /*b9c0*/  SHF.L.U32 R106, R107, 0x10, RZ ;  /* 0x000000106b6a7819 */ /* 0x000fe200000006ff */
[----:B------:R-:W-:Y:S01]  /*b9d0*/  FFMA R14, R71, R78, R14 ;  /* 0x0000004e470e7223 */ /* 0x000fe2000000000e */
[----:B------:R-:W-:Y:S01]  /*b9e0*/  F2FP.BF16.F32.PACK_AB R8, R3, R0 ;  /* 0x000000000308723e */ /* 0x000fe200000010ff */
[----:B------:R-:W-:Y:S01]  /*b9f0*/  FMUL R18, R68, R18 ;  /* 0x0000001244127220 */ /* 0x000fe20000400000 */
[----:B------:R-:W-:Y:S01]  /*ba00*/  LOP3.LUT R107, R107, 0xffff0000, RZ, 0xc0, !PT ;  /* 0xffff00006b6b7812 */ /* 0x000fe200078ec0ff */
[----:B------:R-:W-:Y:S01]  /*ba10*/  FFMA R15, R71, R79, R15 ;  /* 0x0000004f470f7223 */ /* 0x000fe2000000000f */
[----:B------:R-:W-:Y:S01]  /*ba20*/  SHF.L.U32 R108, R112, 0x10, RZ ;  /* 0x00000010706c7819 */ /* 0x000fe200000006ff */
[----:B------:R-:W-:Y:S01]  /*ba30*/  FMUL R19, R68, R19 ;  /* 0x0000001344137220 */ /* 0x000fe20000400000 */
[----:B------:R-:W-:Y:S01]  /*ba40*/  LOP3.LUT R109, R112, 0xffff0000, RZ, 0xc0, !PT ;  /* 0xffff0000706d7812 */ /* 0x000fe200078ec0ff */
[----:B------:R1:W-:Y:S01]  /*ba50*/  STS.128 [R164+UR46+0xc400], R4 ;  /* 0x00c40004a4007988 */ /* 0x0003e20008000c2e */
[----:B------:R-:W-:Y:S01]  /*ba60*/  F2FP.BF16.F32.PACK_AB R9, R15, R14 ;  /* 0x0000000e0f09723e */ /* 0x000fe200000010ff */
[C---:B------:R-:W-:Y:S01]  /*ba70*/  FFMA R12, R71.reuse, R80, R12 ;  /* 0x00000050470c7223 */ /* 0x040fe2000000000c */
[C---:B------:R-:W-:Y:S01]  /*ba80*/  FFMA R13, R71.reuse, R81, R13 ;  /* 0x00000051470d7223 */ /* 0x040fe2000000000d */
[----:B------:R-:W-:Y:S01]  /*ba90*/  FFMA R18, R71, R82, R18 ;  /* 0x0000005247127223 */ /* 0x000fe20000000012 */
[----:B------:R-:W-:Y:S01]  /*baa0*/  SHF.L.U32 R110, R113, 0x10, RZ ;  /* 0x00000010716e7819 */ /* 0x000fe200000006ff */
[----:B------:R-:W-:Y:S01]  /*bab0*/  FFMA R19, R71, R83, R19 ;  /* 0x0000005347137223 */ /* 0x000fe20000000013 */
[C---:B------:R-:W-:Y:S01]  /*bac0*/  FMUL R16, R68.reuse, R20 ;  /* 0x0000001444107220 */ /* 0x040fe20000400000 */
[----:B------:R-:W-:Y:S01]  /*bad0*/  F2FP.BF16.F32.PACK_AB R10, R13, R12 ;  /* 0x0000000c0d0a723e */ /* 0x000fe200000010ff */
[C---:B------:R-:W-:Y:S01]  /*bae0*/  FMUL R17, R68.reuse, R21 ;  /* 0x0000001544117220 */ /* 0x040fe20000400000 */
[C---:B------:R-:W-:Y:S01]  /*baf0*/  FMUL R22, R68.reuse, R22 ;  /* 0x0000001644167220 */ /* 0x040fe20000400000 */
[----:B------:R-:W-:Y:S01]  /*bb00*/  F2FP.BF16.F32.PACK_AB R11, R19, R18 ;  /* 0x00000012130b723e */ /* 0x000fe200000010ff */
[C---:B------:R-:W-:Y:S01]  /*bb10*/  FFMA R16, R71.reuse, R84, R16 ;  /* 0x0000005447107223 */ /* 0x040fe20000000010 */
[----:B------:R-:W-:Y:S01]  /*bb20*/  FFMA R17, R71, R85, R17 ;  /* 0x0000005547117223 */ /* 0x000fe20000000011 */
[----:B------:R-:W-:Y:S01]  /*bb30*/  LOP3.LUT R111, R113, 0xffff0000, RZ, 0xc0, !PT ;  /* 0xffff0000716f7812 */ /* 0x000fe200078ec0ff */
[----:B------:R-:W-:Y:S01]  /*bb40*/  FFMA R22, R71, R86, R22 ;  /* 0x0000005647167223 */ /* 0x000fe20000000016 */
[----:B------:R1:W-:Y:S01]  /*bb50*/  STS.128 [R163+0xc400], R8 ;  /* 0x00c40008a3007388 */ /* 0x0003e20000000c00 */
[C---:B------:R-:W-:Y:S01]  /*bb60*/  FMUL R23, R68.reuse, R23 ;  /* 0x0000001744177220 */ /* 0x040fe20000400000 */
[----:B------:R-:W-:Y:S01]  /*bb70*/  F2FP.BF16.F32.PACK_AB R16, R17, R16 ;  /* 0x000000101110723e */ /* 0x000fe200000010ff */
[C---:B------:R-:W-:Y:S01]  /*bb80*/  FMUL R20, R68.reuse, R24 ;  /* 0x0000001844147220 */ /* 0x040fe20000400000 */
[----:B------:R-:W-:Y:S01]  /*bb90*/  FMUL R21, R68, R25 ;  /* 0x0000001944157220 */ /* 0x000fe20000400000 */
[C---:B------:R-:W-:Y:S01]  /*bba0*/  SHF.L.U32 R112, R114.reuse, 0x10, RZ ;  /* 0x0000001072707819 */ /* 0x040fe200000006ff */
[C---:B------:R-:W-:Y:S01]  /*bbb0*/  FFMA R23, R71.reuse, R87, R23 ;  /* 0x0000005747177223 */ /* 0x040fe20000000017 */
[C---:B------:R-:W-:Y:S01]  /*bbc0*/  FFMA R20, R71.reuse, R88, R20 ;  /* 0x0000005847147223 */ /* 0x040fe20000000014 */
[----:B------:R-:W-:Y:S01]  /*bbd0*/  LOP3.LUT R113, R114, 0xffff0000, RZ, 0xc0, !PT ;  /* 0xffff000072717812 */ /* 0x000fe200078ec0ff */
        /* <DEDUP_REMOVED lines=8> */
[----:B------:R-:W-:Y:S01]  /*bc60*/  SHF.L.U32 R114, R115, 0x10, RZ ;  /* 0x0000001073727819 */ /* 0x000fe200000006ff */
[----:B------:R-:W-:Y:S01]  /*bc70*/  FFMA R24, R71, R92, R24 ;  /* 0x0000005c47187223 */ /* 0x000fe20000000018 */
[C---:B------:R-:W-:Y:S01]  /*bc80*/  FMUL R25, R68.reuse, R29 ;  /* 0x0000001d44197220 */ /* 0x040fe20000400000 */
[----:B------:R-:W-:Y:S01]  /*bc90*/  LOP3.LUT R115, R115, 0xffff0000, RZ, 0xc0, !PT ;  /* 0xffff000073737812 */ /* 0x000fe200078ec0ff */
[C---:B------:R-:W-:Y:S01]  /*bca0*/  FMUL R30, R68.reuse, R30 ;  /* 0x0000001e441e7220 */ /* 0x040fe20000400000 */
[----:B------:R-:W-:Y:S01]  /*bcb0*/  F2FP.BF16.F32.PACK_AB R19, R27, R26 ;  /* 0x0000001a1b13723e */ /* 0x000fe200000010ff */
[C---:B------:R-:W-:Y:S01]  /*bcc0*/  FFMA R25, R71.reuse, R93, R25 ;  /* 0x0000005d47197223 */ /* 0x040fe20000000019 */
[----:B------:R-:W-:Y:S01]  /*bcd0*/  FMUL R31, R68, R31 ;  /* 0x0000001f441f7220 */ /* 0x000fe20000400000 */
[----:B------:R-:W-:Y:S01]  /*bce0*/  FFMA R30, R71, R94, R30 ;  /* 0x0000005e471e7223 */ /* 0x000fe2000000001e */
[----:B------:R-:W-:Y:S01]  /*bcf0*/  SHF.L.U32 R116, R120, 0x10, RZ ;  /* 0x0000001078747819 */ /* 0x000fe200000006ff */
[----:B------:R1:W-:Y:S01]  /*bd00*/  STS.128 [R162+0xc400], R16 ;  /* 0x00c40010a2007388 */ /* 0x0003e20000000c00 */
[----:B------:R-:W-:Y:S01]  /*bd10*/  F2FP.BF16.F32.PACK_AB R24, R25, R24 ;  /* 0x000000181918723e */ /* 0x000fe200000010ff */
[C---:B------:R-:W-:Y:S01]  /*bd20*/  FFMA R31, R71.reuse, R95, R31 ;  /* 0x0000005f471f7223 */ /* 0x040fe2000000001f */
[C---:B------:R-:W-:Y:S01]  /*bd30*/  FMUL R28, R68.reuse, R32 ;  /* 0x00000020441c7220 */ /* 0x040fe20000400000 */
[C---:B------:R-:W-:Y:S01]  /*bd40*/  FMUL R29, R68.reuse, R33 ;  /* 0x00000021441d7220 */ /* 0x040fe20000400000 */
[----:B------:R-:W-:Y:S01]  /*bd50*/  FMUL R34, R68, R34 ;  /* 0x0000002244227220 */ /* 0x000fe20000400000 */
[----:B------:R-:W-:Y:S01]  /*bd60*/  LOP3.LUT R117, R120, 0xffff0000, RZ, 0xc0, !PT ;  /* 0xffff000078757812 */ /* 0x000fe200078ec0ff */
[----:B------:R-:W-:Y:S01]  /*bd70*/  FFMA R28, R71, R96, R28 ;  /* 0x00000060471c7223 */ /* 0x000fe2000000001c */
[----:B------:R-:W-:Y:S01]  /*bd80*/  F2FP.BF16.F32.PACK_AB R25, R31, R30 ;  /* 0x0000001e1f19723e */ /* 0x000fe200000010ff */
[C---:B------:R-:W-:Y:S01]  /*bd90*/  FFMA R29, R71.reuse, R97, R29 ;  /* 0x00000061471d7223 */ /* 0x040fe2000000001d */
[----:B------:R-:W-:Y:S01]  /*bda0*/  FFMA R34, R71, R98, R34 ;  /* 0x0000006247227223 */ /* 0x000fe20000000022 */
[C---:B------:R-:W-:Y:S01]  /*bdb0*/  FMUL R35, R68.reuse, R35 ;  /* 0x0000002344237220 */ /* 0x040fe20000400000 */
[----:B------:R-:W-:Y:S01]  /*bdc0*/  SHF.L.U32 R118, R121, 0x10, RZ ;  /* 0x0000001079767819 */ /* 0x000fe200000006ff */
[C---:B------:R-:W-:Y:S01]  /*bdd0*/  FMUL R32, R68.reuse, R36 ;  /* 0x0000002444207220 */ /* 0x040fe20000400000 */
[----:B------:R-:W-:Y:S01]  /*bde0*/  F2FP.BF16.F32.PACK_AB R26, R29, R28 ;  /* 0x0000001c1d1a723e */ /* 0x000fe200000010ff */
[C---:B------:R-:W-:Y:S01]  /*bdf0*/  FFMA R35, R71.reuse, R99, R35 ;  /* 0x0000006347237223 */ /* 0x040fe20000000023 */
[C---:B------:R-:W-:Y:S01]  /*be00*/  FMUL R33, R68.reuse, R37 ;  /* 0x0000002544217220 */ /* 0x040fe20000400000 */
[----:B------:R-:W-:Y:S01]  /*be10*/  FFMA R32, R71, R100, R32 ;  /* 0x0000006447207223 */ /* 0x000fe20000000020 */
        /* <DEDUP_REMOVED lines=29> */
[C---:B------:R-:W-:Y:S01]  /*bff0*/  FMUL R47, R68.reuse, R47 ;  /* 0x0000002f442f7220 */ /* 0x040fe20000400000 */
[C---:B------:R-:W-:Y:S01]  /*c000*/  FMUL R44, R68.reuse, R48 ;  /* 0x00000030442c7220 */ /* 0x040fe20000400000 */
[----:B------:R-:W-:Y:S01]  /*c010*/  FMUL R45, R68, R49 ;  /* 0x00000031442d7220 */ /* 0x000fe20000400000 */
[----:B------:R1:W-:Y:S01]  /*c020*/  STS.128 [R149+0xc400], R32 ;  /* 0x00c4002095007388 */ /* 0x0003e20000000c00 */
[C---:B------:R-:W-:Y:S01]  /*c030*/  SHF.L.U32 R124, R128.reuse, 0x10, RZ ;  /* 0x00000010807c7819 */ /* 0x040fe200000006ff */
[----:B------:R-:W-:Y:S01]  /*c040*/  FFMA R46, R71, R110, R46 ;  /* 0x0000006e472e7223 */ /* 0x000fe2000000002e */
[----:B------:R-:W-:Y:S01]  /*c050*/  F2FP.BF16.F32.PACK_AB R40, R41, R40 ;  /* 0x000000282928723e */ /* 0x000fe200000010ff */
[C---:B------:R-:W-:Y:S01]  /*c060*/  FFMA R47, R71.reuse, R111, R47 ;  /* 0x0000006f472f7223 */ /* 0x040fe2000000002f */
[C---:B------:R-:W-:Y:S01]  /*c070*/  FFMA R44, R71.reuse, R112, R44 ;  /* 0x00000070472c7223 */ /* 0x040fe2000000002c */
[----:B------:R-:W-:Y:S01]  /*c080*/  LOP3.LUT R125, R128, 0xffff0000, RZ, 0xc0, !PT ;  /* 0xffff0000807d7812 */ /* 0x000fe200078ec0ff */
[C---:B------:R-:W-:Y:S01]  /*c090*/  FFMA R45, R71.reuse, R113, R45 ;  /* 0x00000071472d7223 */ /* 0x040fe2000000002d */
        /* <DEDUP_REMOVED lines=14> */
[----:B------:R-:W-:Y:S01]  /*c180*/  FFMA R55, R71, R119, R55 ;  /* 0x0000007747377223 */ /* 0x000fe20000000037 */
[C---:B------:R-:W-:Y:S01]  /*c190*/  FMUL R59, R68.reuse, R59 ;  /* 0x0000003b443b7220 */ /* 0x040fe20000400000 */
[----:B------:R-:W-:Y:S01]  /*c1a0*/  F2FP.BF16.F32.PACK_AB R41, R47, R46 ;  /* 0x0000002e2f29723e */ /* 0x000fe200000010ff */
[----:B------:R-:W-:Y:S01]  /*c1b0*/  FFMA R52, R71, R120, R52 ;  /* 0x0000007847347223 */ /* 0x000fe20000000034 */
[----:B------:R-:W-:Y:S01]  /*c1c0*/  F2FP.BF16.F32.PACK_AB R42, R45, R44 ;  /* 0x0000002c2d2a723e */ /* 0x000fe200000010ff */
[C---:B------:R-:W-:Y:S01]  /*c1d0*/  FMUL R56, R68.reuse, R60 ;  /* 0x0000003c44387220 */ /* 0x040fe20000400000 */
[----:B------:R-:W-:Y:S01]  /*c1e0*/  F2FP.BF16.F32.PACK_AB R43, R51, R50 ;  /* 0x00000032332b723e */ /* 0x000fe200000010ff */
[----:B------:R-:W-:Y:S01]  /*c1f0*/  FFMA R53, R71, R121, R53 ;  /* 0x0000007947357223 */ /* 0x000fe20000000035 */
[----:B------:R-:W-:Y:S01]  /*c200*/  SHF.L.U32 R126, R129, 0x10, RZ ;  /* 0x00000010817e7819 */ /* 0x000fe200000006ff */
[C---:B------:R-:W-:Y:S01]  /*c210*/  FMUL R57, R68.reuse, R61 ;  /* 0x0000003d44397220 */ /* 0x040fe20000400000 */
[----:B------:R-:W-:Y:S01]  /*c220*/  FFMA R58, R71, R122, R58 ;  /* 0x0000007a473a7223 */ /* 0x000fe2000000003a */
[----:B------:R1:W-:Y:S01]  /*c230*/  STS.128 [R160+0xc400], R40 ;  /* 0x00c40028a0007388 */ /* 0x0003e20000000c00 */
[----:B------:R-:W-:Y:S01]  /*c240*/  LOP3.LUT R127, R129, 0xffff0000, RZ, 0xc0, !PT ;  /* 0xffff0000817f7812 */ /* 0x000fe200078ec0ff */
[----:B------:R-:W-:Y:S01]  /*c250*/  FMUL R62, R68, R62 ;  /* 0x0000003e443e7220 */ /* 0x000fe20000400000 */
[C---:B------:R-:W-:Y:S01]  /*c260*/  FFMA R59, R71.reuse, R123, R59 ;  /* 0x0000007b473b7223 */ /* 0x040fe2000000003b */
[----:B------:R-:W-:Y:S01]  /*c270*/  SHF.L.U32 R128, R130, 0x10, RZ ;  /* 0x0000001082807819 */ /* 0x000fe200000006ff */
[----:B------:R-:W-:Y:S01]  /*c280*/  FMUL R63, R68, R63 ;  /* 0x0000003f443f7220 */ /* 0x000fe20000400000 */
[C---:B------:R-:W-:Y:S01]  /*c290*/  FFMA R56, R71.reuse, R124, R56 ;  /* 0x0000007c47387223 */ /* 0x040fe20000000038 */
[----:B------:R-:W-:Y:S01]  /*c2a0*/  LOP3.LUT R129, R130, 0xffff0000, RZ, 0xc0, !PT ;  /* 0xffff000082817812 */ /* 0x000fe200078ec0ff */
[C---:B------:R-:W-:Y:S01]  /*c2b0*/  FMUL R60, R68.reuse, R64 ;  /* 0x00000040443c7220 */ /* 0x040fe20000400000 */
[----:B------:R-:W-:Y:S01]  /*c2c0*/  FFMA R57, R71, R125, R57 ;  /* 0x0000007d47397223 */ /* 0x000fe20000000039 */
[----:B------:R-:W-:Y:S01]  /*c2d0*/  SHF.L.U32 R130, R131, 0x10, RZ ;  /* 0x0000001083827819 */ /* 0x000fe200000006ff */
[C---:B------:R-:W-:Y:S01]  /*c2e0*/  FMUL R61, R68.reuse, R65 ;  /* 0x00000041443d7220 */ /* 0x040fe20000400000 */
        /* <DEDUP_REMOVED lines=17> */
[----:B------:R-:W-:Y:S02]  /*c400*/  F2FP.BF16.F32.PACK_AB R59, R67, R66 ;  /* 0x00000042433b723e */ /* 0x000fe400000010ff */
[----:B------:R-:W-:Y:S03]  /*c410*/  ISETP.NE.AND P0, PT, R154, RZ, PT ;  /* 0x000000ff9a00720c */ /* 0x000fe60003f05270 */
[----:B------:R1:W-:Y:S01]  /*c420*/  STS.128 [R158+0xc400], R56 ;  /* 0x00c400389e007388 */ /* 0x0003e20000000c00 */
[----:B------:R-:W-:Y:S01]  /*c430*/  @!PT LDS RZ, [RZ] ;  /* 0x00000000fffff984 */ /* 0x000fe20000000800 */
[----:B------:R-:W-:Y:S01]  /*c440*/  @!PT LDS RZ, [RZ] ;  /* 0x00000000fffff984 */ /* 0x000fe20000000800 */
[----:B------:R-:W-:Y:S01]  /*c450*/  @!PT LDS RZ, [RZ] ;  /* 0x00000000fffff984 */ /* 0x000fe20000000800 */
[----:B------:R-:W-:Y:S01]  /*c460*/  @!PT LDS RZ, [RZ] ;  /* 0x00000000fffff984 */ /* 0x000fe20000000800 */
[----:B------:R2:W-:Y:S07]  /*c470*/  MEMBAR.ALL.CTA ;  /* 0x0000000000007992 */ /* 0x0005ee0000008000 */
[----:B--2---:R-:W2:Y:S02]  /*c480*/  FENCE.VIEW.ASYNC.S ;  /* 0x00000000000073c6 */ /* 0x004ea40000000000 */
[----:B--2---:R-:W-:Y:S06]  /*c490*/  BAR.SYNC.DEFER_BLOCKING 0x1, 0x80 ;  /* 0x0042000000007b1d */ /* 0x004fec0000010000 */
[----:B------:R-:W-:Y:S05]  /*c4a0*/  @P0 BRA `(.L_x_144) ;  /* 0x0000000000280947 */ /* 0x000fea0003800000 */
[----:B------:R-:W2:Y:S01]  /*c4b0*/  LDCU.64 UR6, c[0x0][0x348] ;  /* 0x00006900ff0677ac */ /* 0x000ea20008000a00 */
[----:B------:R-:W-:Y:S02]  /*c4c0*/  UIADD3 UR9, UPT, UPT, UR53, UR40, URZ ;  /* 0x0000002835097290 */ /* 0x000fe4000fffe0ff */
[----:B------:R-:W-:Y:S01]  /*c4d0*/  UIADD3 UR8, UPT, UPT, UR46, 0xc400, URZ ;  /* 0x0000c4002e087890 */ /* 0x000fe2000fffe0ff */
[----:B------:R-:W-:Y:S01]  /*c4e0*/  UMOV UR10, UR50 ;  /* 0x00000032000a7c82 */ /* 0x000fe20008000000 */
[----:B------:R-:W-:Y:S01]  /*c4f0*/  UMOV UR11, UR36 ;  /* 0x00000024000b7c82 */ /* 0x000fe20008000000 */
[----:B--2---:R-:W-:Y:S04]  /*c500*/  UIADD3 UR4, UP0, UPT, UR6, 0xa80, URZ ;  /* 0x00000a8006047890 */ /* 0x004fe8000ff1e0ff */
[----:B------:R-:W-:Y:S09]  /*c510*/  UIADD3.X UR5, UPT, UPT, URZ, UR7, URZ, UP0, !UPT ;  /* 0x00000007ff057290 */ /* 0x000ff200087fe4ff */
[----:B------:R2:W-:Y:S01]  /*c520*/  UTMASTG.3D [UR8], [UR4] ;  /* 0x00000008040073b5 */ /* 0x0005e20008010000 */
[----:B------:R0:W-:Y:S01]  /*c530*/  UTMACMDFLUSH ;  /* 0x00000000000079b7 */ /* 0x0001e20000000000 */
[----:B--2---:R-:W-:Y:S04]  /*c540*/  DEPBAR.LE SB0, 0x1 ;  /* 0x000080400000791a */ /* 0x004fe80000000000 */
.L_x_144:
[----:B------:R-:W-:Y:S05]  /*c550*/  BSYNC.RECONVERGENT B0 ;  /* 0x0000000000007941 */ /* 0x000fea0003800200 */
.L_x_143:
[----:B------:R-:W-:Y:S01]  /*c560*/  BAR.SYNC.DEFER_BLOCKING 0x1, 0x80 ;  /* 0x0042000000007b1d */ /* 0x000fe20000010000 */
[----:B------:R-:W-:Y:S09]  /*c570*/  UISETP.NE.AND UP0, UPT, UR54, -0x4, UPT ;  /* 0xfffffffc3600788c */ /* 0x000ff2000bf05270 */
[----:B------:R-:W-:Y:S05]  /*c580*/  BRA.U !UP0, `(.L_x_145) ;  /* 0x0000000108247547 */ /* 0x000fea000b800000 */
[----:B------:R-:W-:Y:S01]  /*c590*/  ISETP.NE.AND P0, PT, R157, RZ, PT ;  /* 0x000000ff9d00720c */ /* 0x000fe20003f05270 */
[----:B------:R-:W-:Y:S01]  /*c5a0*/  IMAD.U32 R0, RZ, RZ, UR52 ;  /* 0x00000034ff007e24 */ /* 0x000fe2000f8e00ff */
[----:B------:R-:W-:Y:S04]  /*c5b0*/  UIADD3 UR4, UPT, UPT, UR52, 0x1, URZ ;  /* 0x0000000134047890 */ /* 0x000fe8000fffe0ff */
[----:B------:R-:W-:Y:S04]  /*c5c0*/  UISETP.NE.AND UP0, UPT, UR4, 0x4, UPT ;  /* 0x000000040400788c */ /* 0x000fe8000bf05270 */
[----:B------:R-:W-:Y:S03]  /*c5d0*/  USEL UR52, UR4, URZ, UP0 ;  /* 0x000000ff04347287 */ /* 0x000fe60008000000 */
[----:B------:R-:W-:Y:S05]  /*c5e0*/  @P0 LEA R0, R0, UR46, 0x3 ;  /* 0x0000002e00000c11 */ /* 0x000fea000f8e18ff */
[----:B------:R-:W-:Y:S05]  /*c5f0*/  @P0 VIADD R0, R0, 0x60 ;  /* 0x0000006000000836 */ /* 0x000fea0000000000 */
[----:B------:R-:W-:Y:S04]  /*c600*/  @P0 PRMT R0, R165, 0x654, R0 ;  /* 0x00000654a5000816 */ /* 0x000fe80000000000 */
[----:B------:R2:W-:Y:S03]  /*c610*/  @P0 SYNCS.ARRIVE.TRANS64.RED.A1T0 RZ, [R0+URZ], RZ ;  /* 0x000000ff00ff09a7 */ /* 0x0005e600081004ff */
.L_x_145:
[----:B------:R-:W-:Y:S01]  /*c620*/  R2UR UR6, R156 ;  /* 0x000000009c0672ca */ /* 0x000fe200000e0000 */
[----:B------:R-:W-:Y:S01]  /*c630*/  UIADD3 UR54, UPT, UPT, UR54, 0x4, URZ ;  /* 0x0000000436367890 */ /* 0x000fe2000fffe0ff */
[----:B------:R-:W-:Y:S01]  /*c640*/  R2UR UR5, R144 ;  /* 0x00000000900572ca */ /* 0x000fe200000e0000 */
[----:B------:R-:W-:Y:S01]  /*c650*/  ULOP3.LUT UR39, UR39, 0x1, URZ, 0x3c, !UPT ;  /* 0x0000000127277892 */ /* 0x000fe2000f8e3cff */
[----:B------:R-:W-:Y:S01]  /*c660*/  R2UR UR4, R145 ;  /* 0x00000000910472ca */ /* 0x000fe200000e0000 */
[----:B------:R-:W-:Y:S01]  /*c670*/  UMOV UR36, UR63 ;  /* 0x0000003f00247c82 */ /* 0x000fe20008000000 */
[C---:B------:R-:W-:Y:S04]  /*c680*/  ISETP.NE.AND P0, PT, R148.reuse, 0x2, PT ;  /* 0x000000029400780c */ /* 0x040fe80003f05270 */
[----:B--2---:R-:W-:Y:S02]  /*c690*/  SEL R0, RZ, 0x1, P0 ;  /* 0x00000001ff007807 */ /* 0x004fe40000000000 */
[----:B------:R-:W-:Y:S01]  /*c6a0*/  SEL R148, R148, RZ, P0 ;  /* 0x000000ff94947207 */ /* 0x000fe20000000000 */
[----:B------:R-:W-:Y:S01]  /*c6b0*/  UISETP.NE.AND UP0, UPT, UR6, URZ, UPT ;  /* 0x000000ff0600728c */ /* 0x000fe2000bf05270 */
[----:B------:R-:W-:Y:S01]  /*c6c0*/  LOP3.LUT R150, R150, R0, RZ, 0x3c, !PT ;  /* 0x0000000096967212 */ /* 0x000fe200078e3cff */
[----:B------:R-:W-:Y:S02]  /*c6d0*/  UIADD3 UR16, UPT, UPT, UR37, UR5, URZ ;  /* 0x0000000525107290 */ /* 0x000fe4000fffe0ff */
[----:B------:R-:W-:Y:S05]  /*c6e0*/  UIADD3 UR20, UPT, UPT, UR38, UR4, URZ ;  /* 0x0000000426147290 */ /* 0x000fea000fffe0ff */
[----:B------:R-:W-:Y:S07]  /*c6f0*/  BRA.U UP0, `(.L_x_146) ;  /* 0xffffff9d00a47547 */ /* 0x000fee000b83ffff */
[----:B------:R-:W2:Y:S01]  /*c700*/  S2UR UR4, SR_CgaCtaId ;  /* 0x00000000000479c3 */ /* 0x000ea20000008800 */
[----:B------:R-:W3:Y:S01]  /*c710*/  LDCU.64 UR6, c[0x0][0xc90] ;  /* 0x00019200ff0677ac */ /* 0x000ee20008000a00 */
[----:B------:R-:W-:Y:S01]  /*c720*/  UIADD3 UR8, UPT, UPT, UR46, 0xe0, URZ ;  /* 0x000000e02e087890 */ /* 0x000fe2000fffe0ff */
[----:B---3--:R-:W-:-:S04]  /*c730*/  ISETP.NE.U32.AND P1, PT, RZ, UR6, PT ;  /* 0x00000006ff007c0c */ /* 0x008fc8000bf25070 */
[----:B------:R-:W-:Y:S01]  /*c740*/  ISETP.NE.AND.EX P0, PT, RZ, UR7, PT, P1 ;  /* 0x00000007ff007c0c */ /* 0x000fe2000bf05310 */
[----:B--2---:R-:W-:Y:S01]  /*c750*/  ULOP3.LUT UR9, UR4, 0x1, URZ, 0x3c, !UPT ;  /* 0x0000000104097892 */ /* 0x004fe2000f8e3cff */
[----:B------:R-:W2:Y:S03]  /*c760*/  LDCU.64 UR4, c[0x0][0xc88] ;  /* 0x00019100ff0477ac */ /* 0x000ea60008000a00 */
[----:B------:R-:W-:-:S09]  /*c770*/  UPRMT UR8, UR9, 0x654, UR8 ;  /* 0x0000065409087896 */ /* 0x000fd20008000008 */
[----:B------:R-:W-:Y:S01]  /*c780*/  SYNCS.ARRIVE.TRANS64.RED.A1T0 RZ, [UR8], RZ ;  /* 0x000000ffffff79a7 */ /* 0x000fe20008100408 */
[----:B--2---:R-:W-:Y:S01]  /*c790*/  ISETP.NE.U32.AND P2, PT, RZ, UR4, PT ;  /* 0x00000004ff007c0c */ /* 0x004fe2000bf45070 */
[----:B------:R-:W-:Y:S03]  /*c7a0*/  SYNCS.ARRIVE.TRANS64.A1T0 RZ, [UR46+0xe0], RZ ;  /* 0x0000e0ffffff79a7 */ /* 0x000fe6000810002e */
[----:B------:R-:W-:-:S13]  /*c7b0*/  ISETP.NE.AND.EX P2, PT, RZ, UR5, PT, P2 ;  /* 0x00000005ff007c0c */ /* 0x000fda000bf45320 */
[----:B------:R-:W-:Y:S05]  /*c7c0*/  @P2 BRA P0, `(.L_x_147) ;  /* 0x00000000003c2947 */ /* 0x000fea0000000000 */
[----:B------:R-:W-:-:S13]  /*c7d0*/  ISETP.NE.AND.EX P1, PT, RZ, UR7, PT, P1 ;  /* 0x00000007ff007c0c */ /* 0x000fda000bf25310 */
[----:B------:R-:W-:Y:S05]  /*c7e0*/  @P1 BRA `(.L_x_148) ;  /* 0x00000000000c1947 */ /* 0x000fea0003800000 */
[----:B------:R-:W-:-:S13]  /*c7f0*/  FSETP.NEU.AND P0, PT, R71, RZ, PT ;  /* 0x000000ff4700720b */ /* 0x000fda0003f0d000 */
[----:B------:R-:W-:Y:S05]  /*c800*/  @!P0 EXIT ;  /* 0x000000000000894d */ /* 0x000fea0003800000 */
[----:B------:R-:W-:Y:S05]  /*c810*/  BRA `(.L_x_147) ;  /* 0x0000000000287947 */ /* 0x000fea0003800000 */
.L_x_148:
[----:B------:R-:W-:Y:S01]  /*c820*/  ISETP.NE.AND P0, PT, R147, RZ, PT ;  /* 0x000000ff9300720c */ /* 0x000fe20003f05270 */
[----:B------:R-:W-:-:S12]  /*c830*/  BSSY.RECONVERGENT B0, `(.L_x_147) ;  /* 0x0000008000007945 */ /* 0x000fd80003800200 */
[----:B------:R-:W-:Y:S05]  /*c840*/  @P0 BRA `(.L_x_149) ;  /* 0x0000000000100947 */ /* 0x000fea0003800000 */
[----:B------:R-:W-:-:S04]  /*c850*/  ISETP.NE.U32.AND P0, PT, RZ, UR4, PT ;  /* 0x00000004ff007c0c */ /* 0x000fc8000bf05070 */
[----:B------:R-:W-:-:S13]  /*c860*/  ISETP.NE.AND.EX P0, PT, RZ, UR5, PT, P0 ;  /* 0x00000005ff007c0c */ /* 0x000fda000bf05300 */
[----:B------:R-:W-:Y:S05]  /*c870*/  @!P0 EXIT ;  /* 0x000000000000894d */ /* 0x000fea0003800000 */
[----:B------:R-:W-:Y:S05]  /*c880*/  BRA `(.L_x_150) ;  /* 0x0000000000087947 */ /* 0x000fea0003800000 */
.L_x_149:
[----:B------:R-:W-:-:S13]  /*c890*/  FSETP.NEU.AND P0, PT, R71, RZ, PT ;  /* 0x000000ff4700720b */ /* 0x000fda0003f0d000 */
[----:B------:R-:W-:Y:S05]  /*c8a0*/  @!P0 EXIT ;  /* 0x000000000000894d */ /* 0x000fea0003800000 */
.L_x_150:
[----:B------:R-:W-:Y:S05]  /*c8b0*/  BSYNC.RECONVERGENT B0 ;  /* 0x0000000000007941 */ /* 0x000fea0003800200 */
.L_x_147:
[----:B------:R-:W2:Y:S01]  /*c8c0*/  S2UR UR7, SR_CgaCtaId ;  /* 0x00000000000779c3 */ /* 0x000ea20000008800 */
[----:B------:R-:W-:Y:S01]  /*c8d0*/  ULEA UR6, UR52, UR46, 0x3 ;  /* 0x0000002e34067291 */ /* 0x000fe2000f8e18ff */
[----:B------:R-:W-:-:S04]  /*c8e0*/  DEPBAR.LE SB0, 0x0 ;  /* 0x000080000000791a */ /* 0x000fc80000000000 */
[----:B------:R-:W-:-:S04]  /*c8f0*/  UIADD3 UR6, UPT, UPT, UR6, 0x60, URZ ;  /* 0x0000006006067890 */ /* 0x000fc8000fffe0ff */
[----:B--2---:R-:W-:-:S09]  /*c900*/  UPRMT UR6, UR7, 0x654, UR6 ;  /* 0x0000065407067896 */ /* 0x004fd20008000006 */
[----:B------:R-:W-:Y:S01]  /*c910*/  SYNCS.ARRIVE.TRANS64.RED.A1T0 RZ, [UR6], RZ ;  /* 0x000000ffffff79a7 */ /* 0x000fe20008100406 */
[----:B------:R-:W-:Y:S05]  /*c920*/  EXIT ;  /* 0x000000000000794d */ /* 0x000fea0003800000 */
.L_x_24:
[----:B-1----:R1:W2:Y:S02]  /*c930*/  SYNCS.PHASECHK.TRANS64.TRYWAIT P0, [R0+URZ+0xd0], R2 ;  /* 0x0000d002000075a7 */ /* 0x0022a400080011ff */
[----:B--2---:R-:W-:Y:S05]  /*c940*/  @!P0 NANOSLEEP.SYNCS 0x989680 ;  /* 0x009896800000895d */ /* 0x004fea0003900000 */
[----:B------:R-:W2:Y:S02]  /*c950*/  @!P0 SYNCS.PHASECHK.TRANS64 P0, [R0+URZ+0xd0], R2 ;  /* 0x0000d002000085a7 */ /* 0x000ea400080010ff */
[----:B--2---:R-:W-:Y:S05]  /*c960*/  @!P0 BRA `(.L_x_24) ;  /* 0xfffffffc00f08947 */ /* 0x004fea000383ffff */
[----:B------:R-:W-:Y:S05]  /*c970*/  BRA `(.L_x_151) ;  /* 0xffffff5400387947 */ /* 0x000fea000383ffff */
.L_x_27:
[----:B-1----:R-:W-:-:S07]  /*c980*/  MOV R0, UR5 ;  /* 0x0000000500007c02 */ /* 0x002fce0008000f00 */
.L_x_152:
[----:B-1----:R1:W2:Y:S02]  /*c990*/  SYNCS.PHASECHK.TRANS64.TRYWAIT P0, [R0+URZ+0x20], R3 ;  /* 0x00002003000075a7 */ /* 0x0022a400080011ff */
[----:B--2---:R-:W-:Y:S05]  /*c9a0*/  @!P0 NANOSLEEP.SYNCS 0x989680 ;  /* 0x009896800000895d */ /* 0x004fea0003900000 */
[----:B------:R-:W2:Y:S02]  /*c9b0*/  @!P0 SYNCS.PHASECHK.TRANS64 P0, [R0+URZ+0x20], R3 ;  /* 0x00002003000085a7 */ /* 0x000ea400080010ff */
[----:B--2---:R-:W-:Y:S05]  /*c9c0*/  @!P0 BRA `(.L_x_152) ;  /* 0xfffffffc00f08947 */ /* 0x004fea000383ffff */
[----:B------:R-:W-:Y:S05]  /*c9d0*/  BRA `(.L_x_26) ;  /* 0xffffff54009c7947 */ /* 0x000fea000383ffff */
.L_x_36:
[----:B-1----:R-:W-:-:S07]  /*c9e0*/  MOV R0, UR7 ;  /* 0x0000000700007c02 */ /* 0x002fce0008000f00 */
.L_x_153:
[----:B-1----:R1:W2:Y:S02]  /*c9f0*/  SYNCS.PHASECHK.TRANS64.TRYWAIT P0, [R0+URZ+0x20], R3 ;  /* 0x00002003000075a7 */ /* 0x0022a400080011ff */
[----:B--2---:R-:W-:Y:S05]  /*ca00*/  @!P0 NANOSLEEP.SYNCS 0x989680 ;  /* 0x009896800000895d */ /* 0x004fea0003900000 */
[----:B------:R-:W2:Y:S02]  /*ca10*/  @!P0 SYNCS.PHASECHK.TRANS64 P0, [R0+URZ+0x20], R3 ;  /* 0x00002003000085a7 */ /* 0x000ea400080010ff */
[----:B--2---:R-:W-:Y:S05]  /*ca20*/  @!P0 BRA `(.L_x_153) ;  /* 0xfffffffc00f08947 */ /* 0x004fea000383ffff */
[----:B------:R-:W-:Y:S05]  /*ca30*/  BRA `(.L_x_35) ;  /* 0xffffff5800c07947 */ /* 0x000fea000383ffff */
.L_x_43:
[----:B-1----:R1:W4:Y:S02]  /*ca40*/  SYNCS.PHASECHK.TRANS64.TRYWAIT P0, [R3+URZ+0x90], R0 ;  /* 0x00009000030075a7 */ /* 0x00232400080011ff */
[----:B----4-:R-:W-:Y:S05]  /*ca50*/  @!P0 NANOSLEEP.SYNCS 0x989680 ;  /* 0x009896800000895d */ /* 0x010fea0003900000 */
[----:B------:R-:W4:Y:S02]  /*ca60*/  @!P0 SYNCS.PHASECHK.TRANS64 P0, [R3+URZ+0x90], R0 ;  /* 0x00009000030085a7 */ /* 0x000f2400080010ff */
[----:B----4-:R-:W-:Y:S05]  /*ca70*/  @!P0 BRA `(.L_x_43) ;  /* 0xfffffffc00f08947 */ /* 0x010fea000383ffff */
[----:B------:R-:W-:Y:S05]  /*ca80*/  BRA `(.L_x_154) ;  /* 0xffffff5c00bc7947 */ /* 0x000fea000383ffff */
.L_x_47:
[----:B------:R-:W-:-:S07]  /*ca90*/  MOV R0, UR4 ;  /* 0x0000000400007c02 */ /* 0x000fce0008000f00 */
.L_x_155:
[----:B-1----:R1:W2:Y:S02]  /*caa0*/  SYNCS.PHASECHK.TRANS64.TRYWAIT P0, [R0+URZ], R2 ;  /* 0x00000002000075a7 */ /* 0x0022a400080011ff */
[----:B--2---:R-:W-:Y:S05]  /*cab0*/  @!P0 NANOSLEEP.SYNCS 0x989680 ;  /* 0x009896800000895d */ /* 0x004fea0003900000 */
[----:B------:R-:W2:Y:S02]  /*cac0*/  @!P0 SYNCS.PHASECHK.TRANS64 P0, [R0+URZ], R2 ;  /* 0x00000002000085a7 */ /* 0x000ea400080010ff */
[----:B--2---:R-:W-:Y:S05]  /*cad0*/  @!P0 BRA `(.L_x_155) ;  /* 0xfffffffc00f08947 */ /* 0x004fea000383ffff */
[----:B------:R-:W-:Y:S05]  /*cae0*/  BRA `(.L_x_156) ;  /* 0xffffff6400687947 */ /* 0x000fea000383ffff */
.L_x_48:
[----:B------:R-:W-:-:S07]  /*caf0*/  MOV R0, UR5 ;  /* 0x0000000500007c02 */ /* 0x000fce0008000f00 */
.L_x_157:
[----:B-1----:R1:W2:Y:S02]  /*cb00*/  SYNCS.PHASECHK.TRANS64.TRYWAIT P0, [R0+URZ], R3 ;  /* 0x00000003000075a7 */ /* 0x0022a400080011ff */
[----:B--2---:R-:W-:Y:S05]  /*cb10*/  @!P0 NANOSLEEP.SYNCS 0x989680 ;  /* 0x009896800000895d */ /* 0x004fea0003900000 */
[----:B------:R-:W2:Y:S02]  /*cb20*/  @!P0 SYNCS.PHASECHK.TRANS64 P0, [R0+URZ], R3 ;  /* 0x00000003000085a7 */ /* 0x000ea400080010ff */
[----:B--2---:R-:W-:Y:S05]  /*cb30*/  @!P0 BRA `(.L_x_157) ;  /* 0xfffffffc00f08947 */ /* 0x004fea000383ffff */
[----:B------:R-:W-:Y:S05]  /*cb40*/  BRA `(.L_x_158) ;  /* 0xffffff6400747947 */ /* 0x000fea000383ffff */
.L_x_49:
[----:B------:R-:W-:-:S07]  /*cb50*/  MOV R0, UR5 ;  /* 0x0000000500007c02 */ /* 0x000fce0008000f00 */
.L_x_159:
[----:B-1----:R1:W2:Y:S02]  /*cb60*/  SYNCS.PHASECHK.TRANS64.TRYWAIT P0, [R0+URZ], R3 ;  /* 0x00000003000075a7 */ /* 0x0022a400080011ff */
[----:B--2---:R-:W-:Y:S05]  /*cb70*/  @!P0 NANOSLEEP.SYNCS 0x989680 ;  /* 0x009896800000895d */ /* 0x004fea0003900000 */
[----:B------:R-:W2:Y:S02]  /*cb80*/  @!P0 SYNCS.PHASECHK.TRANS64 P0, [R0+URZ], R3 ;  /* 0x00000003000085a7 */ /* 0x000ea400080010ff */
[----:B--2---:R-:W-:Y:S05]  /*cb90*/  @!P0 BRA `(.L_x_159) ;  /* 0xfffffffc00f08947 */ /* 0x004fea000383ffff */
[----:B------:R-:W-:Y:S05]  /*cba0*/  BRA `(.L_x_160) ;  /* 0xffffff6400807947 */ /* 0x000fea000383ffff */
.L_x_52:
[----:B-1----:R1:W2:Y:S02]  /*cbb0*/  SYNCS.PHASECHK.TRANS64.TRYWAIT P0, [R2+URZ+0xc0], R4 ;  /* 0x0000c004020075a7 */ /* 0x0022a400080011ff */
[----:B--2---:R-:W-:Y:S05]  /*cbc0*/  @!P0 NANOSLEEP.SYNCS 0x989680 ;  /* 0x009896800000895d */ /* 0x004fea0003900000 */
[----:B------:R-:W2:Y:S02]  /*cbd0*/  @!P0 SYNCS.PHASECHK.TRANS64 P0, [R2+URZ+0xc0], R4 ;  /* 0x0000c004020085a7 */ /* 0x000ea400080010ff */
[----:B--2---:R-:W-:Y:S05]  /*cbe0*/  @!P0 BRA `(.L_x_52) ;  /* 0xfffffffc00f08947 */ /* 0x004fea000383ffff */
[----:B------:R-:W-:Y:S05]  /*cbf0*/  BRA `(.L_x_161) ;  /* 0xffffff6400e47947 */ /* 0x000fea000383ffff */
.L_x_53:
[----:B------:R-:W-:-:S07]  /*cc00*/  MOV R2, UR4 ;  /* 0x0000000400027c02 */ /* 0x000fce0008000f00 */
.L_x_162:
[----:B-1----:R1:W2:Y:S02]  /*cc10*/  SYNCS.PHASECHK.TRANS64.TRYWAIT P0, [R2+URZ+0xa0], R5 ;  /* 0x0000a005020075a7 */ /* 0x0022a400080011ff */
[----:B--2---:R-:W-:Y:S05]  /*cc20*/  @!P0 NANOSLEEP.SYNCS 0x989680 ;  /* 0x009896800000895d */ /* 0x004fea0003900000 */
[----:B------:R-:W2:Y:S02]  /*cc30*/  @!P0 SYNCS.PHASECHK.TRANS64 P0, [R2+URZ+0xa0], R5 ;  /* 0x0000a005020085a7 */ /* 0x000ea400080010ff */
[----:B--2---:R-:W-:Y:S05]  /*cc40*/  @!P0 BRA `(.L_x_162) ;  /* 0xfffffffc00f08947 */ /* 0x004fea000383ffff */
[----:B------:R-:W-:Y:S05]  /*cc50*/  BRA `(.L_x_163) ;  /* 0xffffff6400f47947 */ /* 0x000fea000383ffff */
.L_x_54:
[----:B-1----:R1:W2:Y:S02]  /*cc60*/  SYNCS.PHASECHK.TRANS64.TRYWAIT P1, [R2+URZ+0x90], R4 ;  /* 0x00009004020075a7 */ /* 0x0022a400080211ff */
[----:B--2---:R-:W-:Y:S05]  /*cc70*/  @!P1 NANOSLEEP.SYNCS 0x989680 ;  /* 0x009896800000995d */ /* 0x004fea0003900000 */
[----:B------:R-:W2:Y:S02]  /*cc80*/  @!P1 SYNCS.PHASECHK.TRANS64 P1, [R2+URZ+0x90], R4 ;  /* 0x00009004020095a7 */ /* 0x000ea400080210ff */
[----:B--2---:R-:W-:Y:S05]  /*cc90*/  @!P1 BRA `(.L_x_54) ;  /* 0xfffffffc00f09947 */ /* 0x004fea000383ffff */
[----:B------:R-:W-:Y:S05]  /*cca0*/  BRA `(.L_x_164) ;  /* 0xffffff6800247947 */ /* 0x000fea000383ffff */
.L_x_57:
[----:B------:R-:W-:-:S07]  /*ccb0*/  MOV R0, UR4 ;  /* 0x0000000400007c02 */ /* 0x000fce0008000f00 */
.L_x_165:
[----:B-1----:R1:W2:Y:S02]  /*ccc0*/  SYNCS.PHASECHK.TRANS64.TRYWAIT P0, [R0+URZ+0xa0], R2 ;  /* 0x0000a002000075a7 */ /* 0x0022a400080011ff */
[----:B--2---:R-:W-:Y:S05]  /*ccd0*/  @!P0 NANOSLEEP.SYNCS 0x989680 ;  /* 0x009896800000895d */ /* 0x004fea0003900000 */
[----:B------:R-:W2:Y:S02]  /*cce0*/  @!P0 SYNCS.PHASECHK.TRANS64 P0, [R0+URZ+0xa0], R2 ;  /* 0x0000a002000085a7 */ /* 0x000ea400080010ff */
[----:B--2---:R-:W-:Y:S05]  /*ccf0*/  @!P0 BRA `(.L_x_165) ;  /* 0xfffffffc00f08947 */ /* 0x004fea000383ffff */
[----:B------:R-:W-:Y:S05]  /*cd00*/  BRA `(.L_x_56) ;  /* 0xffffff6800787947 */ /* 0x000fea000383ffff */
.L_x_66:
[----:B-1----:R-:W-:-:S04]  /*cd10*/  MOV R5, UR5 ;  /* 0x0000000500057c02 */ /* 0x002fc80008000f00 */
[----:B------:R1:W2:Y:S03]  /*cd20*/  SYNCS.PHASECHK.TRANS64.TRYWAIT P0, [R5+URZ+0x8], R6 ;  /* 0x00000806050075a7 */ /* 0x0002a600080011ff */
[----:B--2---:R-:W-:Y:S05]  /*cd30*/  @!P0 NANOSLEEP.SYNCS 0x989680 ;  /* 0x009896800000895d */ /* 0x004fea0003900000 */
[----:B------:R-:W2:Y:S02]  /*cd40*/  @!P0 SYNCS.PHASECHK.TRANS64 P0, [R5+URZ+0x8], R6 ;  /* 0x00000806050085a7 */ /* 0x000ea400080010ff */
[----:B--2---:R-:W-:Y:S05]  /*cd50*/  @!P0 BRA `(.L_x_66) ;  /* 0xfffffffc00ec8947 */ /* 0x004fea000383ffff */
[----:B------:R-:W-:Y:S05]  /*cd60*/  BRA `(.L_x_65) ;  /* 0xffffff6c00387947 */ /* 0x000fea000383ffff */
.L_x_68:
[----:B------:R-:W-:Y:S01]  /*cd70*/  BSSY B0, `(.L_x_166) ;  /* 0x0000006000007945 */ /* 0x000fe20003800000 */
[----:B------:R-:W-:-:S07]  /*cd80*/  MOV R15, 0xffffffff ;  /* 0xffffffff000f7802 */ /* 0x000fce0000000f00 */
[----:B-1---5:R-:W-:Y:S05]  /*cd90*/  WARPSYNC.COLLECTIVE R15, `(.L_x_167) ;  /* 0x000000000f0c7348 */ /* 0x022fea0003c00000 */
[----:B------:R-:W-:Y:S02]  /*cda0*/  ELECT P6, UR79, PT ;  /* 0x00000000004f782f */ /* 0x000fe400038c0000 */
[----:B------:R-:W-:Y:S01]  /*cdb0*/  MOV R14, UR79 ;  /* 0x0000004f000e7c02 */ /* 0x000fe20008000f00 */
[----:B-1---5:R-:W-:Y:S10]  /*cdc0*/  ENDCOLLECTIVE ;  /* 0x000000000000791b */ /* 0x022ff40003800000 */
.L_x_167:
[----:B------:R-:W-:Y:S05]  /*cdd0*/  BSYNC B0 ;  /* 0x0000000000007941 */ /* 0x000fea0003800000 */
.L_x_166:
[----:B------:R-:W-:Y:S05]  /*cde0*/  BRA `(.L_x_168) ;  /* 0xffffff6c00687947 */ /* 0x000fea000383ffff */
.L_x_70:
[----:B-1----:R-:W-:-:S04]  /*cdf0*/  MOV R0, UR5 ;  /* 0x0000000500007c02 */ /* 0x002fc80008000f00 */
[----:B------:R1:W2:Y:S03]  /*ce00*/  SYNCS.PHASECHK.TRANS64.TRYWAIT P0, [R0+URZ+0x8], R4 ;  /* 0x00000804000075a7 */ /* 0x0002a600080011ff */
[----:B--2---:R-:W-:Y:S05]  /*ce10*/  @!P0 NANOSLEEP.SYNCS 0x989680 ;  /* 0x009896800000895d */ /* 0x004fea0003900000 */
[----:B------:R-:W2:Y:S02]  /*ce20*/  @!P0 SYNCS.PHASECHK.TRANS64 P0, [R0+URZ+0x8], R4 ;  /* 0x00000804000085a7 */ /* 0x000ea400080010ff */
[----:B--2---:R-:W-:Y:S05]  /*ce30*/  @!P0 BRA `(.L_x_70) ;  /* 0xfffffffc00ec8947 */ /* 0x004fea000383ffff */
[----:B------:R-:W-:Y:S05]  /*ce40*/  BRA `(.L_x_69) ;  /* 0xffffff6c006c7947 */ /* 0x000fea000383ffff */
.L_x_71:
[----:B-1----:R1:W2:Y:S02]  /*ce50*/  SYNCS.PHASECHK.TRANS64.TRYWAIT P0, [R0+URZ+0x90], R4 ;  /* 0x00009004000075a7 */ /* 0x0022a400080011ff */
[----:B--2---:R-:W-:Y:S05]  /*ce60*/  @!P0 NANOSLEEP.SYNCS 0x989680 ;  /* 0x009896800000895d */ /* 0x004fea0003900000 */
[----:B------:R-:W2:Y:S02]  /*ce70*/  @!P0 SYNCS.PHASECHK.TRANS64 P0, [R0+URZ+0x90], R4 ;  /* 0x00009004000085a7 */ /* 0x000ea400080010ff */
[----:B--2---:R-:W-:Y:S05]  /*ce80*/  @!P0 BRA `(.L_x_71) ;  /* 0xfffffffc00f08947 */ /* 0x004fea000383ffff */
[----:B------:R-:W-:Y:S05]  /*ce90*/  BRA `(.L_x_169) ;  /* 0xffffff7400087947 */ /* 0x000fea000383ffff */
.L_x_75:
[----:B------:R-:W-:-:S07]  /*cea0*/  MOV R0, UR18 ;  /* 0x0000001200007c02 */ /* 0x000fce0008000f00 */
.L_x_170:
[----:B-1----:R1:W2:Y:S02]  /*ceb0*/  SYNCS.PHASECHK.TRANS64.TRYWAIT P0, [R0+URZ], R4 ;  /* 0x00000004000075a7 */ /* 0x0022a400080011ff */
[----:B--2---:R-:W-:Y:S05]  /*cec0*/  @!P0 NANOSLEEP.SYNCS 0x989680 ;  /* 0x009896800000895d */ /* 0x004fea0003900000 */
[----:B------:R-:W2:Y:S02]  /*ced0*/  @!P0 SYNCS.PHASECHK.TRANS64 P0, [R0+URZ], R4 ;  /* 0x00000004000085a7 */ /* 0x000ea400080010ff */
[----:B--2---:R-:W-:Y:S05]  /*cee0*/  @!P0 BRA `(.L_x_170) ;  /* 0xfffffffc00f08947 */ /* 0x004fea000383ffff */
[----:B------:R-:W-:Y:S05]  /*cef0*/  BRA `(.L_x_74) ;  /* 0xffffff7400607947 */ /* 0x000fea000383ffff */
.L_x_76:
[----:B------:R-:W-:-:S07]  /*cf00*/  MOV R0, UR38 ;  /* 0x0000002600007c02 */ /* 0x000fce0008000f00 */
.L_x_171:
[----:B-1----:R1:W2:Y:S02]  /*cf10*/  SYNCS.PHASECHK.TRANS64.TRYWAIT P0, [R0+URZ+0xb8], R4 ;  /* 0x0000b804000075a7 */ /* 0x0022a400080011ff */
[----:B--2---:R-:W-:Y:S05]  /*cf20*/  @!P0 NANOSLEEP.SYNCS 0x989680 ;  /* 0x009896800000895d */ /* 0x004fea0003900000 */
[----:B------:R-:W2:Y:S02]  /*cf30*/  @!P0 SYNCS.PHASECHK.TRANS64 P0, [R0+URZ+0xb8], R4 ;  /* 0x0000b804000085a7 */ /* 0x000ea400080010ff */
[----:B--2---:R-:W-:Y:S05]  /*cf40*/  @!P0 BRA `(.L_x_171) ;  /* 0xfffffffc00f08947 */ /* 0x004fea000383ffff */
[----:B------:R-:W-:Y:S05]  /*cf50*/  BRA `(.L_x_172) ;  /* 0xffffff7400d47947 */ /* 0x000fea000383ffff */
.L_x_79:
[----:B------:R-:W-:Y:S07]  /*cf60*/  MOV R0, UR7 ;  /* 0x0000000700007c02 */ /* 0x000fee0008000f00 */
.L_x_173:
[----:B-1----:R1:W2:Y:S02]  /*cf70*/  SYNCS.PHASECHK.TRANS64.TRYWAIT P0, [R0+URZ], R4 ;  /* 0x00000004000075a7 */ /* 0x0022a400080011ff */
[----:B--2---:R-:W-:Y:S05]  /*cf80*/  @!P0 NANOSLEEP.SYNCS 0x989680 ;  /* 0x009896800000895d */ /* 0x004fea0003900000 */
[----:B------:R-:W2:Y:S02]  /*cf90*/  @!P0 SYNCS.PHASECHK.TRANS64 P0, [R0+URZ], R4 ;  /* 0x00000004000085a7 */ /* 0x000ea400080010ff */
[----:B--2---:R-:W-:Y:S05]  /*cfa0*/  @!P0 BRA `(.L_x_173) ;  /* 0xfffffffc00f08947 */ /* 0x004fea000383ffff */
[----:B------:R-:W-:Y:S05]  /*cfb0*/  BRA `(.L_x_78) ;  /* 0xffffff78004c7947 */ /* 0x000fea000383ffff */
.L_x_82:
[----:B------:R-:W-:-:S07]  /*cfc0*/  MOV R0, UR38 ;  /* 0x0000002600007c02 */ /* 0x000fce0008000f00 */
.L_x_174:
[----:B-1----:R1:W3:Y:S02]  /*cfd0*/  SYNCS.PHASECHK.TRANS64.TRYWAIT P0, [R0+URZ+0xe0], R2 ;  /* 0x0000e002000075a7 */ /* 0x0022e400080011ff */
[----:B---3--:R-:W-:Y:S05]  /*cfe0*/  @!P0 NANOSLEEP.SYNCS 0x989680 ;  /* 0x009896800000895d */ /* 0x008fea0003900000 */
[----:B------:R-:W3:Y:S02]  /*cff0*/  @!P0 SYNCS.PHASECHK.TRANS64 P0, [R0+URZ+0xe0], R2 ;  /* 0x0000e002000085a7 */ /* 0x000ee400080010ff */
[----:B---3--:R-:W-:Y:S05]  /*d000*/  @!P0 BRA `(.L_x_174) ;  /* 0xfffffffc00f08947 */ /* 0x008fea000383ffff */
[----:B------:R-:W-:Y:S05]  /*d010*/  BRA `(.L_x_175) ;  /* 0xffffff7c00747947 */ /* 0x000fea000383ffff */
.L_x_87:
[----:B-1----:R1:W2:Y:S02]  /*d020*/  SYNCS.PHASECHK.TRANS64.TRYWAIT P0, [R12+URZ+0x90], R0 ;  /* 0x000090000c0075a7 */ /* 0x0022a400080011ff */
[----:B--2---:R-:W-:Y:S05]  /*d030*/  @!P0 NANOSLEEP.SYNCS 0x989680 ;  /* 0x009896800000895d */ /* 0x004fea0003900000 */
[----:B------:R-:W2:Y:S02]  /*d040*/  @!P0 SYNCS.PHASECHK.TRANS64 P0, [R12+URZ+0x90], R0 ;  /* 0x000090000c0085a7 */ /* 0x000ea400080010ff */
[----:B--2---:R-:W-:Y:S05]  /*d050*/  @!P0 BRA `(.L_x_87) ;  /* 0xfffffffc00f08947 */ /* 0x004fea000383ffff */
[----:B------:R-:W-:Y:S05]  /*d060*/  BRA `(.L_x_176) ;  /* 0xffffff8000a87947 */ /* 0x000fea000383ffff */
.L_x_90:
[----:B-1----:R-:W-:Y:S07]  /*d070*/  MOV R0, UR21 ;  /* 0x0000001500007c02 */ /* 0x002fee0008000f00 */
.L_x_177:
[----:B-1----:R1:W2:Y:S02]  /*d080*/  SYNCS.PHASECHK.TRANS64.TRYWAIT P2, [R0+URZ+0x88], R6 ;  /* 0x00008806000075a7 */ /* 0x0022a400080411ff */
[----:B--2---:R-:W-:Y:S05]  /*d090*/  @!P2 NANOSLEEP.SYNCS 0x989680 ;  /* 0x009896800000a95d */ /* 0x004fea0003900000 */
[----:B------:R-:W2:Y:S02]  /*d0a0*/  @!P2 SYNCS.PHASECHK.TRANS64 P2, [R0+URZ+0x88], R6 ;  /* 0x000088060000a5a7 */ /* 0x000ea400080410ff */
[----:B--2---:R-:W-:Y:S05]  /*d0b0*/  @!P2 BRA `(.L_x_177) ;  /* 0xfffffffc00f0a947 */ /* 0x004fea000383ffff */
[----:B------:R-:W-:Y:S05]  /*d0c0*/  BRA `(.L_x_89) ;  /* 0xffffff8800107947 */ /* 0x000fea000383ffff */
.L_x_93:
[----:B------:R-:W-:Y:S07]  /*d0d0*/  MOV R0, UR21 ;  /* 0x0000001500007c02 */ /* 0x000fee0008000f00 */
.L_x_178:
[----:B-1----:R1:W2:Y:S02]  /*d0e0*/  SYNCS.PHASECHK.TRANS64.TRYWAIT P0, [R0+URZ+0x60], R9 ;  /* 0x00006009000075a7 */ /* 0x0022a400080011ff */
[----:B--2---:R-:W-:Y:S05]  /*d0f0*/  @!P0 NANOSLEEP.SYNCS 0x989680 ;  /* 0x009896800000895d */ /* 0x004fea0003900000 */
[----:B------:R-:W2:Y:S02]  /*d100*/  @!P0 SYNCS.PHASECHK.TRANS64 P0, [R0+URZ+0x60], R9 ;  /* 0x00006009000085a7 */ /* 0x000ea400080010ff */
[----:B--2---:R-:W-:Y:S05]  /*d110*/  @!P0 BRA `(.L_x_178) ;  /* 0xfffffffc00f08947 */ /* 0x004fea000383ffff */
[----:B------:R-:W-:Y:S05]  /*d120*/  BRA `(.L_x_179) ;  /* 0xffffff8800707947 */ /* 0x000fea000383ffff */
.L_x_94:
[----:B------:R-:W-:Y:S07]  /*d130*/  MOV R0, UR21 ;  /* 0x0000001500007c02 */ /* 0x000fee0008000f00 */
.L_x_180:
[----:B-1----:R1:W2:Y:S02]  /*d140*/  SYNCS.PHASECHK.TRANS64.TRYWAIT P0, [R0+URZ+0x68], R9 ;  /* 0x00006809000075a7 */ /* 0x0022a400080011ff */
[----:B--2---:R-:W-:Y:S05]  /*d150*/  @!P0 NANOSLEEP.SYNCS 0x989680 ;  /* 0x009896800000895d */ /* 0x004fea0003900000 */
[----:B------:R-:W2:Y:S02]  /*d160*/  @!P0 SYNCS.PHASECHK.TRANS64 P0, [R0+URZ+0x68], R9 ;  /* 0x00006809000085a7 */ /* 0x000ea400080010ff */
[----:B--2---:R-:W-:Y:S05]  /*d170*/  @!P0 BRA `(.L_x_180) ;  /* 0xfffffffc00f08947 */ /* 0x004fea000383ffff */
[----:B------:R-:W-:Y:S05]  /*d180*/  BRA `(.L_x_181) ;  /* 0xffffff8800c07947 */ /* 0x000fea000383ffff */
.L_x_95:
[----:B------:R-:W-:Y:S07]  /*d190*/  MOV R0, UR21 ;  /* 0x0000001500007c02 */ /* 0x000fee0008000f00 */
.L_x_182:
[----:B-1----:R1:W2:Y:S02]  /*d1a0*/  SYNCS.PHASECHK.TRANS64.TRYWAIT P0, [R0+URZ+0x70], R9 ;  /* 0x00007009000075a7 */ /* 0x0022a400080011ff */
[----:B--2---:R-:W-:Y:S05]  /*d1b0*/  @!P0 NANOSLEEP.SYNCS 0x989680 ;  /* 0x009896800000895d */ /* 0x004fea0003900000 */
[----:B------:R-:W2:Y:S02]  /*d1c0*/  @!P0 SYNCS.PHASECHK.TRANS64 P0, [R0+URZ+0x70], R9 ;  /* 0x00007009000085a7 */ /* 0x000ea400080010ff */
[----:B--2---:R-:W-:Y:S05]  /*d1d0*/  @!P0 BRA `(.L_x_182) ;  /* 0xfffffffc00f08947 */ /* 0x004fea000383ffff */
[----:B------:R-:W-:Y:S05]  /*d1e0*/  BRA `(.L_x_183) ;  /* 0xffffff8c00047947 */ /* 0x000fea000383ffff */
.L_x_96:
[----:B------:R-:W-:Y:S07]  /*d1f0*/  MOV R0, UR21 ;  /* 0x0000001500007c02 */ /* 0x000fee0008000f00 */
.L_x_184:
[----:B-1----:R1:W2:Y:S02]  /*d200*/  SYNCS.PHASECHK.TRANS64.TRYWAIT P0, [R0+URZ+0x78], R9 ;  /* 0x00007809000075a7 */ /* 0x0022a400080011ff */
[----:B--2---:R-:W-:Y:S05]  /*d210*/  @!P0 NANOSLEEP.SYNCS 0x989680 ;  /* 0x009896800000895d */ /* 0x004fea0003900000 */
[----:B------:R-:W2:Y:S02]  /*d220*/  @!P0 SYNCS.PHASECHK.TRANS64 P0, [R0+URZ+0x78], R9 ;  /* 0x00007809000085a7 */ /* 0x000ea400080010ff */
[----:B--2---:R-:W-:Y:S05]  /*d230*/  @!P0 BRA `(.L_x_184) ;  /* 0xfffffffc00f08947 */ /* 0x004fea000383ffff */
[----:B------:R-:W-:Y:S05]  /*d240*/  BRA `(.L_x_185) ;  /* 0xffffff8c00487947 */ /* 0x000fea000383ffff */
.L_x_98:
[----:B------:R-:W-:-:S07]  /*d250*/  MOV R0, UR21 ;  /* 0x0000001500007c02 */ /* 0x000fce0008000f00 */
.L_x_186:
[----:B--2---:R2:W3:Y:S02]  /*d260*/  SYNCS.PHASECHK.TRANS64.TRYWAIT P0, [R0+URZ+0x60], R2 ;  /* 0x00006002000075a7 */ /* 0x0044e400080011ff */
[----:B---3--:R-:W-:Y:S05]  /*d270*/  @!P0 NANOSLEEP.SYNCS 0x989680 ;  /* 0x009896800000895d */ /* 0x008fea0003900000 */
[----:B------:R-:W3:Y:S02]  /*d280*/  @!P0 SYNCS.PHASECHK.TRANS64 P0, [R0+URZ+0x60], R2 ;  /* 0x00006002000085a7 */ /* 0x000ee400080010ff */
[----:B---3--:R-:W-:Y:S05]  /*d290*/  @!P0 BRA `(.L_x_186) ;  /* 0xfffffffc00f08947 */ /* 0x008fea000383ffff */
[----:B------:R-:W-:Y:S05]  /*d2a0*/  BRA `(.L_x_187) ;  /* 0xffffff8c00d07947 */ /* 0x000fea000383ffff */
.L_x_99:
[----:B--2---:R-:W-:-:S07]  /*d2b0*/  MOV R0, UR21 ;  /* 0x0000001500007c02 */ /* 0x004fce0008000f00 */
.L_x_188:
[----:B--2---:R2:W3:Y:S02]  /*d2c0*/  SYNCS.PHASECHK.TRANS64.TRYWAIT P0, [R0+URZ+0x68], R2 ;  /* 0x00006802000075a7 */ /* 0x0044e400080011ff */
[----:B---3--:R-:W-:Y:S05]  /*d2d0*/  @!P0 NANOSLEEP.SYNCS 0x989680 ;  /* 0x009896800000895d */ /* 0x008fea0003900000 */
[----:B------:R-:W3:Y:S02]  /*d2e0*/  @!P0 SYNCS.PHASECHK.TRANS64 P0, [R0+URZ+0x68], R2 ;  /* 0x00006802000085a7 */ /* 0x000ee400080010ff */
[----:B---3--:R-:W-:Y:S05]  /*d2f0*/  @!P0 BRA `(.L_x_188) ;  /* 0xfffffffc00f08947 */ /* 0x008fea000383ffff */
[----:B------:R-:W-:Y:S05]  /*d300*/  BRA `(.L_x_189) ;  /* 0xffffff8c00c07947 */ /* 0x000fea000383ffff */
.L_x_100:
[----:B--2---:R-:W-:-:S07]  /*d310*/  MOV R0, UR21 ;  /* 0x0000001500007c02 */ /* 0x004fce0008000f00 */
.L_x_190:
[----:B--2---:R2:W3:Y:S02]  /*d320*/  SYNCS.PHASECHK.TRANS64.TRYWAIT P0, [R0+URZ+0x70], R2 ;  /* 0x00007002000075a7 */ /* 0x0044e400080011ff */
[----:B---3--:R-:W-:Y:S05]  /*d330*/  @!P0 NANOSLEEP.SYNCS 0x989680 ;  /* 0x009896800000895d */ /* 0x008fea0003900000 */
[----:B------:R-:W3:Y:S02]  /*d340*/  @!P0 SYNCS.PHASECHK.TRANS64 P0, [R0+URZ+0x70], R2 ;  /* 0x00007002000085a7 */ /* 0x000ee400080010ff */
[----:B---3--:R-:W-:Y:S05]  /*d350*/  @!P0 BRA `(.L_x_190) ;  /* 0xfffffffc00f08947 */ /* 0x008fea000383ffff */
[----:B------:R-:W-:Y:S05]  /*d360*/  BRA `(.L_x_191) ;  /* 0xffffff8c00b07947 */ /* 0x000fea000383ffff */
.L_x_102:
[----:B--2---:R2:W3:Y:S02]  /*d370*/  SYNCS.PHASECHK.TRANS64.TRYWAIT P0, [R8+URZ+0x90], R0 ;  /* 0x00009000080075a7 */ /* 0x0044e400080011ff */
[----:B---3--:R-:W-:Y:S05]  /*d380*/  @!P0 NANOSLEEP.SYNCS 0x989680 ;  /* 0x009896800000895d */ /* 0x008fea0003900000 */
[----:B------:R-:W3:Y:S02]  /*d390*/  @!P0 SYNCS.PHASECHK.TRANS64 P0, [R8+URZ+0x90], R0 ;  /* 0x00009000080085a7 */ /* 0x000ee400080010ff */
[----:B---3--:R-:W-:Y:S05]  /*d3a0*/  @!P0 BRA `(.L_x_102) ;  /* 0xfffffffc00f08947 */ /* 0x008fea000383ffff */
[----:B------:R-:W-:Y:S05]  /*d3b0*/  BRA `(.L_x_192) ;  /* 0xffffff9000887947 */ /* 0x000fea000383ffff */
.L_x_113:
[----:B-1----:R-:W-:Y:S04]  /*d3c0*/  MOV R0, UR46 ;  /* 0x0000002e00007c02 */ /* 0x002fe80008000f00 */
[----:B------:R1:W2:Y:S03]  /*d3d0*/  SYNCS.PHASECHK.TRANS64.TRYWAIT P0, [R0+URZ+0x40], R4 ;  /* 0x00004004000075a7 */ /* 0x0002a600080011ff */
[----:B--2---:R-:W-:Y:S05]  /*d3e0*/  @!P0 NANOSLEEP.SYNCS 0x989680 ;  /* 0x009896800000895d */ /* 0x004fea0003900000 */
[----:B------:R-:W2:Y:S02]  /*d3f0*/  @!P0 SYNCS.PHASECHK.TRANS64 P0, [R0+URZ+0x40], R4 ;  /* 0x00004004000085a7 */ /* 0x000ea400080010ff */
[----:B--2---:R-:W-:Y:S05]  /*d400*/  @!P0 BRA `(.L_x_113) ;  /* 0xfffffffc00ec8947 */ /* 0x004fea000383ffff */
[----:B------:R-:W-:Y:S05]  /*d410*/  BRA `(.L_x_112) ;  /* 0xffffffa0005c7947 */ /* 0x000fea000383ffff */
.L_x_115:
[----:B-1----:R-:W-:Y:S04]  /*d420*/  MOV R0, UR46 ;  /* 0x0000002e00007c02 */ /* 0x002fe80008000f00 */
[----:B------:R1:W3:Y:S03]  /*d430*/  SYNCS.PHASECHK.TRANS64.TRYWAIT P1, [R0+URZ+0xb0], R3 ;  /* 0x0000b003000075a7 */ /* 0x0002e600080211ff */
[----:B---3--:R-:W-:Y:S05]  /*d440*/  @!P1 NANOSLEEP.SYNCS 0x989680 ;  /* 0x009896800000995d */ /* 0x008fea0003900000 */
[----:B------:R-:W3:Y:S02]  /*d450*/  @!P1 SYNCS.PHASECHK.TRANS64 P1, [R0+URZ+0xb0], R3 ;  /* 0x0000b003000095a7 */ /* 0x000ee400080210ff */
[----:B---3--:R-:W-:Y:S05]  /*d460*/  @!P1 BRA `(.L_x_115) ;  /* 0xfffffffc00ec9947 */ /* 0x008fea000383ffff */
[----:B------:R-:W-:Y:S05]  /*d470*/  BRA `(.L_x_114) ;  /* 0xffffffa000947947 */ /* 0x000fea000383ffff */
.L_x_124:
[----:B---3--:R3:W4:Y:S02]  /*d480*/  SYNCS.PHASECHK.TRANS64.TRYWAIT P0, [R3+URZ+0x40], R0 ;  /* 0x00004000030075a7 */ /* 0x00872400080011ff */
[----:B----4-:R-:W-:Y:S05]  /*d490*/  @!P0 NANOSLEEP.SYNCS 0x989680 ;  /* 0x009896800000895d */ /* 0x010fea0003900000 */
[----:B------:R-:W4:Y:S02]  /*d4a0*/  @!P0 SYNCS.PHASECHK.TRANS64 P0, [R3+URZ+0x40], R0 ;  /* 0x00004000030085a7 */ /* 0x000f2400080010ff */
[----:B----4-:R-:W-:Y:S05]  /*d4b0*/  @!P0 BRA `(.L_x_124) ;  /* 0xfffffffc00f08947 */ /* 0x010fea000383ffff */
[----:B------:R-:W-:Y:S05]  /*d4c0*/  BRA `(.L_x_123) ;  /* 0xffffffb400607947 */ /* 0x000fea000383ffff */
.L_x_132:
[----:B-1----:R1:W3:Y:S02]  /*d4d0*/  SYNCS.PHASECHK.TRANS64.TRYWAIT P0, [R7+URZ+0x40], R6 ;  /* 0x00004006070075a7 */ /* 0x0022e400080011ff */
[----:B---3--:R-:W-:Y:S05]  /*d4e0*/  @!P0 NANOSLEEP.SYNCS 0x989680 ;  /* 0x009896800000895d */ /* 0x008fea0003900000 */
[----:B------:R-:W3:Y:S02]  /*d4f0*/  @!P0 SYNCS.PHASECHK.TRANS64 P0, [R7+URZ+0x40], R6 ;  /* 0x00004006070085a7 */ /* 0x000ee400080010ff */
[----:B---3--:R-:W-:Y:S05]  /*d500*/  @!P0 BRA `(.L_x_132) ;  /* 0xfffffffc00f08947 */ /* 0x008fea000383ffff */
[----:B------:R-:W-:Y:S05]  /*d510*/  BRA `(.L_x_131) ;  /* 0xffffffc800647947 */ /* 0x000fea000383ffff */
.L_x_140:
[----:B-1----:R1:W2:Y:S02]  /*d520*/  SYNCS.PHASECHK.TRANS64.TRYWAIT P0, [R4+URZ+0x40], R0 ;  /* 0x00004000040075a7 */ /* 0x0022a400080011ff */
[----:B--2---:R-:W-:Y:S05]  /*d530*/  @!P0 NANOSLEEP.SYNCS 0x989680 ;  /* 0x009896800000895d */ /* 0x004fea0003900000 */
[----:B------:R-:W2:Y:S02]  /*d540*/  @!P0 SYNCS.PHASECHK.TRANS64 P0, [R4+URZ+0x40], R0 ;  /* 0x00004000040085a7 */ /* 0x000ea400080010ff */
[----:B--2---:R-:W-:Y:S05]  /*d550*/  @!P0 BRA `(.L_x_140) ;  /* 0xfffffffc00f08947 */ /* 0x004fea000383ffff */
[----:B------:R-:W-:Y:S05]  /*d560*/  BRA `(.L_x_139) ;  /* 0xffffffdc00607947 */ /* 0x000fea000383ffff */
        .weak           $__internal_0_$__cuda_sm10x_tcgen05_guardrail_trap_col_being_dealloced_not_returned_by_alloc
        .type           $__internal_0_$__cuda_sm10x_tcgen05_guardrail_trap_col_being_dealloced_not_returned_by_alloc,@function
        .size           $__internal_0_$__cuda_sm10x_tcgen05_guardrail_trap_col_being_dealloced_not_returned_by_alloc,($__internal_1_$__cuda_sm10x_tcgen05_guardrail_trap_phase_invalid_during_alloc - $__internal_0_$__cuda_sm10x_tcgen05_guardrail_trap_col_being_dealloced_not_returned_by_alloc)
$__internal_0_$__cuda_sm10x_tcgen05_guardrail_trap_col_being_dealloced_not_returned_by_alloc:
[----:B------:R-:W-:Y:S05]  /*d570*/  BPT.TRAP 0x1 ;  /* 0x000000040000795c */ /* 0x000fea0000300000 */
[----:B------:R-:W-:-:S04]  /*d580*/  HFMA2 R3, -RZ, RZ, 0, 0 ;  /* 0x00000000ff037431 */ /* 0x000fc800000001ff */
[----:B------:R-:W-:Y:S05]  /*d590*/  RET.REL.NODEC R2 `(_ZN7cutlass13device_kernelINS_4gemm6kernel13GemmUniversalIN4cute5tupleIJiiiiEEENS1_10collective13CollectiveMmaINS1_46MainloopSm100TmaUmmaWarpSpecializedBlockScaledILi4ELi2ELi1ENS5_IJNS4_1CILi4EEESB_NSA_ILi1EEEEEEEENS5_IJNSA_ILi256EEESF_SF_EEENS5_IJNS_12float_e2m1_tENS_13float_ue8m0_tEEEENS5_IJNS5_IJlSC_lEEENS4_6LayoutINS5_IJNS5_IJNS5_IJNSA_ILi32EEESB_EEEiEEESO_NS5_IJSC_iEEEEEENS5_IJNS5_IJNS5_IJNSA_ILi16EEESB_EEEiEEENS5_IJNS5_IJNSA_ILi0EEESC_EEENSA_ILi512EEEEEENS5_IJSU_iEEEEEEEEEEESJ_S11_NS4_8TiledMMAINS4_8MMA_AtomIJNS4_23SM100_MMA_MXF4_2x1SM_SSISH_SH_fSI_Li256ELi256ELi32ELNS4_4UMMA5MajorE0ELS16_0ELNS15_7ScaleInE0ELS17_0EEEEEENSL_INS5_IJSC_SC_SC_EEENS5_IJSU_SU_SU_EEEEENS5_IJNS4_10UnderscoreES1D_S1D_EEEEENS5_IJNS4_28SM100_TMA_2SM_LOAD_MULTICASTES1G_EEENS5_IJNS4_14ComposedLayoutINS4_7SwizzleILi3ELi4ELi3EEENS4_18smem_ptr_flag_bitsILi4EEENSL_INS5_IJNSA_ILi8EEESF_EEENS5_IJSF_SC_EEEEEEENSL_INS5_IJNS5_IJNS5_IJSN_SC_EEENS5_IJSM_NSA_ILi2EEEEEEEEESC_NS5_IJS1T_S1T_EEEEEENS5_IJNS5_IJNS5_IJSS_SW_EEESV_EEESU_NS5_IJS1T_SW_EEEEEEEEEEEvNS4_8identityES1H_NS5_IJS1R_NSL_INS5_IJNS5_IJNS5_IJSN_S1T_EEES1U_EEESC_S1W_EEENS5_IJS1Z_SU_NS5_IJS1T_NSA_ILi1024EEEEEEEEEEEEEEvS24_EENS_8epilogue10collective18CollectiveEpilogueINS2E_23Sm100TmaWarpSpecializedILi4ELi2ELi64ELb1ELb0EEEJNS5_IJNSA_ILi128EEESF_SF_EEENS5_IJNSL_IS2J_SC_EENSL_INSA_ILi64EEESC_EEEEENS_10bfloat16_tESK_S2P_SK_NS2E_6fusion15FusionCallbacksIS2I_NS2Q_17LinearCombinationIS2P_fS2P_fLNS_15FloatRoundStyleE2EEES2K_S2O_JEEENS4_5SM1004TMEM4LOAD26SM100_TMEM_LOAD_32dp32b64xENS4_13SM90_TMA_LOADENS1I_IS1K_NS1L_ILi16EEENSL_INS5_IJS1N_S2M_EEENS5_IJS2M_SC_EEEEEEENS4_39AutoVectorizingCopyWithAssumedAlignmentILi128EEENS4_14SM90_TMA_STOREES35_S37_S37_EEEvvEEEEvNT_6ParamsE) ;  /* 0xffffff2802987950 */ /* 0x000fea0003c3ffff */
        .weak           $__internal_1_$__cuda_sm10x_tcgen05_guardrail_trap_phase_invalid_during_alloc
        .type           $__internal_1_$__cuda_sm10x_tcgen05_guardrail_trap_phase_invalid_during_alloc,@function
        .size           $__internal_1_$__cuda_sm10x_tcgen05_guardrail_trap_phase_invalid_during_alloc,($__internal_2_$__cuda_sm10x_tcgen05_guardrail_trap_unallocated_columns_being_dealloced - $__internal_1_$__cuda_sm10x_tcgen05_guardrail_trap_phase_invalid_during_alloc)
$__internal_1_$__cuda_sm10x_tcgen05_guardrail_trap_phase_invalid_during_alloc:
[----:B------:R-:W-:Y:S05]  /*d5a0*/  BPT.TRAP 0x1 ;  /* 0x000000040000795c */ /* 0x000fea0000300000 */
[----:B------:R-:W-:-:S04]  /*d5b0*/  MOV R5, 0x0 ;  /* 0x0000000000057802 */ /* 0x000fc80000000f00 */
[----:B------:R-:W-:Y:S05]  /*d5c0*/  RET.REL.NODEC R4 `(_ZN7cutlass13device_kernelINS_4gemm6kernel13GemmUniversalIN4cute5tupleIJiiiiEEENS1_10collective13CollectiveMmaINS1_46MainloopSm100TmaUmmaWarpSpecializedBlockScaledILi4ELi2ELi1ENS5_IJNS4_1CILi4EEESB_NSA_ILi1EEEEEEEENS5_IJNSA_ILi256EEESF_SF_EEENS5_IJNS_12float_e2m1_tENS_13float_ue8m0_tEEEENS5_IJNS5_IJlSC_lEEENS4_6LayoutINS5_IJNS5_IJNS5_IJNSA_ILi32EEESB_EEEiEEESO_NS5_IJSC_iEEEEEENS5_IJNS5_IJNS5_IJNSA_ILi16EEESB_EEEiEEENS5_IJNS5_IJNSA_ILi0EEESC_EEENSA_ILi512EEEEEENS5_IJSU_iEEEEEEEEEEESJ_S11_NS4_8TiledMMAINS4_8MMA_AtomIJNS4_23SM100_MMA_MXF4_2x1SM_SSISH_SH_fSI_Li256ELi256ELi32ELNS4_4UMMA5MajorE0ELS16_0ELNS15_7ScaleInE0ELS17_0EEEEEENSL_INS5_IJSC_SC_SC_EEENS5_IJSU_SU_SU_EEEEENS5_IJNS4_10UnderscoreES1D_S1D_EEEEENS5_IJNS4_28SM100_TMA_2SM_LOAD_MULTICASTES1G_EEENS5_IJNS4_14ComposedLayoutINS4_7SwizzleILi3ELi4ELi3EEENS4_18smem_ptr_flag_bitsILi4EEENSL_INS5_IJNSA_ILi8EEESF_EEENS5_IJSF_SC_EEEEEEENSL_INS5_IJNS5_IJNS5_IJSN_SC_EEENS5_IJSM_NSA_ILi2EEEEEEEEESC_NS5_IJS1T_S1T_EEEEEENS5_IJNS5_IJNS5_IJSS_SW_EEESV_EEESU_NS5_IJS1T_SW_EEEEEEEEEEEvNS4_8identityES1H_NS5_IJS1R_NSL_INS5_IJNS5_IJNS5_IJSN_S1T_EEES1U_EEESC_S1W_EEENS5_IJS1Z_SU_NS5_IJS1T_NSA_ILi1024EEEEEEEEEEEEEEvS24_EENS_8epilogue10collective18CollectiveEpilogueINS2E_23Sm100TmaWarpSpecializedILi4ELi2ELi64ELb1ELb0EEEJNS5_IJNSA_ILi128EEESF_SF_EEENS5_IJNSL_IS2J_SC_EENSL_INSA_ILi64EEESC_EEEEENS_10bfloat16_tESK_S2P_SK_NS2E_6fusion15FusionCallbacksIS2I_NS2Q_17LinearCombinationIS2P_fS2P_fLNS_15FloatRoundStyleE2EEES2K_S2O_JEEENS4_5SM1004TMEM4LOAD26SM100_TMEM_LOAD_32dp32b64xENS4_13SM90_TMA_LOADENS1I_IS1K_NS1L_ILi16EEENSL_INS5_IJS1N_S2M_EEENS5_IJS2M_SC_EEEEEEENS4_39AutoVectorizingCopyWithAssumedAlignmentILi128EEENS4_14SM90_TMA_STOREES35_S37_S37_EEEvvEEEEvNT_6ParamsE) ;  /* 0xffffff28048c7950 */ /* 0x000fea0003c3ffff */
        .weak           $__internal_2_$__cuda_sm10x_tcgen05_guardrail_trap_unallocated_columns_being_dealloced
        .type           $__internal_2_$__cuda_sm10x_tcgen05_guardrail_trap_unallocated_columns_being_dealloced,@function
        .size           $__internal_2_$__cuda_sm10x_tcgen05_guardrail_trap_unallocated_columns_being_dealloced,(.L_x_194 - $__internal_2_$__cuda_sm10x_tcgen05_guardrail_trap_unallocated_columns_being_dealloced)
$__internal_2_$__cuda_sm10x_tcgen05_guardrail_trap_unallocated_columns_being_dealloced:
[----:B------:R-:W-:Y:S05]  /*d5d0*/  BPT.TRAP 0x1 ;  /* 0x000000040000795c */ /* 0x000fea0000300000 */
[----:B------:R-:W-:-:S04]  /*d5e0*/  HFMA2 R3, -RZ, RZ, 0, 0 ;  /* 0x00000000ff037431 */ /* 0x000fc800000001ff */
[----:B------:R-:W-:Y:S05]  /*d5f0*/  RET.REL.NODEC R2 `(_ZN7cutlass13device_kernelINS_4gemm6kernel13GemmUniversalIN4cute5tupleIJiiiiEEENS1_10collective13CollectiveMmaINS1_46MainloopSm100TmaUmmaWarpSpecializedBlockScaledILi4ELi2ELi1ENS5_IJNS4_1CILi4EEESB_NSA_ILi1EEEEEEEENS5_IJNSA_ILi256EEESF_SF_EEENS5_IJNS_12float_e2m1_tENS_13float_ue8m0_tEEEENS5_IJNS5_IJlSC_lEEENS4_6LayoutINS5_IJNS5_IJNS5_IJNSA_ILi32EEESB_EEEiEEESO_NS5_IJSC_iEEEEEENS5_IJNS5_IJNS5_IJNSA_ILi16EEESB_EEEiEEENS5_IJNS5_IJNSA_ILi0EEESC_EEENSA_ILi512EEEEEENS5_IJSU_iEEEEEEEEEEESJ_S11_NS4_8TiledMMAINS4_8MMA_AtomIJNS4_23SM100_MMA_MXF4_2x1SM_SSISH_SH_fSI_Li256ELi256ELi32ELNS4_4UMMA5MajorE0ELS16_0ELNS15_7ScaleInE0ELS17_0EEEEEENSL_INS5_IJSC_SC_SC_EEENS5_IJSU_SU_SU_EEEEENS5_IJNS4_10UnderscoreES1D_S1D_EEEEENS5_IJNS4_28SM100_TMA_2SM_LOAD_MULTICASTES1G_EEENS5_IJNS4_14ComposedLayoutINS4_7SwizzleILi3ELi4ELi3EEENS4_18smem_ptr_flag_bitsILi4EEENSL_INS5_IJNSA_ILi8EEESF_EEENS5_IJSF_SC_EEEEEEENSL_INS5_IJNS5_IJNS5_IJSN_SC_EEENS5_IJSM_NSA_ILi2EEEEEEEEESC_NS5_IJS1T_S1T_EEEEEENS5_IJNS5_IJNS5_IJSS_SW_EEESV_EEESU_NS5_IJS1T_SW_EEEEEEEEEEEvNS4_8identityES1H_NS5_IJS1R_NSL_INS5_IJNS5_IJNS5_IJSN_S1T_EEES1U_EEESC_S1W_EEENS5_IJS1Z_SU_NS5_IJS1T_NSA_ILi1024EEEEEEEEEEEEEEvS24_EENS_8epilogue10collective18CollectiveEpilogueINS2E_23Sm100TmaWarpSpecializedILi4ELi2ELi64ELb1ELb0EEEJNS5_IJNSA_ILi128EEESF_SF_EEENS5_IJNSL_IS2J_SC_EENSL_INSA_ILi64EEESC_EEEEENS_10bfloat16_tESK_S2P_SK_NS2E_6fusion15FusionCallbacksIS2I_NS2Q_17LinearCombinationIS2P_fS2P_fLNS_15FloatRoundStyleE2EEES2K_S2O_JEEENS4_5SM1004TMEM4LOAD26SM100_TMEM_LOAD_32dp32b64xENS4_13SM90_TMA_LOADENS1I_IS1K_NS1L_ILi16EEENSL_INS5_IJS1N_S2M_EEENS5_IJS2M_SC_EEEEEEENS4_39AutoVectorizingCopyWithAssumedAlignmentILi128EEENS4_14SM90_TMA_STOREES35_S37_S37_EEEvvEEEEvNT_6ParamsE) ;  /* 0xffffff2802807950 */ /* 0x000fea0003c3ffff */
.L_x_193:
[----:B------:R-:W-:-:S00]  /*d600*/  BRA `(.L_x_193) ;  /* 0xfffffffc00fc7947 */ /* 0x000fc0000383ffff */
[----:B------:R-:W-:-:S00]  /*d610*/  NOP ;  /* 0x0000000000007918 */ /* 0x000fc00000000000 */
        /* <DEDUP_REMOVED lines=14> */
.L_x_194:


//--------------------- .nv.global.init           --------------------------
	.section	.nv.global.init,"aw",@progbits
.nv.global.init:
	.type		$str$29,@object
	.size		$str$29,($str$30 - $str$29)
$str$29:
        /*0000*/ 	.byte	0x28, 0x61, 0x64, 0x64, 0x72, 0x65, 0x73, 0x73, 0x20, 0x26, 0x20, 0x6d, 0x61, 0x73, 0x6b, 0x29
        /*0010*/ 	.byte	0x20, 0x3d, 0x3d, 0x20, 0x30, 0x00
	.type		$str$30,@object
	.size		$str$30,($str$26 - $str$30)
$str$30:
        /*0016*/ 	.byte	0x2f, 0x74, 0x6d, 0x70, 0x2f, 0x63, 0x75, 0x74, 0x6c, 0x61, 0x73, 0x73, 0x5f, 0x73, 0x77, 0x65
        /*0026*/ 	.byte	0x65, 0x70, 0x5f, 0x73, 0x72, 0x63, 0x2f, 0x69, 0x6e, 0x63, 0x6c, 0x75, 0x64, 0x65, 0x2f, 0x63
        /*0036*/ 	.byte	0x75, 0x74, 0x65, 0x2f, 0x70, 0x6f, 0x69, 0x6e, 0x74, 0x65, 0x72, 0x5f, 0x66, 0x6c, 0x61, 0x67
        /*0046*/ 	.byte	0x67, 0x65, 0x64, 0x2e, 0x68, 0x70, 0x70, 0x00
	.type		$str$26,@object
	.size		$str$26,($str$25 - $str$26)
$str$26:
        /*004e*/ 	.byte	0x2f, 0x74, 0x6d, 0x70, 0x2f, 0x63, 0x75, 0x74, 0x6c, 0x61, 0x73, 0x73, 0x5f, 0x73, 0x77, 0x65
        /*005e*/ 	.byte	0x65, 0x70, 0x5f, 0x73, 0x72, 0x63, 0x2f, 0x69, 0x6e, 0x63, 0x6c, 0x75, 0x64, 0x65, 0x2f, 0x63
        /*006e*/ 	.byte	0x75, 0x74, 0x65, 0x2f, 0x61, 0x74, 0x6f, 0x6d, 0x2f, 0x63, 0x6f, 0x70, 0x79, 0x5f, 0x74, 0x72
        /*007e*/ 	.byte	0x61, 0x69, 0x74, 0x73, 0x5f, 0x73, 0x6d, 0x31, 0x30, 0x30, 0x2e, 0x68, 0x70, 0x70, 0x00
	.type		$str$25,@object
	.size		$str$25,(__unnamed_1 - $str$25)
$str$25:
        /*008d*/ 	.byte	0x28, 0x28, 0x75, 0x69, 0x6e, 0x74, 0x33, 0x32, 0x5f, 0x74, 0x28, 0x74, 0x68, 0x72, 0x65, 0x61
        /*009d*/ 	.byte	0x64, 0x49, 0x64, 0x78, 0x2e, 0x78, 0x29, 0x20, 0x2f, 0x20, 0x33, 0x32, 0x29, 0x20, 0x25, 0x20
        /*00ad*/ 	.byte	0x34, 0x29, 0x20, 0x3d, 0x3d, 0x20, 0x28, 0x28, 0x28, 0x74, 0x6d, 0x65, 0x6d, 0x5f, 0x61, 0x64
        /*00bd*/ 	.byte	0x64, 0x72, 0x20, 0x3e, 0x3e, 0x20, 0x31, 0x36, 0x29, 0x20, 0x2f, 0x20, 0x33, 0x32, 0x29, 0x20
        /*00cd*/ 	.byte	0x25, 0x20, 0x34, 0x29, 0x00
	.type		__unnamed_1,@object
	.size		__unnamed_1,(__unnamed_2 - __unnamed_1)
__unnamed_1:
        /*00d2*/ 	.byte	0x61, 0x75, 0x74, 0x6f, 0x20, 0x63, 0x75, 0x74, 0x65, 0x3a, 0x3a, 0x61, 0x73, 0x5f, 0x70, 0x6f
        /* <DEDUP_REMOVED lines=24> */
        /*0262*/ 	.byte	0x38, 0x31, 0x39, 0x32, 0x3e, 0x3e, 0x3e, 0x3e, 0x5d, 0x00
	.type		__unnamed_2,@object
	.size		__unnamed_2,(.L_2 - __unnamed_2)
__unnamed_2:
        /* <DEDUP_REMOVED lines=43> */
        /*051c*/ 	.byte	0x74, 0x65, 0x3a, 0x3a, 0x43, 0x3c, 0x30, 0x3e, 0x3e, 0x3e, 0x3e, 0x5d, 0x00
.L_2:


//--------------------- .nv.shared._ZN7cutlass13device_kernelINS_4gemm6kernel13GemmUniversalIN4cute5tupleIJiiiiEEENS1_10collective13CollectiveMmaINS1_46MainloopSm100TmaUmmaWarpSpecializedBlockScaledILi4ELi2ELi1ENS5_IJNS4_1CILi4EEESB_NSA_ILi1EEEEEEEENS5_IJNSA_ILi256EEESF_SF_EEENS5_IJNS_12float_e2m1_tENS_13float_ue8m0_tEEEENS5_IJNS5_IJlSC_lEEENS4_6LayoutINS5_IJNS5_IJNS5_IJNSA_ILi32EEESB_EEEiEEESO_NS5_IJSC_iEEEEEENS5_IJNS5_IJNS5_IJNSA_ILi16EEESB_EEEiEEENS5_IJNS5_IJNSA_ILi0EEESC_EEENSA_ILi512EEEEEENS5_IJSU_iEEEEEEEEEEESJ_S11_NS4_8TiledMMAINS4_8MMA_AtomIJNS4_23SM100_MMA_MXF4_2x1SM_SSISH_SH_fSI_Li256ELi256ELi32ELNS4_4UMMA5MajorE0ELS16_0ELNS15_7ScaleInE0ELS17_0EEEEEENSL_INS5_IJSC_SC_SC_EEENS5_IJSU_SU_SU_EEEEENS5_IJNS4_10UnderscoreES1D_S1D_EEEEENS5_IJNS4_28SM100_TMA_2SM_LOAD_MULTICASTES1G_EEENS5_IJNS4_14ComposedLayoutINS4_7SwizzleILi3ELi4ELi3EEENS4_18smem_ptr_flag_bitsILi4EEENSL_INS5_IJNSA_ILi8EEESF_EEENS5_IJSF_SC_EEEEEEENSL_INS5_IJNS5_IJNS5_IJSN_SC_EEENS5_IJSM_NSA_ILi2EEEEEEEEESC_NS5_IJS1T_S1T_EEEEEENS5_IJNS5_IJNS5_IJSS_SW_EEESV_EEESU_NS5_IJS1T_SW_EEEEEEEEEEEvNS4_8identityES1H_NS5_IJS1R_NSL_INS5_IJNS5_IJNS5_IJSN_S1T_EEES1U_EEESC_S1W_EEENS5_IJS1Z_SU_NS5_IJS1T_NSA_ILi1024EEEEEEEEEEEEEEvS24_EENS_8epilogue10collective18CollectiveEpilogueINS2E_23Sm100TmaWarpSpecializedILi4ELi2ELi64ELb1ELb0EEEJNS5_IJNSA_ILi128EEESF_SF_EEENS5_IJNSL_IS2J_SC_EENSL_INSA_ILi64EEESC_EEEEENS_10bfloat16_tESK_S2P_SK_NS2E_6fusion15FusionCallbacksIS2I_NS2Q_17LinearCombinationIS2P_fS2P_fLNS_15FloatRoundStyleE2EEES2K_S2O_JEEENS4_5SM1004TMEM4LOAD26SM100_TMEM_LOAD_32dp32b64xENS4_13SM90_TMA_LOADENS1I_IS1K_NS1L_ILi16EEENSL_INS5_IJS1N_S2M_EEENS5_IJS2M_SC_EEEEEEENS4_39AutoVectorizingCopyWithAssumedAlignmentILi128EEENS4_14SM90_TMA_STOREES35_S37_S37_EEEvvEEEEvNT_6ParamsE --------------------------
	.section	.nv.shared._ZN7cutlass13device_kernelINS_4gemm6kernel13GemmUniversalIN4cute5tupleIJiiiiEEENS1_10collective13CollectiveMmaINS1_46MainloopSm100TmaUmmaWarpSpecializedBlockScaledILi4ELi2ELi1ENS5_IJNS4_1CILi4EEESB_NSA_ILi1EEEEEEEENS5_IJNSA_ILi256EEESF_SF_EEENS5_IJNS_12float_e2m1_tENS_13float_ue8m0_tEEEENS5_IJNS5_IJlSC_lEEENS4_6LayoutINS5_IJNS5_IJNS5_IJNSA_ILi32EEESB_EEEiEEESO_NS5_IJSC_iEEEEEENS5_IJNS5_IJNS5_IJNSA_ILi16EEESB_EEEiEEENS5_IJNS5_IJNSA_ILi0EEESC_EEENSA_ILi512EEEEEENS5_IJSU_iEEEEEEEEEEESJ_S11_NS4_8TiledMMAINS4_8MMA_AtomIJNS4_23SM100_MMA_MXF4_2x1SM_SSISH_SH_fSI_Li256ELi256ELi32ELNS4_4UMMA5MajorE0ELS16_0ELNS15_7ScaleInE0ELS17_0EEEEEENSL_INS5_IJSC_SC_SC_EEENS5_IJSU_SU_SU_EEEEENS5_IJNS4_10UnderscoreES1D_S1D_EEEEENS5_IJNS4_28SM100_TMA_2SM_LOAD_MULTICASTES1G_EEENS5_IJNS4_14ComposedLayoutINS4_7SwizzleILi3ELi4ELi3EEENS4_18smem_ptr_flag_bitsILi4EEENSL_INS5_IJNSA_ILi8EEESF_EEENS5_IJSF_SC_EEEEEEENSL_INS5_IJNS5_IJNS5_IJSN_SC_EEENS5_IJSM_NSA_ILi2EEEEEEEEESC_NS5_IJS1T_S1T_EEEEEENS5_IJNS5_IJNS5_IJSS_SW_EEESV_EEESU_NS5_IJS1T_SW_EEEEEEEEEEEvNS4_8identityES1H_NS5_IJS1R_NSL_INS5_IJNS5_IJNS5_IJSN_S1T_EEES1U_EEESC_S1W_EEENS5_IJS1Z_SU_NS5_IJS1T_NSA_ILi1024EEEEEEEEEEEEEEvS24_EENS_8epilogue10collective18CollectiveEpilogueINS2E_23Sm100TmaWarpSpecializedILi4ELi2ELi64ELb1ELb0EEEJNS5_IJNSA_ILi128EEESF_SF_EEENS5_IJNSL_IS2J_SC_EENSL_INSA_ILi64EEESC_EEEEENS_10bfloat16_tESK_S2P_SK_NS2E_6fusion15FusionCallbacksIS2I_NS2Q_17LinearCombinationIS2P_fS2P_fLNS_15FloatRoundStyleE2EEES2K_S2O_JEEENS4_5SM1004TMEM4LOAD26SM100_TMEM_LOAD_32dp32b64xENS4_13SM90_TMA_LOADENS1I_IS1K_NS1L_ILi16EEENSL_INS5_IJS1N_S2M_EEENS5_IJS2M_SC_EEEEEEENS4_39AutoVectorizingCopyWithAssumedAlignmentILi128EEENS4_14SM90_TMA_STOREES35_S37_S37_EEEvvEEEEvNT_6ParamsE,"aw",@nobits
	.sectionflags	@""
	.align	16
	.zero		1024


//--------------------- .nv.shared.reserved.0     --------------------------
	.section	.nv.shared.reserved.0,"aw",@nobits
	.weak		__nv_reservedSMEM_offset_0_alias
	.size		__nv_reservedSMEM_offset_0_alias, 0, 64
	.other		__nv_reservedSMEM_offset_0_alias,@"STO_CUDA_RESERVED_SHARED STV_DEFAULT"
__nv_reservedSMEM_offset_0_alias:
	.zero		0
.nv.shared.reserved.0:
	.zero		64
	.weak		__nv_reservedSMEM_tcgen05_partition
	.type		__nv_reservedSMEM_tcgen05_partition,@object
	.size		__nv_reservedSMEM_tcgen05_partition,(.L_0 - __nv_reservedSMEM_tcgen05_partition)
__nv_reservedSMEM_tcgen05_partition:
	.zero		32
.L_0:


//--------------------- .nv.global                --------------------------
	.section	.nv.global,"aw",@nobits
.nv.global:
	.type		_ZN40_INTERNAL_5564c530_4_k_cu_78e4d117_295274cute1_E,@object
	.size		_ZN40_INTERNAL_5564c530_4_k_cu_78e4d117_295274cute1_E,(_ZN40_INTERNAL_5564c530_4_k_cu_78e4d117_295274cuda3std3__45__cpo6cbeginE - _ZN40_INTERNAL_5564c530_4_k_cu_78e4d117_295274cute1_E)
_ZN40_INTERNAL_5564c530_4_k_cu_78e4d117_295274cute1_E:
	.zero		1
	.type		_ZN40_INTERNAL_5564c530_4_k_cu_78e4d117_295274cuda3std3__45__cpo6cbeginE,@object
	.size		_ZN40_INTERNAL_5564c530_4_k_cu_78e4d117_295274cuda3std3__45__cpo6cbeginE,(_ZN40_INTERNAL_5564c530_4_k_cu_78e4d117_295274cuda3std3__48in_placeE - _ZN40_INTERNAL_5564c530_4_k_cu_78e4d117_295274cuda3std3__45__cpo6cbeginE)
_ZN40_INTERNAL_5564c530_4_k_cu_78e4d117_295274cuda3std3__45__cpo6cbeginE:
	.zero		1
	.type		_ZN40_INTERNAL_5564c530_4_k_cu_78e4d117_295274cuda3std3__48in_placeE,@object
	.size		_ZN40_INTERNAL_5564c530_4_k_cu_78e4d117_295274cuda3std3__48in_placeE,(_ZN40_INTERNAL_5564c530_4_k_cu_78e4d117_295274cuda3std6ranges3__45__cpo9iter_moveE - _ZN40_INTERNAL_5564c530_4_k_cu_78e4d117_295274cuda3std3__48in_placeE)
_ZN40_INTERNAL_5564c530_4_k_cu_78e4d117_295274cuda3std3__48in_placeE:
	.zero		1
	.type		_ZN40_INTERNAL_5564c530_4_k_cu_78e4d117_295274cuda3std6ranges3__45__cpo9iter_moveE,@object
	.size		_ZN40_INTERNAL_5564c530_4_k_cu_78e4d117_295274cuda3std6ranges3__45__cpo9iter_moveE,(_ZN40_INTERNAL_5564c530_4_k_cu_78e4d117_295274cuda3std3__45__cpo5beginE - _ZN40_INTERNAL_5564c530_4_k_cu_78e4d117_295274cuda3std6ranges3__45__cpo9iter_moveE)
_ZN40_INTERNAL_5564c530_4_k_cu_78e4d117_295274cuda3std6ranges3__45__cpo9iter_moveE:
	.zero		1
	.type		_ZN40_INTERNAL_5564c530_4_k_cu_78e4d117_295274cuda3std3__45__cpo5beginE,@object
	.size		_ZN40_INTERNAL_5564c530_4_k_cu_78e4d117_295274cuda3std3__45__cpo5beginE,(_ZN40_INTERNAL_5564c530_4_k_cu_78e4d117_295274cuda3std3__442_GLOBAL__N__5564c530_4_k_cu_78e4d117_295276ignoreE - _ZN40_INTERNAL_5564c530_4_k_cu_78e4d117_295274cuda3std3__45__cpo5beginE)
_ZN40_INTERNAL_5564c530_4_k_cu_78e4d117_295274cuda3std3__45__cpo5beginE:
	.zero		1
	.type		_ZN40_INTERNAL_5564c530_4_k_cu_78e4d117_295274cuda3std3__442_GLOBAL__N__5564c530_4_k_cu_78e4d117_295276ignoreE,@object
	.size		_ZN40_INTERNAL_5564c530_4_k_cu_78e4d117_295274cuda3std3__442_GLOBAL__N__5564c530_4_k_cu_78e4d117_295276ignoreE,(_ZN40_INTERNAL_5564c530_4_k_cu_78e4d117_295274cute7productE - _ZN40_INTERNAL_5564c530_4_k_cu_78e4d117_295274cuda3std3__442_GLOBAL__N__5564c530_4_k_cu_78e4d117_295276ignoreE)
_ZN40_INTERNAL_5564c530_4_k_cu_78e4d117_295274cuda3std3__442_GLOBAL__N__5564c530_4_k_cu_78e4d117_295276ignoreE:
	.zero		1
	.type		_ZN40_INTERNAL_5564c530_4_k_cu_78e4d117_295274cute7productE,@object
	.size		_ZN40_INTERNAL_5564c530_4_k_cu_78e4d117_295274cute7productE,(_ZN40_INTERNAL_5564c530_4_k_cu_78e4d117_295274cuda3std3__45__cpo3endE - _ZN40_INTERNAL_5564c530_4_k_cu_78e4d117_295274cute7productE)
_ZN40_INTERNAL_5564c530_4_k_cu_78e4d117_295274cute7productE:
	.zero		1
	.type		_ZN40_INTERNAL_5564c530_4_k_cu_78e4d117_295274cuda3std3__45__cpo3endE,@object
	.size		_ZN40_INTERNAL_5564c530_4_k_cu_78e4d117_295274cuda3std3__45__cpo3endE,(_ZN40_INTERNAL_5564c530_4_k_cu_78e4d117_295274cuda3std3__419piecewise_constructE - _ZN40_INTERNAL_5564c530_4_k_cu_78e4d117_295274cuda3std3__45__cpo3endE)
_ZN40_INTERNAL_5564c530_4_k_cu_78e4d117_295274cuda3std3__45__cpo3endE:
	.zero		1
	.type		_ZN40_INTERNAL_5564c530_4_k_cu_78e4d117_295274cuda3std3__419piecewise_constructE,@object
	.size		_ZN40_INTERNAL_5564c530_4_k_cu_78e4d117_295274cuda3std3__419piecewise_constructE,(_ZN40_INTERNAL_5564c530_4_k_cu_78e4d117_295274cuda3std3__45__cpo4cendE - _ZN40_INTERNAL_5564c530_4_k_cu_78e4d117_295274cuda3std3__419piecewise_constructE)
_ZN40_INTERNAL_5564c530_4_k_cu_78e4d117_295274cuda3std3__419piecewise_constructE:
	.zero		1
	.type		_ZN40_INTERNAL_5564c530_4_k_cu_78e4d117_295274cuda3std3__45__cpo4cendE,@object
	.size		_ZN40_INTERNAL_5564c530_4_k_cu_78e4d117_295274cuda3std3__45__cpo4cendE,(_ZN40_INTERNAL_5564c530_4_k_cu_78e4d117_295274cuda3std6ranges3__45__cpo4swapE - _ZN40_INTERNAL_5564c530_4_k_cu_78e4d117_295274cuda3std3__45__cpo4cendE)
_ZN40_INTERNAL_5564c530_4_k_cu_78e4d117_295274cuda3std3__45__cpo4cendE:
	.zero		1
	.type		_ZN40_INTERNAL_5564c530_4_k_cu_78e4d117_295274cuda3std6ranges3__45__cpo4swapE,@object
	.size		_ZN40_INTERNAL_5564c530_4_k_cu_78e4d117_295274cuda3std6ranges3__45__cpo4swapE,(.L_10 - _ZN40_INTERNAL_5564c530_4_k_cu_78e4d117_295274cuda3std6ranges3__45__cpo4swapE)
_ZN40_INTERNAL_5564c530_4_k_cu_78e4d117_295274cuda3std6ranges3__45__cpo4swapE:
	.zero		1
.L_10:


//--------------------- .nv.constant0._ZN7cutlass13device_kernelINS_4gemm6kernel13GemmUniversalIN4cute5tupleIJiiiiEEENS1_10collective13CollectiveMmaINS1_46MainloopSm100TmaUmmaWarpSpecializedBlockScaledILi4ELi2ELi1ENS5_IJNS4_1CILi4EEESB_NSA_ILi1EEEEEEEENS5_IJNSA_ILi256EEESF_SF_EEENS5_IJNS_12float_e2m1_tENS_13float_ue8m0_tEEEENS5_IJNS5_IJlSC_lEEENS4_6LayoutINS5_IJNS5_IJNS5_IJNSA_ILi32EEESB_EEEiEEESO_NS5_IJSC_iEEEEEENS5_IJNS5_IJNS5_IJNSA_ILi16EEESB_EEEiEEENS5_IJNS5_IJNSA_ILi0EEESC_EEENSA_ILi512EEEEEENS5_IJSU_iEEEEEEEEEEESJ_S11_NS4_8TiledMMAINS4_8MMA_AtomIJNS4_23SM100_MMA_MXF4_2x1SM_SSISH_SH_fSI_Li256ELi256ELi32ELNS4_4UMMA5MajorE0ELS16_0ELNS15_7ScaleInE0ELS17_0EEEEEENSL_INS5_IJSC_SC_SC_EEENS5_IJSU_SU_SU_EEEEENS5_IJNS4_10UnderscoreES1D_S1D_EEEEENS5_IJNS4_28SM100_TMA_2SM_LOAD_MULTICASTES1G_EEENS5_IJNS4_14ComposedLayoutINS4_7SwizzleILi3ELi4ELi3EEENS4_18smem_ptr_flag_bitsILi4EEENSL_INS5_IJNSA_ILi8EEESF_EEENS5_IJSF_SC_EEEEEEENSL_INS5_IJNS5_IJNS5_IJSN_SC_EEENS5_IJSM_NSA_ILi2EEEEEEEEESC_NS5_IJS1T_S1T_EEEEEENS5_IJNS5_IJNS5_IJSS_SW_EEESV_EEESU_NS5_IJS1T_SW_EEEEEEEEEEEvNS4_8identityES1H_NS5_IJS1R_NSL_INS5_IJNS5_IJNS5_IJSN_S1T_EEES1U_EEESC_S1W_EEENS5_IJS1Z_SU_NS5_IJS1T_NSA_ILi1024EEEEEEEEEEEEEEvS24_EENS_8epilogue10collective18CollectiveEpilogueINS2E_23Sm100TmaWarpSpecializedILi4ELi2ELi64ELb1ELb0EEEJNS5_IJNSA_ILi128EEESF_SF_EEENS5_IJNSL_IS2J_SC_EENSL_INSA_ILi64EEESC_EEEEENS_10bfloat16_tESK_S2P_SK_NS2E_6fusion15FusionCallbacksIS2I_NS2Q_17LinearCombinationIS2P_fS2P_fLNS_15FloatRoundStyleE2EEES2K_S2O_JEEENS4_5SM1004TMEM4LOAD26SM100_TMEM_LOAD_32dp32b64xENS4_13SM90_TMA_LOADENS1I_IS1K_NS1L_ILi16EEENSL_INS5_IJS1N_S2M_EEENS5_IJS2M_SC_EEEEEEENS4_39AutoVectorizingCopyWithAssumedAlignmentILi128EEENS4_14SM90_TMA_STOREES35_S37_S37_EEEvvEEEEvNT_6ParamsE --------------------------
	.section	.nv.constant0._ZN7cutlass13device_kernelINS_4gemm6kernel13GemmUniversalIN4cute5tupleIJiiiiEEENS1_10collective13CollectiveMmaINS1_46MainloopSm100TmaUmmaWarpSpecializedBlockScaledILi4ELi2ELi1ENS5_IJNS4_1CILi4EEESB_NSA_ILi1EEEEEEEENS5_IJNSA_ILi256EEESF_SF_EEENS5_IJNS_12float_e2m1_tENS_13float_ue8m0_tEEEENS5_IJNS5_IJlSC_lEEENS4_6LayoutINS5_IJNS5_IJNS5_IJNSA_ILi32EEESB_EEEiEEESO_NS5_IJSC_iEEEEEENS5_IJNS5_IJNS5_IJNSA_ILi16EEESB_EEEiEEENS5_IJNS5_IJNSA_ILi0EEESC_EEENSA_ILi512EEEEEENS5_IJSU_iEEEEEEEEEEESJ_S11_NS4_8TiledMMAINS4_8MMA_AtomIJNS4_23SM100_MMA_MXF4_2x1SM_SSISH_SH_fSI_Li256ELi256ELi32ELNS4_4UMMA5MajorE0ELS16_0ELNS15_7ScaleInE0ELS17_0EEEEEENSL_INS5_IJSC_SC_SC_EEENS5_IJSU_SU_SU_EEEEENS5_IJNS4_10UnderscoreES1D_S1D_EEEEENS5_IJNS4_28SM100_TMA_2SM_LOAD_MULTICASTES1G_EEENS5_IJNS4_14ComposedLayoutINS4_7SwizzleILi3ELi4ELi3EEENS4_18smem_ptr_flag_bitsILi4EEENSL_INS5_IJNSA_ILi8EEESF_EEENS5_IJSF_SC_EEEEEEENSL_INS5_IJNS5_IJNS5_IJSN_SC_EEENS5_IJSM_NSA_ILi2EEEEEEEEESC_NS5_IJS1T_S1T_EEEEEENS5_IJNS5_IJNS5_IJSS_SW_EEESV_EEESU_NS5_IJS1T_SW_EEEEEEEEEEEvNS4_8identityES1H_NS5_IJS1R_NSL_INS5_IJNS5_IJNS5_IJSN_S1T_EEES1U_EEESC_S1W_EEENS5_IJS1Z_SU_NS5_IJS1T_NSA_ILi1024EEEEEEEEEEEEEEvS24_EENS_8epilogue10collective18CollectiveEpilogueINS2E_23Sm100TmaWarpSpecializedILi4ELi2ELi64ELb1ELb0EEEJNS5_IJNSA_ILi128EEESF_SF_EEENS5_IJNSL_IS2J_SC_EENSL_INSA_ILi64EEESC_EEEEENS_10bfloat16_tESK_S2P_SK_NS2E_6fusion15FusionCallbacksIS2I_NS2Q_17LinearCombinationIS2P_fS2P_fLNS_15FloatRoundStyleE2EEES2K_S2O_JEEENS4_5SM1004TMEM4LOAD26SM100_TMEM_LOAD_32dp32b64xENS4_13SM90_TMA_LOADENS1I_IS1K_NS1L_ILi16EEENSL_INS5_IJS1N_S2M_EEENS5_IJS2M_SC_EEEEEEENS4_39AutoVectorizingCopyWithAssumedAlignmentILi128EEENS4_14SM90_TMA_STOREES35_S37_S37_EEEvvEEEEvNT_6ParamsE,"a",@progbits
	.sectionflags	@""
	.align	4
.nv.constant0._ZN7cutlass13device_kernelINS_4gemm6kernel13GemmUniversalIN4cute5tupleIJiiiiEEENS1_10collective13CollectiveMmaINS1_46MainloopSm100TmaUmmaWarpSpecializedBlockScaledILi4ELi2ELi1ENS5_IJNS4_1CILi4EEESB_NSA_ILi1EEEEEEEENS5_IJNSA_ILi256EEESF_SF_EEENS5_IJNS_12float_e2m1_tENS_13float_ue8m0_tEEEENS5_IJNS5_IJlSC_lEEENS4_6LayoutINS5_IJNS5_IJNS5_IJNSA_ILi32EEESB_EEEiEEESO_NS5_IJSC_iEEEEEENS5_IJNS5_IJNS5_IJNSA_ILi16EEESB_EEEiEEENS5_IJNS5_IJNSA_ILi0EEESC_EEENSA_ILi512EEEEEENS5_IJSU_iEEEEEEEEEEESJ_S11_NS4_8TiledMMAINS4_8MMA_AtomIJNS4_23SM100_MMA_MXF4_2x1SM_SSISH_SH_fSI_Li256ELi256ELi32ELNS4_4UMMA5MajorE0ELS16_0ELNS15_7ScaleInE0ELS17_0EEEEEENSL_INS5_IJSC_SC_SC_EEENS5_IJSU_SU_SU_EEEEENS5_IJNS4_10UnderscoreES1D_S1D_EEEEENS5_IJNS4_28SM100_TMA_2SM_LOAD_MULTICASTES1G_EEENS5_IJNS4_14ComposedLayoutINS4_7SwizzleILi3ELi4ELi3EEENS4_18smem_ptr_flag_bitsILi4EEENSL_INS5_IJNSA_ILi8EEESF_EEENS5_IJSF_SC_EEEEEEENSL_INS5_IJNS5_IJNS5_IJSN_SC_EEENS5_IJSM_NSA_ILi2EEEEEEEEESC_NS5_IJS1T_S1T_EEEEEENS5_IJNS5_IJNS5_IJSS_SW_EEESV_EEESU_NS5_IJS1T_SW_EEEEEEEEEEEvNS4_8identityES1H_NS5_IJS1R_NSL_INS5_IJNS5_IJNS5_IJSN_S1T_EEES1U_EEESC_S1W_EEENS5_IJS1Z_SU_NS5_IJS1T_NSA_ILi1024EEEEEEEEEEEEEEvS24_EENS_8epilogue10collective18CollectiveEpilogueINS2E_23Sm100TmaWarpSpecializedILi4ELi2ELi64ELb1ELb0EEEJNS5_IJNSA_ILi128EEESF_SF_EEENS5_IJNSL_IS2J_SC_EENSL_INSA_ILi64EEESC_EEEEENS_10bfloat16_tESK_S2P_SK_NS2E_6fusion15FusionCallbacksIS2I_NS2Q_17LinearCombinationIS2P_fS2P_fLNS_15FloatRoundStyleE2EEES2K_S2O_JEEENS4_5SM1004TMEM4LOAD26SM100_TMEM_LOAD_32dp32b64xENS4_13SM90_TMA_LOADENS1I_IS1K_NS1L_ILi16EEENSL_INS5_IJS1N_S2M_EEENS5_IJS2M_SC_EEEEEEENS4_39AutoVectorizingCopyWithAssumedAlignmentILi128EEENS4_14SM90_TMA_STOREES35_S37_S37_EEEvvEEEEvNT_6ParamsE:
	.zero		3968


//--------------------- SYMBOLS --------------------------

	.type		.nv.reservedSmem.offset0,@object
	.size		.nv.reservedSmem.offset0,0x4
	.type		.nv.reservedSmem.cap,@object
	.size		.nv.reservedSmem.cap,0x4
	.type		__assertfail,@function
